// auto-generated by cutlass_sweep.epilogue — config: {"arch": "sm_90", "cluster_m": 2, "cluster_n": 1, "dtype": "e4m3", "fusion": "bias", "tile_k": 64, "tile_m": 256, "tile_n": 128}
#include "cutlass/cutlass.h"
#include "cutlass/gemm/collective/collective_builder.hpp"
#include "cutlass/gemm/device/gemm_universal_adapter.h"
#include "cutlass/gemm/kernel/gemm_universal.hpp"
#include "cutlass/epilogue/collective/collective_builder.hpp"
#include "cutlass/epilogue/fusion/operations.hpp"
#include "cutlass/epilogue/thread/activation.h"

using Elem = cutlass::float_e4m3_t;
using Acc  = float;
using TileShape    = cute::Shape<cute::_256, cute::_128, cute::_64>;
using ClusterShape = cute::Shape<cute::_2, cute::_1, cute::_1>;
using FusionOp     = cutlass::epilogue::fusion::LinCombPerRowBias<Elem, Acc>;

using CollectiveEpilogue = typename cutlass::epilogue::collective::CollectiveBuilder<
    cutlass::arch::Sm90, cutlass::arch::OpClassTensorOp,
    TileShape, ClusterShape,
    cutlass::epilogue::collective::EpilogueTileAuto,
    Acc, Acc,
    Elem, cutlass::layout::RowMajor, 128 / cutlass::sizeof_bits<Elem>::value,
    Elem, cutlass::layout::RowMajor, 128 / cutlass::sizeof_bits<Elem>::value,
    cutlass::epilogue::TmaWarpSpecializedCooperative,
    FusionOp
  >::CollectiveOp;

using CollectiveMainloop = typename cutlass::gemm::collective::CollectiveBuilder<
    cutlass::arch::Sm90, cutlass::arch::OpClassTensorOp,
    Elem, cutlass::layout::RowMajor, 128 / cutlass::sizeof_bits<Elem>::value,
    Elem, cutlass::layout::ColumnMajor, 128 / cutlass::sizeof_bits<Elem>::value,
    Acc,
    TileShape, ClusterShape,
    cutlass::gemm::collective::StageCountAutoCarveout<
        static_cast<int>(sizeof(typename CollectiveEpilogue::SharedStorage))>,
    cutlass::gemm::KernelTmaWarpSpecializedCooperative
  >::CollectiveOp;

using GemmKernel = cutlass::gemm::kernel::GemmUniversal<
    cute::Shape<int,int,int,int>, CollectiveMainloop, CollectiveEpilogue>;
using Gemm = cutlass::gemm::device::GemmUniversalAdapter<GemmKernel>;

auto* _anchor = &cutlass::device_kernel<GemmKernel>;


// ===== COMPILED SASS (sm_90a) =====

	.target	sm_90a

	.elftype	@"ET_EXEC"


//--------------------- .note.nv.tkinfo           --------------------------
	.section	.note.nv.tkinfo,"",@"SHT_NOTE"
	.sectionflags	@"SHF_NOTE_NV_TKINFO"
	.tkinfo
        /*0018*/ 	.word	0x00000002
        /*0030*/ 	.string	""
        /*0030*/ 	.string	"ptxas"
        /*0030*/ 	.string	"Cuda compilation tools, release 13.0, V13.0.88"
        /*0030*/ 	.string	"Build cuda_13.0.r13.0/compiler.36424714_0"
        /*0030*/ 	.string	"-arch sm_90a -m 64 "



//--------------------- .note.nv.cuinfo           --------------------------
	.section	.note.nv.cuinfo,"",@"SHT_NOTE"
	.sectionflags	@"SHF_NOTE_NV_CUINFO"
        /*0018*/ 	.short	0x0002
        /*001a*/ 	.short	0x005a
        /*001c*/ 	.short	0x0082
	.zero		2


//--------------------- .nv.info                  --------------------------
	.section	.nv.info,"",@"SHT_CUDA_INFO"
	.align	4


	//----- nvinfo : EIATTR_REGCOUNT
	.align		4
        /*0000*/ 	.byte	0x04, 0x2f
        /*0002*/ 	.short	(.L_16 - .L_15)
	.align		4
.L_15:
        /*0004*/ 	.word	index@(_ZN7cutlass13device_kernelINS_4gemm6kernel13GemmUniversalIN4cute5tupleIJiiiiEEENS1_10collective13CollectiveMmaINS1_37MainloopSm90TmaGmmaWarpSpecializedFP8ILi8ENS5_IJNS4_1CILi2EEENSA_ILi1EEESC_EEENS1_35KernelTmaWarpSpecializedCooperativeEEENS5_IJNSA_ILi256EEENSA_ILi128EEENSA_ILi64EEEEEENS_12float_e4m3_tENS5_IJlSC_lEEESK_SL_NS4_8TiledMMAINS4_8MMA_AtomIJNS4_4SM904GMMA31MMA_64x128x32_F32E4M3E4M3_SS_TNILNSP_7ScaleInE1ELSR_1EEEEEENS4_6LayoutISD_NS5_IJSC_NSA_ILi0EEESV_EEEEENS5_IJNS4_10UnderscoreESY_SY_EEEEENS4_13SM90_TMA_LOADENS4_14ComposedLayoutINS4_7SwizzleILi2ELi4ELi3EEENS4_18smem_ptr_flag_bitsILi8EEENSU_INS5_IJNSA_ILi8EEESI_EEENS5_IJSI_SC_EEEEEEEvNS4_8identityENS4_23SM90_TMA_LOAD_MULTICASTES1B_vS1C_EENS_8epilogue10collective18CollectiveEpilogueINS1F_22Sm90TmaWarpSpecializedILi4ELi2ELi16ELb0ELb0EEEJSJ_NS5_IJSH_NSA_ILi32EEEEEESK_SL_SK_SL_NS1F_6fusion15FusionCallbacksIS1J_NS1M_17LinCombPerRowBiasISK_fSK_SK_fLi16ELNS_15FloatRoundStyleE2EEESJ_S1L_JEEES11_NS12_INS13_ILi1ELi4ELi3EEES16_NSU_INS5_IJS17_S1K_EEENS5_IJS1K_SC_EEEEEEENS4_39AutoVectorizingCopyWithAssumedAlignmentILi128EEENS4_14SM90_TMA_STOREES1W_S1Y_NS4_9Copy_AtomIJNS4_17SM90_U32x4_STSM_NENS_6half_tEEEEvEEEvvEEEEvNT_6ParamsE)
        /*0008*/ 	.word	0x000000a8


	//----- nvinfo : EIATTR_FRAME_SIZE
	.align		4
.L_16:
        /*000c*/ 	.byte	0x04, 0x11
        /*000e*/ 	.short	(.L_18 - .L_17)
	.align		4
.L_17:
        /*0010*/ 	.word	index@(_ZN7cutlass13device_kernelINS_4gemm6kernel13GemmUniversalIN4cute5tupleIJiiiiEEENS1_10collective13CollectiveMmaINS1_37MainloopSm90TmaGmmaWarpSpecializedFP8ILi8ENS5_IJNS4_1CILi2EEENSA_ILi1EEESC_EEENS1_35KernelTmaWarpSpecializedCooperativeEEENS5_IJNSA_ILi256EEENSA_ILi128EEENSA_ILi64EEEEEENS_12float_e4m3_tENS5_IJlSC_lEEESK_SL_NS4_8TiledMMAINS4_8MMA_AtomIJNS4_4SM904GMMA31MMA_64x128x32_F32E4M3E4M3_SS_TNILNSP_7ScaleInE1ELSR_1EEEEEENS4_6LayoutISD_NS5_IJSC_NSA_ILi0EEESV_EEEEENS5_IJNS4_10UnderscoreESY_SY_EEEEENS4_13SM90_TMA_LOADENS4_14ComposedLayoutINS4_7SwizzleILi2ELi4ELi3EEENS4_18smem_ptr_flag_bitsILi8EEENSU_INS5_IJNSA_ILi8EEESI_EEENS5_IJSI_SC_EEEEEEEvNS4_8identityENS4_23SM90_TMA_LOAD_MULTICASTES1B_vS1C_EENS_8epilogue10collective18CollectiveEpilogueINS1F_22Sm90TmaWarpSpecializedILi4ELi2ELi16ELb0ELb0EEEJSJ_NS5_IJSH_NSA_ILi32EEEEEESK_SL_SK_SL_NS1F_6fusion15FusionCallbacksIS1J_NS1M_17LinCombPerRowBiasISK_fSK_SK_fLi16ELNS_15FloatRoundStyleE2EEESJ_S1L_JEEES11_NS12_INS13_ILi1ELi4ELi3EEES16_NSU_INS5_IJS17_S1K_EEENS5_IJS1K_SC_EEEEEEENS4_39AutoVectorizingCopyWithAssumedAlignmentILi128EEENS4_14SM90_TMA_STOREES1W_S1Y_NS4_9Copy_AtomIJNS4_17SM90_U32x4_STSM_NENS_6half_tEEEEvEEEvvEEEEvNT_6ParamsE)
        /*0014*/ 	.word	0x000000f0


	//----- nvinfo : EIATTR_MIN_STACK_SIZE
	.align		4
.L_18:
        /*0018*/ 	.byte	0x04, 0x12
        /*001a*/ 	.short	(.L_20 - .L_19)
	.align		4
.L_19:
        /*001c*/ 	.word	index@(_ZN7cutlass13device_kernelINS_4gemm6kernel13GemmUniversalIN4cute5tupleIJiiiiEEENS1_10collective13CollectiveMmaINS1_37MainloopSm90TmaGmmaWarpSpecializedFP8ILi8ENS5_IJNS4_1CILi2EEENSA_ILi1EEESC_EEENS1_35KernelTmaWarpSpecializedCooperativeEEENS5_IJNSA_ILi256EEENSA_ILi128EEENSA_ILi64EEEEEENS_12float_e4m3_tENS5_IJlSC_lEEESK_SL_NS4_8TiledMMAINS4_8MMA_AtomIJNS4_4SM904GMMA31MMA_64x128x32_F32E4M3E4M3_SS_TNILNSP_7ScaleInE1ELSR_1EEEEEENS4_6LayoutISD_NS5_IJSC_NSA_ILi0EEESV_EEEEENS5_IJNS4_10UnderscoreESY_SY_EEEEENS4_13SM90_TMA_LOADENS4_14ComposedLayoutINS4_7SwizzleILi2ELi4ELi3EEENS4_18smem_ptr_flag_bitsILi8EEENSU_INS5_IJNSA_ILi8EEESI_EEENS5_IJSI_SC_EEEEEEEvNS4_8identityENS4_23SM90_TMA_LOAD_MULTICASTES1B_vS1C_EENS_8epilogue10collective18CollectiveEpilogueINS1F_22Sm90TmaWarpSpecializedILi4ELi2ELi16ELb0ELb0EEEJSJ_NS5_IJSH_NSA_ILi32EEEEEESK_SL_SK_SL_NS1F_6fusion15FusionCallbacksIS1J_NS1M_17LinCombPerRowBiasISK_fSK_SK_fLi16ELNS_15FloatRoundStyleE2EEESJ_S1L_JEEES11_NS12_INS13_ILi1ELi4ELi3EEES16_NSU_INS5_IJS17_S1K_EEENS5_IJS1K_SC_EEEEEEENS4_39AutoVectorizingCopyWithAssumedAlignmentILi128EEENS4_14SM90_TMA_STOREES1W_S1Y_NS4_9Copy_AtomIJNS4_17SM90_U32x4_STSM_NENS_6half_tEEEEvEEEvvEEEEvNT_6ParamsE)
        /*0020*/ 	.word	0x000000f0
.L_20:


//--------------------- .nv.compat                --------------------------
	.section	.nv.compat,"",@"SHT_CUDA_COMPAT_INFO"
	.align	4
        /*0000*/ 	.byte	0x02, 0x09, 0x01, 0x00, 0x02, 0x02, 0x04, 0x00, 0x02, 0x05, 0x05, 0x00, 0x03, 0x07, 0x01, 0x01
        /*0010*/ 	.byte	0x02, 0x03, 0x01, 0x00, 0x02, 0x06, 0x01, 0x00, 0x04, 0x0b, 0x08, 0x00, 0x00, 0x00, 0x00, 0x00
        /*0020*/ 	.byte	0x00, 0x00, 0x00, 0x00


//--------------------- .nv.info._ZN7cutlass13device_kernelINS_4gemm6kernel13GemmUniversalIN4cute5tupleIJiiiiEEENS1_10collective13CollectiveMmaINS1_37MainloopSm90TmaGmmaWarpSpecializedFP8ILi8ENS5_IJNS4_1CILi2EEENSA_ILi1EEESC_EEENS1_35KernelTmaWarpSpecializedCooperativeEEENS5_IJNSA_ILi256EEENSA_ILi128EEENSA_ILi64EEEEEENS_12float_e4m3_tENS5_IJlSC_lEEESK_SL_NS4_8TiledMMAINS4_8MMA_AtomIJNS4_4SM904GMMA31MMA_64x128x32_F32E4M3E4M3_SS_TNILNSP_7ScaleInE1ELSR_1EEEEEENS4_6LayoutISD_NS5_IJSC_NSA_ILi0EEESV_EEEEENS5_IJNS4_10UnderscoreESY_SY_EEEEENS4_13SM90_TMA_LOADENS4_14ComposedLayoutINS4_7SwizzleILi2ELi4ELi3EEENS4_18smem_ptr_flag_bitsILi8EEENSU_INS5_IJNSA_ILi8EEESI_EEENS5_IJSI_SC_EEEEEEEvNS4_8identityENS4_23SM90_TMA_LOAD_MULTICASTES1B_vS1C_EENS_8epilogue10collective18CollectiveEpilogueINS1F_22Sm90TmaWarpSpecializedILi4ELi2ELi16ELb0ELb0EEEJSJ_NS5_IJSH_NSA_ILi32EEEEEESK_SL_SK_SL_NS1F_6fusion15FusionCallbacksIS1J_NS1M_17LinCombPerRowBiasISK_fSK_SK_fLi16ELNS_15FloatRoundStyleE2EEESJ_S1L_JEEES11_NS12_INS13_ILi1ELi4ELi3EEES16_NSU_INS5_IJS17_S1K_EEENS5_IJS1K_SC_EEEEEEENS4_39AutoVectorizingCopyWithAssumedAlignmentILi128EEENS4_14SM90_TMA_STOREES1W_S1Y_NS4_9Copy_AtomIJNS4_17SM90_U32x4_STSM_NENS_6half_tEEEEvEEEvvEEEEvNT_6ParamsE --------------------------
	.section	.nv.info._ZN7cutlass13device_kernelINS_4gemm6kernel13GemmUniversalIN4cute5tupleIJiiiiEEENS1_10collective13CollectiveMmaINS1_37MainloopSm90TmaGmmaWarpSpecializedFP8ILi8ENS5_IJNS4_1CILi2EEENSA_ILi1EEESC_EEENS1_35KernelTmaWarpSpecializedCooperativeEEENS5_IJNSA_ILi256EEENSA_ILi128EEENSA_ILi64EEEEEENS_12float_e4m3_tENS5_IJlSC_lEEESK_SL_NS4_8TiledMMAINS4_8MMA_AtomIJNS4_4SM904GMMA31MMA_64x128x32_F32E4M3E4M3_SS_TNILNSP_7ScaleInE1ELSR_1EEEEEENS4_6LayoutISD_NS5_IJSC_NSA_ILi0EEESV_EEEEENS5_IJNS4_10UnderscoreESY_SY_EEEEENS4_13SM90_TMA_LOADENS4_14ComposedLayoutINS4_7SwizzleILi2ELi4ELi3EEENS4_18smem_ptr_flag_bitsILi8EEENSU_INS5_IJNSA_ILi8EEESI_EEENS5_IJSI_SC_EEEEEEEvNS4_8identityENS4_23SM90_TMA_LOAD_MULTICASTES1B_vS1C_EENS_8epilogue10collective18CollectiveEpilogueINS1F_22Sm90TmaWarpSpecializedILi4ELi2ELi16ELb0ELb0EEEJSJ_NS5_IJSH_NSA_ILi32EEEEEESK_SL_SK_SL_NS1F_6fusion15FusionCallbacksIS1J_NS1M_17LinCombPerRowBiasISK_fSK_SK_fLi16ELNS_15FloatRoundStyleE2EEESJ_S1L_JEEES11_NS12_INS13_ILi1ELi4ELi3EEES16_NSU_INS5_IJS17_S1K_EEENS5_IJS1K_SC_EEEEEEENS4_39AutoVectorizingCopyWithAssumedAlignmentILi128EEENS4_14SM90_TMA_STOREES1W_S1Y_NS4_9Copy_AtomIJNS4_17SM90_U32x4_STSM_NENS_6half_tEEEEvEEEvvEEEEvNT_6ParamsE,"",@"SHT_CUDA_INFO"
	.sectionflags	@""
	.align	4


	//----- nvinfo : EIATTR_CUDA_API_VERSION
	.align		4
        /*0000*/ 	.byte	0x04, 0x37
        /*0002*/ 	.short	(.L_22 - .L_21)
.L_21:
        /*0004*/ 	.word	0x00000082


	//----- nvinfo : EIATTR_KPARAM_INFO
	.align		4
.L_22:
        /*0008*/ 	.byte	0x04, 0x17
        /*000a*/ 	.short	(.L_24 - .L_23)
.L_23:
        /*000c*/ 	.word	0x00000000
        /*0010*/ 	.short	0x0000
        /*0012*/ 	.short	0x0070
        /*0014*/ 	.byte	0x00, 0xf0, 0x01, 0x1c


	//----- nvinfo : EIATTR_SPARSE_MMA_MASK
	.align		4
.L_24:
        /*0018*/ 	.byte	0x03, 0x50
        /*001a*/ 	.short	0x0000


	//----- nvinfo : EIATTR_MAXREG_COUNT
	.align		4
        /*001c*/ 	.byte	0x03, 0x1b
        /*001e*/ 	.short	0x00a8


	//----- nvinfo : EIATTR_NUM_BARRIERS
	.align		4
        /*0020*/ 	.byte	0x02, 0x4c
        /*0022*/ 	.byte	0x02
	.zero		1


	//----- nvinfo : EIATTR_EXTERNS
	.align		4
        /*0024*/ 	.byte	0x04, 0x0f
        /*0026*/ 	.short	(.L_26 - .L_25)


	//   ....[0]....
	.align		4
.L_25:
        /*0028*/ 	.word	index@(__assertfail)


	//----- nvinfo : EIATTR_ANNOTATIONS
	.align		4
.L_26:
        /*002c*/ 	.byte	0x04, 0x55
        /*002e*/ 	.short	(.L_28 - .L_27)


	//   ....[0]....
.L_27:
        /*0030*/ 	.word	0x00000001
        /*0034*/ 	.byte	0x70, 0x0c, 0x00, 0x00, 0x01, 0x00, 0x00, 0x00, 0x50, 0x0d, 0x00, 0x00, 0x01, 0x00, 0x00, 0x00
        /* <DEDUP_REMOVED lines=239> */
        /*0f34*/ 	.byte	0x70, 0xe7, 0x00, 0x00, 0x01, 0x00, 0x00, 0x00, 0x90, 0xe7, 0x00, 0x00


	//----- nvinfo : EIATTR_MERCURY_ISA_VERSION
	.align		4
.L_28:
        /*0f40*/ 	.byte	0x03, 0x5f
        /*0f42*/ 	.short	0x0101


	//----- nvinfo : EIATTR_INT_WARP_WIDE_INSTR_OFFSETS
	.align		4
        /*0f44*/ 	.byte	0x04, 0x31
        /*0f46*/ 	.short	(.L_30 - .L_29)


	//   ....[0]....
.L_29:
        /*0f48*/ 	.word	0x00000b30


	//   ....[1]....
        /*0f4c*/ 	.word	0x00000b40


	//   ....[2]....
        /*0f50*/ 	.word	0x00000c30


	//   ....[3]....
        /*0f54*/ 	.word	0x00005990


	//----- nvinfo : EIATTR_COOP_GROUP_MASK_REGIDS
	.align		4
.L_30:
        /*0f58*/ 	.byte	0x04, 0x29
        /*0f5a*/ 	.short	(.L_32 - .L_31)


	//   ....[0]....
.L_31:
        /*0f5c*/ 	.word	0xffffffff


	//   ....[1]....
        /*0f60*/ 	.word	0xffffffff


	//   ....[2]....
        /*0f64*/ 	.word	0xffffffff


	//   ....[3]....
        /*0f68*/ 	.word	0xffffffff


	//   ....[4]....
        /*0f6c*/ 	.word	0xffffffff


	//   ....[5]....
        /*0f70*/ 	.word	0xffffffff


	//   ....[6]....
        /*0f74*/ 	.word	0xffffffff


	//----- nvinfo : EIATTR_COOP_GROUP_INSTR_OFFSETS
	.align		4
.L_32:
        /*0f78*/ 	.byte	0x04, 0x28
        /*0f7a*/ 	.short	(.L_34 - .L_33)


	//   ....[0]....
.L_33:
        /*0f7c*/ 	.word	0x00000070


	//   ....[1]....
        /*0f80*/ 	.word	0x000000a0


	//   ....[2]....
        /*0f84*/ 	.word	0x00000460


	//   ....[3]....
        /*0f88*/ 	.word	0x00000780


	//   ....[4]....
        /*0f8c*/ 	.word	0x000009d0


	//   ....[5]....
        /*0f90*/ 	.word	0x00000d90


	//   ....[6]....
        /*0f94*/ 	.word	0x00001bc0


	//----- nvinfo : EIATTR_REG_RECONFIG
	.align		4
.L_34:
        /*0f98*/ 	.byte	0x01, 0x54
	.zero		2


	//----- nvinfo : EIATTR_SYSCALL_OFFSETS
	.align		4
        /*0f9c*/ 	.byte	0x04, 0x46
        /*0f9e*/ 	.short	(.L_36 - .L_35)


	//   ....[0]....
.L_35:
        /*0fa0*/ 	.word	0x00005bf0


	//   ....[1]....
        /*0fa4*/ 	.word	0x00005d30


	//----- nvinfo : EIATTR_MBARRIER_INSTR_OFFSETS
	.align		4
.L_36:
        /*0fa8*/ 	.byte	0x04, 0x39
        /*0faa*/ 	.short	(.L_38 - .L_37)


	//   ....[0]....
.L_37:
        /*0fac*/ 	.word	0x00000610
        /*0fb0*/ 	.word	0x000000ff
        /*0fb4*/ 	.word	0x00000000
        /*0fb8*/ 	.short	0x0100
        /*0fba*/ 	.byte	0x08
	.zero		1


	//   ....[1]....
        /*0fbc*/ 	.word	0x00000620
        /*0fc0*/ 	.word	0x000000ff
        /*0fc4*/ 	.word	0x00000040
        /*0fc8*/ 	.short	0x0100
        /*0fca*/ 	.byte	0x08
	.zero		1


	//   ....[2]....
        /*0fcc*/ 	.word	0x00000630
        /*0fd0*/ 	.word	0x000000ff
        /*0fd4*/ 	.word	0x00000008
        /*0fd8*/ 	.short	0x0100
        /*0fda*/ 	.byte	0x08
	.zero		1


	//   ....[3]....
        /*0fdc*/ 	.word	0x00000640
        /*0fe0*/ 	.word	0x000000ff
        /*0fe4*/ 	.word	0x00000048
        /*0fe8*/ 	.short	0x0100
        /*0fea*/ 	.byte	0x08
	.zero		1


	//   ....[4]....
        /*0fec*/ 	.word	0x00000650
        /*0ff0*/ 	.word	0x000000ff
        /*0ff4*/ 	.word	0x00000010
        /*0ff8*/ 	.short	0x0100
        /*0ffa*/ 	.byte	0x08
	.zero		1


	//   ....[5]....
        /*0ffc*/ 	.word	0x00000660
        /*1000*/ 	.word	0x000000ff
        /*1004*/ 	.word	0x00000050
        /*1008*/ 	.short	0x0100
        /*100a*/ 	.byte	0x08
	.zero		1


	//   ....[6]....
        /*100c*/ 	.word	0x00000670
        /*1010*/ 	.word	0x000000ff
        /*1014*/ 	.word	0x00000018
        /*1018*/ 	.short	0x0100
        /*101a*/ 	.byte	0x08
	.zero		1


	//   ....[7]....
        /*101c*/ 	.word	0x00000680
        /*1020*/ 	.word	0x000000ff
        /*1024*/ 	.word	0x00000058
        /*1028*/ 	.short	0x0100
        /*102a*/ 	.byte	0x08
	.zero		1


	//   ....[8]....
        /*102c*/ 	.word	0x00000690
        /*1030*/ 	.word	0x000000ff
        /*1034*/ 	.word	0x00000020
        /*1038*/ 	.short	0x0100
        /*103a*/ 	.byte	0x08
	.zero		1


	//   ....[9]....
        /*103c*/ 	.word	0x000006a0
        /*1040*/ 	.word	0x000000ff
        /*1044*/ 	.word	0x00000060
        /*1048*/ 	.short	0x0100
        /*104a*/ 	.byte	0x08
	.zero		1


	//   ....[10]....
        /*104c*/ 	.word	0x000006b0
        /*1050*/ 	.word	0x000000ff
        /*1054*/ 	.word	0x00000028
        /*1058*/ 	.short	0x0100
        /*105a*/ 	.byte	0x08
	.zero		1


	//   ....[11]....
        /*105c*/ 	.word	0x000006c0
        /*1060*/ 	.word	0x000000ff
        /*1064*/ 	.word	0x00000068
        /*1068*/ 	.short	0x0100
        /*106a*/ 	.byte	0x08
	.zero		1


	//   ....[12]....
        /*106c*/ 	.word	0x000006d0
        /*1070*/ 	.word	0x000000ff
        /*1074*/ 	.word	0x00000030
        /*1078*/ 	.short	0x0100
        /*107a*/ 	.byte	0x08
	.zero		1


	//   ....[13]....
        /*107c*/ 	.word	0x000006e0
        /*1080*/ 	.word	0x000000ff
        /*1084*/ 	.word	0x00000070
        /*1088*/ 	.short	0x0100
        /*108a*/ 	.byte	0x08
	.zero		1


	//   ....[14]....
        /*108c*/ 	.word	0x000006f0
        /*1090*/ 	.word	0x000000ff
        /*1094*/ 	.word	0x00000038
        /*1098*/ 	.short	0x0100
        /*109a*/ 	.byte	0x08
	.zero		1


	//   ....[15]....
        /*109c*/ 	.word	0x00000700
        /*10a0*/ 	.word	0x000000ff
        /*10a4*/ 	.word	0x00000078
        /*10a8*/ 	.short	0x0100
        /*10aa*/ 	.byte	0x08
	.zero		1


	//   ....[16]....
        /*10ac*/ 	.word	0x00000930
        /*10b0*/ 	.word	0x000000ff
        /*10b4*/ 	.word	0x00000080
        /*10b8*/ 	.short	0x0100
        /*10ba*/ 	.byte	0x08
	.zero		1


	//   ....[17]....
        /*10bc*/ 	.word	0x00000940
        /*10c0*/ 	.word	0x000000ff
        /*10c4*/ 	.word	0x000000a0
        /*10c8*/ 	.short	0x0100
        /*10ca*/ 	.byte	0x08
	.zero		1


	//   ....[18]....
        /*10cc*/ 	.word	0x00000950
        /*10d0*/ 	.word	0x000000ff
        /*10d4*/ 	.word	0x00000088
        /*10d8*/ 	.short	0x0100
        /*10da*/ 	.byte	0x08
	.zero		1


	//   ....[19]....
        /*10dc*/ 	.word	0x00000960
        /*10e0*/ 	.word	0x000000ff
        /*10e4*/ 	.word	0x000000a8
        /*10e8*/ 	.short	0x0100
        /*10ea*/ 	.byte	0x08
	.zero		1


	//   ....[20]....
        /*10ec*/ 	.word	0x00000970
        /*10f0*/ 	.word	0x000000ff
        /*10f4*/ 	.word	0x00000090
        /*10f8*/ 	.short	0x0100
        /*10fa*/ 	.byte	0x08
	.zero		1


	//   ....[21]....
        /*10fc*/ 	.word	0x00000980
        /*1100*/ 	.word	0x000000ff
        /*1104*/ 	.word	0x000000b0
        /*1108*/ 	.short	0x0100
        /*110a*/ 	.byte	0x08
	.zero		1


	//   ....[22]....
        /*110c*/ 	.word	0x00000990
        /*1110*/ 	.word	0x000000ff
        /*1114*/ 	.word	0x00000098
        /*1118*/ 	.short	0x0100
        /*111a*/ 	.byte	0x08
	.zero		1


	//   ....[23]....
        /*111c*/ 	.word	0x000009a0
        /*1120*/ 	.word	0x000000ff
        /*1124*/ 	.word	0x000000b8
        /*1128*/ 	.short	0x0100
        /*112a*/ 	.byte	0x08
	.zero		1


	//   ....[24]....
        /*112c*/ 	.word	0x00000cb0
        /*1130*/ 	.word	0x000000ff
        /*1134*/ 	.word	0x000000c0
        /*1138*/ 	.short	0x0100
        /*113a*/ 	.byte	0x06
	.zero		1


	//   ....[25]....
        /*113c*/ 	.word	0x00000d30
        /*1140*/ 	.word	0x000000ff
        /*1144*/ 	.word	0x000000c8
        /*1148*/ 	.short	0x0100
        /*114a*/ 	.byte	0x06
	.zero		1


	//   ....[26]....
        /*114c*/ 	.word	0x00002440
        /*1150*/ 	.word	0x000000ff
        /*1154*/ 	.word	0x00000000
        /*1158*/ 	.short	0x010a
        /*115a*/ 	.byte	0x04
	.zero		1


	//   ....[27]....
        /*115c*/ 	.word	0x00002480
        /*1160*/ 	.word	0x000000ff
        /*1164*/ 	.word	0x00000000
        /*1168*/ 	.short	0x010a
        /*116a*/ 	.byte	0x04
	.zero		1


	//   ....[28]....
        /*116c*/ 	.word	0x00003890
        /*1170*/ 	.word	0x000000ff
        /*1174*/ 	.word	0x00000000
        /*1178*/ 	.short	0x010a
        /*117a*/ 	.byte	0x06
	.zero		1


	//   ....[29]....
        /*117c*/ 	.word	0x000038d0
        /*1180*/ 	.word	0x000000ff
        /*1184*/ 	.word	0x00000000
        /*1188*/ 	.short	0x010a
        /*118a*/ 	.byte	0x06
	.zero		1


	//   ....[30]....
        /*118c*/ 	.word	0x000049f0
        /*1190*/ 	.word	0x00000003
        /*1194*/ 	.word	0x00000000
        /*1198*/ 	.short	0x0101
        /*119a*/ 	.byte	0x3f
	.zero		1


	//   ....[31]....
        /*119c*/ 	.word	0x00005a40
        /*11a0*/ 	.word	0x00000000
        /*11a4*/ 	.word	0x00000000
        /*11a8*/ 	.short	0x0101
        /*11aa*/ 	.byte	0x3f
	.zero		1


	//   ....[32]....
        /*11ac*/ 	.word	0x000068e0
        /*11b0*/ 	.word	0x0000001b
        /*11b4*/ 	.word	0x00000080
        /*11b8*/ 	.short	0x010a
        /*11ba*/ 	.byte	0x3f
	.zero		1


	//   ....[33]....
        /*11bc*/ 	.word	0x00006c00
        /*11c0*/ 	.word	0x00000008
        /*11c4*/ 	.word	0x00000000
        /*11c8*/ 	.short	0x0101
        /*11ca*/ 	.byte	0x3f
	.zero		1


	//   ....[34]....
        /*11cc*/ 	.word	0x00007420
        /*11d0*/ 	.word	0x0000001a
        /*11d4*/ 	.word	0x00000080
        /*11d8*/ 	.short	0x010a
        /*11da*/ 	.byte	0x3f
	.zero		1


	//   ....[35]....
        /*11dc*/ 	.word	0x00007650
        /*11e0*/ 	.word	0x0000000f
        /*11e4*/ 	.word	0x00000000
        /*11e8*/ 	.short	0x0101
        /*11ea*/ 	.byte	0x3f
	.zero		1


	//   ....[36]....
        /*11ec*/ 	.word	0x00007d90
        /*11f0*/ 	.word	0x00000014
        /*11f4*/ 	.word	0x00000080
        /*11f8*/ 	.short	0x010a
        /*11fa*/ 	.byte	0x3f
	.zero		1


	//   ....[37]....
        /*11fc*/ 	.word	0x00007fc0
        /*1200*/ 	.word	0x0000000f
        /*1204*/ 	.word	0x00000000
        /*1208*/ 	.short	0x0101
        /*120a*/ 	.byte	0x3f
	.zero		1


	//   ....[38]....
        /*120c*/ 	.word	0x000086e0
        /*1210*/ 	.word	0x00000013
        /*1214*/ 	.word	0x00000080
        /*1218*/ 	.short	0x010a
        /*121a*/ 	.byte	0x3f
	.zero		1


	//   ....[39]....
        /*121c*/ 	.word	0x00008960
        /*1220*/ 	.word	0x00000013
        /*1224*/ 	.word	0x00000000
        /*1228*/ 	.short	0x0101
        /*122a*/ 	.byte	0x3f
	.zero		1


	//   ....[40]....
        /*122c*/ 	.word	0x00009160
        /*1230*/ 	.word	0x00000011
        /*1234*/ 	.word	0x00000080
        /*1238*/ 	.short	0x010a
        /*123a*/ 	.byte	0x3f
	.zero		1


	//   ....[41]....
        /*123c*/ 	.word	0x000093e0
        /*1240*/ 	.word	0x00000011
        /*1244*/ 	.word	0x00000000
        /*1248*/ 	.short	0x0101
        /*124a*/ 	.byte	0x3f
	.zero		1


	//   ....[42]....
        /*124c*/ 	.word	0x00009b10
        /*1250*/ 	.word	0x00000011
        /*1254*/ 	.word	0x00000080
        /*1258*/ 	.short	0x010a
        /*125a*/ 	.byte	0x3f
	.zero		1


	//   ....[43]....
        /*125c*/ 	.word	0x00009d90
        /*1260*/ 	.word	0x00000011
        /*1264*/ 	.word	0x00000000
        /*1268*/ 	.short	0x0101
        /*126a*/ 	.byte	0x3f
	.zero		1


	//   ....[44]....
        /*126c*/ 	.word	0x0000a5c0
        /*1270*/ 	.word	0x00000011
        /*1274*/ 	.word	0x00000080
        /*1278*/ 	.short	0x010a
        /*127a*/ 	.byte	0x3f
	.zero		1


	//   ....[45]....
        /*127c*/ 	.word	0x0000a840
        /*1280*/ 	.word	0x00000011
        /*1284*/ 	.word	0x00000000
        /*1288*/ 	.short	0x0101
        /*128a*/ 	.byte	0x3f
	.zero		1


	//   ....[46]....
        /*128c*/ 	.word	0x0000af70
        /*1290*/ 	.word	0x00000014
        /*1294*/ 	.word	0x00000080
        /*1298*/ 	.short	0x010a
        /*129a*/ 	.byte	0x3f
	.zero		1


	//   ....[47]....
        /*129c*/ 	.word	0x0000b1d0
        /*12a0*/ 	.word	0x00000009
        /*12a4*/ 	.word	0x00000000
        /*12a8*/ 	.short	0x0101
        /*12aa*/ 	.byte	0x3f
	.zero		1


	//   ....[48]....
        /*12ac*/ 	.word	0x0000c790
        /*12b0*/ 	.word	0x000000ff
        /*12b4*/ 	.word	0x000000c8
        /*12b8*/ 	.short	0x010a
        /*12ba*/ 	.byte	0x04
	.zero		1


	//   ....[49]....
        /*12bc*/ 	.word	0x0000cb90
        /*12c0*/ 	.word	0x000000ff
        /*12c4*/ 	.word	0x000000a0
        /*12c8*/ 	.short	0x010a
        /*12ca*/ 	.byte	0x0d
	.zero		1


	//   ....[50]....
        /*12cc*/ 	.word	0x0000cc80
        /*12d0*/ 	.word	0x000000ff
        /*12d4*/ 	.word	0x00000080
        /*12d8*/ 	.short	0x010b
        /*12da*/ 	.byte	0x0d
	.zero		1


	//   ....[51]....
        /*12dc*/ 	.word	0x0000cce0
        /*12e0*/ 	.word	0x000000ff
        /*12e4*/ 	.word	0x00000000
        /*12e8*/ 	.short	0x0101
        /*12ea*/ 	.byte	0x10
	.zero		1


	//   ....[52]....
        /*12ec*/ 	.word	0x0000cd10
        /*12f0*/ 	.word	0x000000ff
        /*12f4*/ 	.word	0x000000a8
        /*12f8*/ 	.short	0x010a
        /*12fa*/ 	.byte	0x0d
	.zero		1


	//   ....[53]....
        /*12fc*/ 	.word	0x0000ce20
        /*1300*/ 	.word	0x000000ff
        /*1304*/ 	.word	0x00000088
        /*1308*/ 	.short	0x010b
        /*130a*/ 	.byte	0x0d
	.zero		1


	//   ....[54]....
        /*130c*/ 	.word	0x0000ce90
        /*1310*/ 	.word	0x000000ff
        /*1314*/ 	.word	0x00000000
        /*1318*/ 	.short	0x0101
        /*131a*/ 	.byte	0x14
	.zero		1


	//   ....[55]....
        /*131c*/ 	.word	0x0000cec0
        /*1320*/ 	.word	0x000000ff
        /*1324*/ 	.word	0x000000b0
        /*1328*/ 	.short	0x010a
        /*132a*/ 	.byte	0x0d
	.zero		1


	//   ....[56]....
        /*132c*/ 	.word	0x0000cfc0
        /*1330*/ 	.word	0x000000ff
        /*1334*/ 	.word	0x00000090
        /*1338*/ 	.short	0x010b
        /*133a*/ 	.byte	0x0d
	.zero		1


	//   ....[57]....
        /*133c*/ 	.word	0x0000d020
        /*1340*/ 	.word	0x000000ff
        /*1344*/ 	.word	0x00000000
        /*1348*/ 	.short	0x0101
        /*134a*/ 	.byte	0x17
	.zero		1


	//   ....[58]....
        /*134c*/ 	.word	0x0000d050
        /*1350*/ 	.word	0x000000ff
        /*1354*/ 	.word	0x000000b8
        /*1358*/ 	.short	0x010a
        /*135a*/ 	.byte	0x0d
	.zero		1


	//   ....[59]....
        /*135c*/ 	.word	0x0000d150
        /*1360*/ 	.word	0x000000ff
        /*1364*/ 	.word	0x00000098
        /*1368*/ 	.short	0x010b
        /*136a*/ 	.byte	0x0d
	.zero		1


	//   ....[60]....
        /*136c*/ 	.word	0x0000d1c0
        /*1370*/ 	.word	0x000000ff
        /*1374*/ 	.word	0x00000000
        /*1378*/ 	.short	0x0101
        /*137a*/ 	.byte	0x1d
	.zero		1


	//   ....[61]....
        /*137c*/ 	.word	0x0000d200
        /*1380*/ 	.word	0x000000ff
        /*1384*/ 	.word	0x000000a0
        /*1388*/ 	.short	0x010a
        /*138a*/ 	.byte	0x0d
	.zero		1


	//   ....[62]....
        /*138c*/ 	.word	0x0000d2f0
        /*1390*/ 	.word	0x000000ff
        /*1394*/ 	.word	0x00000080
        /*1398*/ 	.short	0x010b
        /*139a*/ 	.byte	0x0d
	.zero		1


	//   ....[63]....
        /*139c*/ 	.word	0x0000d330
        /*13a0*/ 	.word	0x000000ff
        /*13a4*/ 	.word	0x00000000
        /*13a8*/ 	.short	0x0101
        /*13aa*/ 	.byte	0x10
	.zero		1


	//   ....[64]....
        /*13ac*/ 	.word	0x0000d360
        /*13b0*/ 	.word	0x000000ff
        /*13b4*/ 	.word	0x000000a8
        /*13b8*/ 	.short	0x010a
        /*13ba*/ 	.byte	0x0d
	.zero		1


	//   ....[65]....
        /*13bc*/ 	.word	0x0000d460
        /*13c0*/ 	.word	0x000000ff
        /*13c4*/ 	.word	0x00000088
        /*13c8*/ 	.short	0x010b
        /*13ca*/ 	.byte	0x0d
	.zero		1


	//   ....[66]....
        /*13cc*/ 	.word	0x0000d4a0
        /*13d0*/ 	.word	0x000000ff
        /*13d4*/ 	.word	0x00000000
        /*13d8*/ 	.short	0x0101
        /*13da*/ 	.byte	0x14
	.zero		1


	//   ....[67]....
        /*13dc*/ 	.word	0x0000d4e0
        /*13e0*/ 	.word	0x000000ff
        /*13e4*/ 	.word	0x000000b0
        /*13e8*/ 	.short	0x010a
        /*13ea*/ 	.byte	0x0d
	.zero		1


	//   ....[68]....
        /*13ec*/ 	.word	0x0000d5c0
        /*13f0*/ 	.word	0x000000ff
        /*13f4*/ 	.word	0x00000090
        /*13f8*/ 	.short	0x010b
        /*13fa*/ 	.byte	0x0d
	.zero		1


	//   ....[69]....
        /*13fc*/ 	.word	0x0000d600
        /*1400*/ 	.word	0x000000ff
        /*1404*/ 	.word	0x00000000
        /*1408*/ 	.short	0x0101
        /*140a*/ 	.byte	0x17
	.zero		1


	//   ....[70]....
        /*140c*/ 	.word	0x0000d630
        /*1410*/ 	.word	0x000000ff
        /*1414*/ 	.word	0x000000b8
        /*1418*/ 	.short	0x010a
        /*141a*/ 	.byte	0x0d
	.zero		1


	//   ....[71]....
        /*141c*/ 	.word	0x0000d730
        /*1420*/ 	.word	0x000000ff
        /*1424*/ 	.word	0x00000098
        /*1428*/ 	.short	0x010b
        /*142a*/ 	.byte	0x0d
	.zero		1


	//   ....[72]....
        /*142c*/ 	.word	0x0000d780
        /*1430*/ 	.word	0x000000ff
        /*1434*/ 	.word	0x00000000
        /*1438*/ 	.short	0x0101
        /*143a*/ 	.byte	0x1d
	.zero		1


	//   ....[73]....
        /*143c*/ 	.word	0x0000dec0
        /*1440*/ 	.word	0x00000000
        /*1444*/ 	.word	0x000000a0
        /*1448*/ 	.short	0x010a
        /*144a*/ 	.byte	0x3f
	.zero		1


	//   ....[74]....
        /*144c*/ 	.word	0x0000df00
        /*1450*/ 	.word	0x00000000
        /*1454*/ 	.word	0x000000a8
        /*1458*/ 	.short	0x010a
        /*145a*/ 	.byte	0x3f
	.zero		1


	//   ....[75]....
        /*145c*/ 	.word	0x0000df40
        /*1460*/ 	.word	0x00000000
        /*1464*/ 	.word	0x000000b0
        /*1468*/ 	.short	0x010a
        /*146a*/ 	.byte	0x3f
	.zero		1


	//   ....[76]....
        /*146c*/ 	.word	0x0000dfa0
        /*1470*/ 	.word	0x00000000
        /*1474*/ 	.word	0x000000b8
        /*1478*/ 	.short	0x010a
        /*147a*/ 	.byte	0x3f
	.zero		1


	//   ....[77]....
        /*147c*/ 	.word	0x0000e2f0
        /*1480*/ 	.word	0x0000000b
        /*1484*/ 	.word	0x00000040
        /*1488*/ 	.short	0x010a
        /*148a*/ 	.byte	0x3f
	.zero		1


	//   ....[78]....
        /*148c*/ 	.word	0x0000e700
        /*1490*/ 	.word	0x00000002
        /*1494*/ 	.word	0x000000c8
        /*1498*/ 	.short	0x0101
        /*149a*/ 	.byte	0x3f
	.zero		1


	//   ....[79]....
        /*149c*/ 	.word	0x0000ee80
        /*14a0*/ 	.word	0x00000005
        /*14a4*/ 	.word	0x00000000
        /*14a8*/ 	.short	0x010a
        /*14aa*/ 	.byte	0x3f
	.zero		1


	//   ....[80]....
        /*14ac*/ 	.word	0x0000ef00
        /*14b0*/ 	.word	0x00000007
        /*14b4*/ 	.word	0x00000000
        /*14b8*/ 	.short	0x010a
        /*14ba*/ 	.byte	0x3f
	.zero		1


	//   ....[81]....
        /*14bc*/ 	.word	0x0000ef90
        /*14c0*/ 	.word	0x00000006
        /*14c4*/ 	.word	0x00000000
        /*14c8*/ 	.short	0x010a
        /*14ca*/ 	.byte	0x3f
	.zero		1


	//   ....[82]....
        /*14cc*/ 	.word	0x0000f020
        /*14d0*/ 	.word	0x00000007
        /*14d4*/ 	.word	0x00000000
        /*14d8*/ 	.short	0x010a
        /*14da*/ 	.byte	0x3f
	.zero		1


	//   ....[83]....
        /*14dc*/ 	.word	0x0000f0b0
        /*14e0*/ 	.word	0x00000006
        /*14e4*/ 	.word	0x00000000
        /*14e8*/ 	.short	0x010a
        /*14ea*/ 	.byte	0x3f
	.zero		1


	//   ....[84]....
        /*14ec*/ 	.word	0x0000f140
        /*14f0*/ 	.word	0x00000007
        /*14f4*/ 	.word	0x00000000
        /*14f8*/ 	.short	0x010a
        /*14fa*/ 	.byte	0x3f
	.zero		1


	//   ....[85]....
        /*14fc*/ 	.word	0x0000f1d0
        /*1500*/ 	.word	0x00000006
        /*1504*/ 	.word	0x00000000
        /*1508*/ 	.short	0x010a
        /*150a*/ 	.byte	0x3f
	.zero		1


	//   ....[86]....
        /*150c*/ 	.word	0x0000f260
        /*1510*/ 	.word	0x00000003
        /*1514*/ 	.word	0x00000000
        /*1518*/ 	.short	0x010a
        /*151a*/ 	.byte	0x3f
	.zero		1


	//   ....[87]....
        /*151c*/ 	.word	0x0000f2d0
        /*1520*/ 	.word	0x00000003
        /*1524*/ 	.word	0x00000000
        /*1528*/ 	.short	0x010a
        /*152a*/ 	.byte	0x3f
	.zero		1


	//   ....[88]....
        /*152c*/ 	.word	0x0000f330
        /*1530*/ 	.word	0x00000004
        /*1534*/ 	.word	0x00000000
        /*1538*/ 	.short	0x010a
        /*153a*/ 	.byte	0x3f
	.zero		1


	//   ....[89]....
        /*153c*/ 	.word	0x0000f380
        /*1540*/ 	.word	0x0000001b
        /*1544*/ 	.word	0x00000080
        /*1548*/ 	.short	0x010a
        /*154a*/ 	.byte	0x3f
	.zero		1


	//   ....[90]....
        /*154c*/ 	.word	0x0000f3d0
        /*1550*/ 	.word	0x0000001a
        /*1554*/ 	.word	0x00000080
        /*1558*/ 	.short	0x010a
        /*155a*/ 	.byte	0x3f
	.zero		1


	//   ....[91]....
        /*155c*/ 	.word	0x0000f420
        /*1560*/ 	.word	0x00000014
        /*1564*/ 	.word	0x00000080
        /*1568*/ 	.short	0x010a
        /*156a*/ 	.byte	0x3f
	.zero		1


	//   ....[92]....
        /*156c*/ 	.word	0x0000f470
        /*1570*/ 	.word	0x00000013
        /*1574*/ 	.word	0x00000080
        /*1578*/ 	.short	0x010a
        /*157a*/ 	.byte	0x3f
	.zero		1


	//   ....[93]....
        /*157c*/ 	.word	0x0000f4c0
        /*1580*/ 	.word	0x00000011
        /*1584*/ 	.word	0x00000080
        /*1588*/ 	.short	0x010a
        /*158a*/ 	.byte	0x3f
	.zero		1


	//   ....[94]....
        /*158c*/ 	.word	0x0000f510
        /*1590*/ 	.word	0x00000011
        /*1594*/ 	.word	0x00000080
        /*1598*/ 	.short	0x010a
        /*159a*/ 	.byte	0x3f
	.zero		1


	//   ....[95]....
        /*159c*/ 	.word	0x0000f560
        /*15a0*/ 	.word	0x00000011
        /*15a4*/ 	.word	0x00000080
        /*15a8*/ 	.short	0x010a
        /*15aa*/ 	.byte	0x3f
	.zero		1


	//   ....[96]....
        /*15ac*/ 	.word	0x0000f5b0
        /*15b0*/ 	.word	0x00000014
        /*15b4*/ 	.word	0x00000080
        /*15b8*/ 	.short	0x010a
        /*15ba*/ 	.byte	0x3f
	.zero		1


	//   ....[97]....
        /*15bc*/ 	.word	0x0000f610
        /*15c0*/ 	.word	0x00000005
        /*15c4*/ 	.word	0x000000c8
        /*15c8*/ 	.short	0x010a
        /*15ca*/ 	.byte	0x3f
	.zero		1


	//   ....[98]....
        /*15cc*/ 	.word	0x0000f670
        /*15d0*/ 	.word	0x00000003
        /*15d4*/ 	.word	0x000000a0
        /*15d8*/ 	.short	0x010a
        /*15da*/ 	.byte	0x3f
	.zero		1


	//   ....[99]....
        /*15dc*/ 	.word	0x0000f6d0
        /*15e0*/ 	.word	0x00000003
        /*15e4*/ 	.word	0x000000a8
        /*15e8*/ 	.short	0x010a
        /*15ea*/ 	.byte	0x3f
	.zero		1


	//   ....[100]....
        /*15ec*/ 	.word	0x0000f730
        /*15f0*/ 	.word	0x00000003
        /*15f4*/ 	.word	0x000000b0
        /*15f8*/ 	.short	0x010a
        /*15fa*/ 	.byte	0x3f
	.zero		1


	//   ....[101]....
        /*15fc*/ 	.word	0x0000f790
        /*1600*/ 	.word	0x00000003
        /*1604*/ 	.word	0x000000b8
        /*1608*/ 	.short	0x010a
        /*160a*/ 	.byte	0x3f
	.zero		1


	//   ....[102]....
        /*160c*/ 	.word	0x0000f7f0
        /*1610*/ 	.word	0x00000003
        /*1614*/ 	.word	0x000000a0
        /*1618*/ 	.short	0x010a
        /*161a*/ 	.byte	0x3f
	.zero		1


	//   ....[103]....
        /*161c*/ 	.word	0x0000f850
        /*1620*/ 	.word	0x00000003
        /*1624*/ 	.word	0x000000a8
        /*1628*/ 	.short	0x010a
        /*162a*/ 	.byte	0x3f
	.zero		1


	//   ....[104]....
        /*162c*/ 	.word	0x0000f8b0
        /*1630*/ 	.word	0x00000003
        /*1634*/ 	.word	0x000000b0
        /*1638*/ 	.short	0x010a
        /*163a*/ 	.byte	0x3f
	.zero		1


	//   ....[105]....
        /*163c*/ 	.word	0x0000f910
        /*1640*/ 	.word	0x00000003
        /*1644*/ 	.word	0x000000b8
        /*1648*/ 	.short	0x010a
        /*164a*/ 	.byte	0x3f
	.zero		1


	//   ....[106]....
        /*164c*/ 	.word	0x0000f960
        /*1650*/ 	.word	0x00000000
        /*1654*/ 	.word	0x000000a0
        /*1658*/ 	.short	0x010a
        /*165a*/ 	.byte	0x3f
	.zero		1


	//   ....[107]....
        /*165c*/ 	.word	0x0000f9b0
        /*1660*/ 	.word	0x00000000
        /*1664*/ 	.word	0x000000a8
        /*1668*/ 	.short	0x010a
        /*166a*/ 	.byte	0x3f
	.zero		1


	//   ....[108]....
        /*166c*/ 	.word	0x0000fa00
        /*1670*/ 	.word	0x00000000
        /*1674*/ 	.word	0x000000b0
        /*1678*/ 	.short	0x010a
        /*167a*/ 	.byte	0x3f
	.zero		1


	//   ....[109]....
        /*167c*/ 	.word	0x0000fad0
        /*1680*/ 	.word	0x0000000b
        /*1684*/ 	.word	0x00000040
        /*1688*/ 	.short	0x010a
        /*168a*/ 	.byte	0x3f
	.zero		1


	//   ....[110]....
        /*168c*/ 	.word	0x0000fba0
        /*1690*/ 	.word	0x00000005
        /*1694*/ 	.word	0x00000000
        /*1698*/ 	.short	0x010a
        /*169a*/ 	.byte	0x3f
	.zero		1


	//   ....[111]....
        /*169c*/ 	.word	0x0000fbf0
        /*16a0*/ 	.word	0x00000007
        /*16a4*/ 	.word	0x00000000
        /*16a8*/ 	.short	0x010a
        /*16aa*/ 	.byte	0x3f
	.zero		1


	//   ....[112]....
        /*16ac*/ 	.word	0x0000fc40
        /*16b0*/ 	.word	0x00000006
        /*16b4*/ 	.word	0x00000000
        /*16b8*/ 	.short	0x010a
        /*16ba*/ 	.byte	0x3f
	.zero		1


	//   ....[113]....
        /*16bc*/ 	.word	0x0000fc90
        /*16c0*/ 	.word	0x00000007
        /*16c4*/ 	.word	0x00000000
        /*16c8*/ 	.short	0x010a
        /*16ca*/ 	.byte	0x3f
	.zero		1


	//   ....[114]....
        /*16cc*/ 	.word	0x0000fce0
        /*16d0*/ 	.word	0x00000006
        /*16d4*/ 	.word	0x00000000
        /*16d8*/ 	.short	0x010a
        /*16da*/ 	.byte	0x3f
	.zero		1


	//   ....[115]....
        /*16dc*/ 	.word	0x0000fd30
        /*16e0*/ 	.word	0x00000007
        /*16e4*/ 	.word	0x00000000
        /*16e8*/ 	.short	0x010a
        /*16ea*/ 	.byte	0x3f
	.zero		1


	//   ....[116]....
        /*16ec*/ 	.word	0x0000fd80
        /*16f0*/ 	.word	0x00000006
        /*16f4*/ 	.word	0x00000000
        /*16f8*/ 	.short	0x010a
        /*16fa*/ 	.byte	0x3f
	.zero		1


	//----- nvinfo : EIATTR_NUM_MBARRIERS
	.align		4
.L_38:
        /*16fc*/ 	.byte	0x03, 0x38
        /*16fe*/ 	.short	0x001a


	//----- nvinfo : EIATTR_EXIT_INSTR_OFFSETS
	.align		4
        /*1700*/ 	.byte	0x04, 0x1c
        /*1702*/ 	.short	(.L_40 - .L_39)


	//   ....[0]....
.L_39:
        /*1704*/ 	.word	0x00000fb0


	//   ....[1]....
        /*1708*/ 	.word	0x000017b0


	//   ....[2]....
        /*170c*/ 	.word	0x0000c0d0


	//   ....[3]....
        /*1710*/ 	.word	0x0000c690


	//   ....[4]....
        /*1714*/ 	.word	0x0000c720


	//   ....[5]....
        /*1718*/ 	.word	0x0000dff0


	//   ....[6]....
        /*171c*/ 	.word	0x0000f2b0


	//----- nvinfo : EIATTR_MAX_THREADS
	.align		4
.L_40:
        /*1720*/ 	.byte	0x04, 0x05
        /*1722*/ 	.short	(.L_42 - .L_41)
.L_41:
        /*1724*/ 	.word	0x00000180
        /*1728*/ 	.word	0x00000001
        /*172c*/ 	.word	0x00000001


	//----- nvinfo : EIATTR_CRS_STACK_SIZE
	.align		4
.L_42:
        /*1730*/ 	.byte	0x04, 0x1e
        /*1732*/ 	.short	(.L_44 - .L_43)
.L_43:
        /*1734*/ 	.word	0x00000000


	//----- nvinfo : EIATTR_CBANK_PARAM_SIZE
	.align		4
.L_44:
        /*1738*/ 	.byte	0x03, 0x19
        /*173a*/ 	.short	0x0770


	//----- nvinfo : EIATTR_PARAM_CBANK
	.align		4
        /*173c*/ 	.byte	0x04, 0x0a
        /*173e*/ 	.short	(.L_46 - .L_45)
	.align		4
.L_45:
        /*1740*/ 	.word	index@(.nv.constant0._ZN7cutlass13device_kernelINS_4gemm6kernel13GemmUniversalIN4cute5tupleIJiiiiEEENS1_10collective13CollectiveMmaINS1_37MainloopSm90TmaGmmaWarpSpecializedFP8ILi8ENS5_IJNS4_1CILi2EEENSA_ILi1EEESC_EEENS1_35KernelTmaWarpSpecializedCooperativeEEENS5_IJNSA_ILi256EEENSA_ILi128EEENSA_ILi64EEEEEENS_12float_e4m3_tENS5_IJlSC_lEEESK_SL_NS4_8TiledMMAINS4_8MMA_AtomIJNS4_4SM904GMMA31MMA_64x128x32_F32E4M3E4M3_SS_TNILNSP_7ScaleInE1ELSR_1EEEEEENS4_6LayoutISD_NS5_IJSC_NSA_ILi0EEESV_EEEEENS5_IJNS4_10UnderscoreESY_SY_EEEEENS4_13SM90_TMA_LOADENS4_14ComposedLayoutINS4_7SwizzleILi2ELi4ELi3EEENS4_18smem_ptr_flag_bitsILi8EEENSU_INS5_IJNSA_ILi8EEESI_EEENS5_IJSI_SC_EEEEEEEvNS4_8identityENS4_23SM90_TMA_LOAD_MULTICASTES1B_vS1C_EENS_8epilogue10collective18CollectiveEpilogueINS1F_22Sm90TmaWarpSpecializedILi4ELi2ELi16ELb0ELb0EEEJSJ_NS5_IJSH_NSA_ILi32EEEEEESK_SL_SK_SL_NS1F_6fusion15FusionCallbacksIS1J_NS1M_17LinCombPerRowBiasISK_fSK_SK_fLi16ELNS_15FloatRoundStyleE2EEESJ_S1L_JEEES11_NS12_INS13_ILi1ELi4ELi3EEES16_NSU_INS5_IJS17_S1K_EEENS5_IJS1K_SC_EEEEEEENS4_39AutoVectorizingCopyWithAssumedAlignmentILi128EEENS4_14SM90_TMA_STOREES1W_S1Y_NS4_9Copy_AtomIJNS4_17SM90_U32x4_STSM_NENS_6half_tEEEEvEEEvvEEEEvNT_6ParamsE)
        /*1744*/ 	.short	0x0210
        /*1746*/ 	.short	0x0770


	//----- nvinfo : EIATTR_SW_WAR
	.align		4
.L_46:
        /*1748*/ 	.byte	0x04, 0x36
        /*174a*/ 	.short	(.L_48 - .L_47)
.L_47:
        /*174c*/ 	.word	0x00000008
.L_48:


//--------------------- .nv.callgraph             --------------------------
	.section	.nv.callgraph,"",@"SHT_CUDA_CALLGRAPH"
	.align	4
	.sectionentsize	8
	.align		4
        /*0000*/ 	.word	0x00000000
	.align		4
        /*0004*/ 	.word	0xffffffff
	.align		4
        /*0008*/ 	.word	index@(_ZN7cutlass13device_kernelINS_4gemm6kernel13GemmUniversalIN4cute5tupleIJiiiiEEENS1_10collective13CollectiveMmaINS1_37MainloopSm90TmaGmmaWarpSpecializedFP8ILi8ENS5_IJNS4_1CILi2EEENSA_ILi1EEESC_EEENS1_35KernelTmaWarpSpecializedCooperativeEEENS5_IJNSA_ILi256EEENSA_ILi128EEENSA_ILi64EEEEEENS_12float_e4m3_tENS5_IJlSC_lEEESK_SL_NS4_8TiledMMAINS4_8MMA_AtomIJNS4_4SM904GMMA31MMA_64x128x32_F32E4M3E4M3_SS_TNILNSP_7ScaleInE1ELSR_1EEEEEENS4_6LayoutISD_NS5_IJSC_NSA_ILi0EEESV_EEEEENS5_IJNS4_10UnderscoreESY_SY_EEEEENS4_13SM90_TMA_LOADENS4_14ComposedLayoutINS4_7SwizzleILi2ELi4ELi3EEENS4_18smem_ptr_flag_bitsILi8EEENSU_INS5_IJNSA_ILi8EEESI_EEENS5_IJSI_SC_EEEEEEEvNS4_8identityENS4_23SM90_TMA_LOAD_MULTICASTES1B_vS1C_EENS_8epilogue10collective18CollectiveEpilogueINS1F_22Sm90TmaWarpSpecializedILi4ELi2ELi16ELb0ELb0EEEJSJ_NS5_IJSH_NSA_ILi32EEEEEESK_SL_SK_SL_NS1F_6fusion15FusionCallbacksIS1J_NS1M_17LinCombPerRowBiasISK_fSK_SK_fLi16ELNS_15FloatRoundStyleE2EEESJ_S1L_JEEES11_NS12_INS13_ILi1ELi4ELi3EEES16_NSU_INS5_IJS17_S1K_EEENS5_IJS1K_SC_EEEEEEENS4_39AutoVectorizingCopyWithAssumedAlignmentILi128EEENS4_14SM90_TMA_STOREES1W_S1Y_NS4_9Copy_AtomIJNS4_17SM90_U32x4_STSM_NENS_6half_tEEEEvEEEvvEEEEvNT_6ParamsE)
	.align		4
        /*000c*/ 	.word	index@(__assertfail)
	.align		4
        /*0010*/ 	.word	0x00000000
	.align		4
        /*0014*/ 	.word	0xfffffffe
	.align		4
        /*0018*/ 	.word	0x00000000
	.align		4
        /*001c*/ 	.word	0xfffffffd
	.align		4
        /*0020*/ 	.word	0x00000000
	.align		4
        /*0024*/ 	.word	0xfffffffc


//--------------------- .nv.constant4             --------------------------
	.section	.nv.constant4,"a",@progbits
	.align	8
	.align		8
.nv.constant4:
        /*0000*/ 	.dword	__assertfail
	.align		8
        /*0008*/ 	.dword	__unnamed_1
	.align		8
        /*0010*/ 	.dword	__unnamed_2
	.align		8
        /*0018*/ 	.dword	_ZN39_INTERNAL_47c15a4b_4_k_cu_8d0f8418_29144cuda3std3__45__cpo5beginE
	.align		8
        /*0020*/ 	.dword	_ZN39_INTERNAL_47c15a4b_4_k_cu_8d0f8418_29144cuda3std3__45__cpo3endE
	.align		8
        /*0028*/ 	.dword	_ZN39_INTERNAL_47c15a4b_4_k_cu_8d0f8418_29144cuda3std3__45__cpo6cbeginE
	.align		8
        /*0030*/ 	.dword	_ZN39_INTERNAL_47c15a4b_4_k_cu_8d0f8418_29144cuda3std3__45__cpo4cendE
	.align		8
        /*0038*/ 	.dword	_ZN39_INTERNAL_47c15a4b_4_k_cu_8d0f8418_29144cuda3std3__441_GLOBAL__N__47c15a4b_4_k_cu_8d0f8418_29146ignoreE
	.align		8
        /*0040*/ 	.dword	_ZN39_INTERNAL_47c15a4b_4_k_cu_8d0f8418_29144cuda3std3__419piecewise_constructE
	.align		8
        /*0048*/ 	.dword	_ZN39_INTERNAL_47c15a4b_4_k_cu_8d0f8418_29144cuda3std3__48in_placeE
	.align		8
        /*0050*/ 	.dword	_ZN39_INTERNAL_47c15a4b_4_k_cu_8d0f8418_29144cuda3std6ranges3__45__cpo4swapE
	.align		8
        /*0058*/ 	.dword	_ZN39_INTERNAL_47c15a4b_4_k_cu_8d0f8418_29144cuda3std6ranges3__45__cpo9iter_moveE
	.align		8
        /*0060*/ 	.dword	_ZN39_INTERNAL_47c15a4b_4_k_cu_8d0f8418_29144cute7productE
	.align		8
        /*0068*/ 	.dword	_ZN39_INTERNAL_47c15a4b_4_k_cu_8d0f8418_29144cute1_E
	.align		8
        /*0070*/ 	.dword	$str$24
	.align		8
        /*0078*/ 	.dword	$str$25


//--------------------- .text._ZN7cutlass13device_kernelINS_4gemm6kernel13GemmUniversalIN4cute5tupleIJiiiiEEENS1_10collective13CollectiveMmaINS1_37MainloopSm90TmaGmmaWarpSpecializedFP8ILi8ENS5_IJNS4_1CILi2EEENSA_ILi1EEESC_EEENS1_35KernelTmaWarpSpecializedCooperativeEEENS5_IJNSA_ILi256EEENSA_ILi128EEENSA_ILi64EEEEEENS_12float_e4m3_tENS5_IJlSC_lEEESK_SL_NS4_8TiledMMAINS4_8MMA_AtomIJNS4_4SM904GMMA31MMA_64x128x32_F32E4M3E4M3_SS_TNILNSP_7ScaleInE1ELSR_1EEEEEENS4_6LayoutISD_NS5_IJSC_NSA_ILi0EEESV_EEEEENS5_IJNS4_10UnderscoreESY_SY_EEEEENS4_13SM90_TMA_LOADENS4_14ComposedLayoutINS4_7SwizzleILi2ELi4ELi3EEENS4_18smem_ptr_flag_bitsILi8EEENSU_INS5_IJNSA_ILi8EEESI_EEENS5_IJSI_SC_EEEEEEEvNS4_8identityENS4_23SM90_TMA_LOAD_MULTICASTES1B_vS1C_EENS_8epilogue10collective18CollectiveEpilogueINS1F_22Sm90TmaWarpSpecializedILi4ELi2ELi16ELb0ELb0EEEJSJ_NS5_IJSH_NSA_ILi32EEEEEESK_SL_SK_SL_NS1F_6fusion15FusionCallbacksIS1J_NS1M_17LinCombPerRowBiasISK_fSK_SK_fLi16ELNS_15FloatRoundStyleE2EEESJ_S1L_JEEES11_NS12_INS13_ILi1ELi4ELi3EEES16_NSU_INS5_IJS17_S1K_EEENS5_IJS1K_SC_EEEEEEENS4_39AutoVectorizingCopyWithAssumedAlignmentILi128EEENS4_14SM90_TMA_STOREES1W_S1Y_NS4_9Copy_AtomIJNS4_17SM90_U32x4_STSM_NENS_6half_tEEEEvEEEvvEEEEvNT_6ParamsE --------------------------
	.section	.text._ZN7cutlass13device_kernelINS_4gemm6kernel13GemmUniversalIN4cute5tupleIJiiiiEEENS1_10collective13CollectiveMmaINS1_37MainloopSm90TmaGmmaWarpSpecializedFP8ILi8ENS5_IJNS4_1CILi2EEENSA_ILi1EEESC_EEENS1_35KernelTmaWarpSpecializedCooperativeEEENS5_IJNSA_ILi256EEENSA_ILi128EEENSA_ILi64EEEEEENS_12float_e4m3_tENS5_IJlSC_lEEESK_SL_NS4_8TiledMMAINS4_8MMA_AtomIJNS4_4SM904GMMA31MMA_64x128x32_F32E4M3E4M3_SS_TNILNSP_7ScaleInE1ELSR_1EEEEEENS4_6LayoutISD_NS5_IJSC_NSA_ILi0EEESV_EEEEENS5_IJNS4_10UnderscoreESY_SY_EEEEENS4_13SM90_TMA_LOADENS4_14ComposedLayoutINS4_7SwizzleILi2ELi4ELi3EEENS4_18smem_ptr_flag_bitsILi8EEENSU_INS5_IJNSA_ILi8EEESI_EEENS5_IJSI_SC_EEEEEEEvNS4_8identityENS4_23SM90_TMA_LOAD_MULTICASTES1B_vS1C_EENS_8epilogue10collective18CollectiveEpilogueINS1F_22Sm90TmaWarpSpecializedILi4ELi2ELi16ELb0ELb0EEEJSJ_NS5_IJSH_NSA_ILi32EEEEEESK_SL_SK_SL_NS1F_6fusion15FusionCallbacksIS1J_NS1M_17LinCombPerRowBiasISK_fSK_SK_fLi16ELNS_15FloatRoundStyleE2EEESJ_S1L_JEEES11_NS12_INS13_ILi1ELi4ELi3EEES16_NSU_INS5_IJS17_S1K_EEENS5_IJS1K_SC_EEEEEEENS4_39AutoVectorizingCopyWithAssumedAlignmentILi128EEENS4_14SM90_TMA_STOREES1W_S1Y_NS4_9Copy_AtomIJNS4_17SM90_U32x4_STSM_NENS_6half_tEEEEvEEEvvEEEEvNT_6ParamsE,"ax",@progbits
	.align	128
.text._ZN7cutlass13device_kernelINS_4gemm6kernel13GemmUniversalIN4cute5tupleIJiiiiEEENS1_10collective13CollectiveMmaINS1_37MainloopSm90TmaGmmaWarpSpecializedFP8ILi8ENS5_IJNS4_1CILi2EEENSA_ILi1EEESC_EEENS1_35KernelTmaWarpSpecializedCooperativeEEENS5_IJNSA_ILi256EEENSA_ILi128EEENSA_ILi64EEEEEENS_12float_e4m3_tENS5_IJlSC_lEEESK_SL_NS4_8TiledMMAINS4_8MMA_AtomIJNS4_4SM904GMMA31MMA_64x128x32_F32E4M3E4M3_SS_TNILNSP_7ScaleInE1ELSR_1EEEEEENS4_6LayoutISD_NS5_IJSC_NSA_ILi0EEESV_EEEEENS5_IJNS4_10UnderscoreESY_SY_EEEEENS4_13SM90_TMA_LOADENS4_14ComposedLayoutINS4_7SwizzleILi2ELi4ELi3EEENS4_18smem_ptr_flag_bitsILi8EEENSU_INS5_IJNSA_ILi8EEESI_EEENS5_IJSI_SC_EEEEEEEvNS4_8identityENS4_23SM90_TMA_LOAD_MULTICASTES1B_vS1C_EENS_8epilogue10collective18CollectiveEpilogueINS1F_22Sm90TmaWarpSpecializedILi4ELi2ELi16ELb0ELb0EEEJSJ_NS5_IJSH_NSA_ILi32EEEEEESK_SL_SK_SL_NS1F_6fusion15FusionCallbacksIS1J_NS1M_17LinCombPerRowBiasISK_fSK_SK_fLi16ELNS_15FloatRoundStyleE2EEESJ_S1L_JEEES11_NS12_INS13_ILi1ELi4ELi3EEES16_NSU_INS5_IJS17_S1K_EEENS5_IJS1K_SC_EEEEEEENS4_39AutoVectorizingCopyWithAssumedAlignmentILi128EEENS4_14SM90_TMA_STOREES1W_S1Y_NS4_9Copy_AtomIJNS4_17SM90_U32x4_STSM_NENS_6half_tEEEEvEEEvvEEEEvNT_6ParamsE:
        .type           _ZN7cutlass13device_kernelINS_4gemm6kernel13GemmUniversalIN4cute5tupleIJiiiiEEENS1_10collective13CollectiveMmaINS1_37MainloopSm90TmaGmmaWarpSpecializedFP8ILi8ENS5_IJNS4_1CILi2EEENSA_ILi1EEESC_EEENS1_35KernelTmaWarpSpecializedCooperativeEEENS5_IJNSA_ILi256EEENSA_ILi128EEENSA_ILi64EEEEEENS_12float_e4m3_tENS5_IJlSC_lEEESK_SL_NS4_8TiledMMAINS4_8MMA_AtomIJNS4_4SM904GMMA31MMA_64x128x32_F32E4M3E4M3_SS_TNILNSP_7ScaleInE1ELSR_1EEEEEENS4_6LayoutISD_NS5_IJSC_NSA_ILi0EEESV_EEEEENS5_IJNS4_10UnderscoreESY_SY_EEEEENS4_13SM90_TMA_LOADENS4_14ComposedLayoutINS4_7SwizzleILi2ELi4ELi3EEENS4_18smem_ptr_flag_bitsILi8EEENSU_INS5_IJNSA_ILi8EEESI_EEENS5_IJSI_SC_EEEEEEEvNS4_8identityENS4_23SM90_TMA_LOAD_MULTICASTES1B_vS1C_EENS_8epilogue10collective18CollectiveEpilogueINS1F_22Sm90TmaWarpSpecializedILi4ELi2ELi16ELb0ELb0EEEJSJ_NS5_IJSH_NSA_ILi32EEEEEESK_SL_SK_SL_NS1F_6fusion15FusionCallbacksIS1J_NS1M_17LinCombPerRowBiasISK_fSK_SK_fLi16ELNS_15FloatRoundStyleE2EEESJ_S1L_JEEES11_NS12_INS13_ILi1ELi4ELi3EEES16_NSU_INS5_IJS17_S1K_EEENS5_IJS1K_SC_EEEEEEENS4_39AutoVectorizingCopyWithAssumedAlignmentILi128EEENS4_14SM90_TMA_STOREES1W_S1Y_NS4_9Copy_AtomIJNS4_17SM90_U32x4_STSM_NENS_6half_tEEEEvEEEvvEEEEvNT_6ParamsE,@function
        .size           _ZN7cutlass13device_kernelINS_4gemm6kernel13GemmUniversalIN4cute5tupleIJiiiiEEENS1_10collective13CollectiveMmaINS1_37MainloopSm90TmaGmmaWarpSpecializedFP8ILi8ENS5_IJNS4_1CILi2EEENSA_ILi1EEESC_EEENS1_35KernelTmaWarpSpecializedCooperativeEEENS5_IJNSA_ILi256EEENSA_ILi128EEENSA_ILi64EEEEEENS_12float_e4m3_tENS5_IJlSC_lEEESK_SL_NS4_8TiledMMAINS4_8MMA_AtomIJNS4_4SM904GMMA31MMA_64x128x32_F32E4M3E4M3_SS_TNILNSP_7ScaleInE1ELSR_1EEEEEENS4_6LayoutISD_NS5_IJSC_NSA_ILi0EEESV_EEEEENS5_IJNS4_10UnderscoreESY_SY_EEEEENS4_13SM90_TMA_LOADENS4_14ComposedLayoutINS4_7SwizzleILi2ELi4ELi3EEENS4_18smem_ptr_flag_bitsILi8EEENSU_INS5_IJNSA_ILi8EEESI_EEENS5_IJSI_SC_EEEEEEEvNS4_8identityENS4_23SM90_TMA_LOAD_MULTICASTES1B_vS1C_EENS_8epilogue10collective18CollectiveEpilogueINS1F_22Sm90TmaWarpSpecializedILi4ELi2ELi16ELb0ELb0EEEJSJ_NS5_IJSH_NSA_ILi32EEEEEESK_SL_SK_SL_NS1F_6fusion15FusionCallbacksIS1J_NS1M_17LinCombPerRowBiasISK_fSK_SK_fLi16ELNS_15FloatRoundStyleE2EEESJ_S1L_JEEES11_NS12_INS13_ILi1ELi4ELi3EEES16_NSU_INS5_IJS17_S1K_EEENS5_IJS1K_SC_EEEEEEENS4_39AutoVectorizingCopyWithAssumedAlignmentILi128EEENS4_14SM90_TMA_STOREES1W_S1Y_NS4_9Copy_AtomIJNS4_17SM90_U32x4_STSM_NENS_6half_tEEEEvEEEvvEEEEvNT_6ParamsE,(.L_x_277 - _ZN7cutlass13device_kernelINS_4gemm6kernel13GemmUniversalIN4cute5tupleIJiiiiEEENS1_10collective13CollectiveMmaINS1_37MainloopSm90TmaGmmaWarpSpecializedFP8ILi8ENS5_IJNS4_1CILi2EEENSA_ILi1EEESC_EEENS1_35KernelTmaWarpSpecializedCooperativeEEENS5_IJNSA_ILi256EEENSA_ILi128EEENSA_ILi64EEEEEENS_12float_e4m3_tENS5_IJlSC_lEEESK_SL_NS4_8TiledMMAINS4_8MMA_AtomIJNS4_4SM904GMMA31MMA_64x128x32_F32E4M3E4M3_SS_TNILNSP_7ScaleInE1ELSR_1EEEEEENS4_6LayoutISD_NS5_IJSC_NSA_ILi0EEESV_EEEEENS5_IJNS4_10UnderscoreESY_SY_EEEEENS4_13SM90_TMA_LOADENS4_14ComposedLayoutINS4_7SwizzleILi2ELi4ELi3EEENS4_18smem_ptr_flag_bitsILi8EEENSU_INS5_IJNSA_ILi8EEESI_EEENS5_IJSI_SC_EEEEEEEvNS4_8identityENS4_23SM90_TMA_LOAD_MULTICASTES1B_vS1C_EENS_8epilogue10collective18CollectiveEpilogueINS1F_22Sm90TmaWarpSpecializedILi4ELi2ELi16ELb0ELb0EEEJSJ_NS5_IJSH_NSA_ILi32EEEEEESK_SL_SK_SL_NS1F_6fusion15FusionCallbacksIS1J_NS1M_17LinCombPerRowBiasISK_fSK_SK_fLi16ELNS_15FloatRoundStyleE2EEESJ_S1L_JEEES11_NS12_INS13_ILi1ELi4ELi3EEES16_NSU_INS5_IJS17_S1K_EEENS5_IJS1K_SC_EEEEEEENS4_39AutoVectorizingCopyWithAssumedAlignmentILi128EEENS4_14SM90_TMA_STOREES1W_S1Y_NS4_9Copy_AtomIJNS4_17SM90_U32x4_STSM_NENS_6half_tEEEEvEEEvvEEEEvNT_6ParamsE)
        .other          _ZN7cutlass13device_kernelINS_4gemm6kernel13GemmUniversalIN4cute5tupleIJiiiiEEENS1_10collective13CollectiveMmaINS1_37MainloopSm90TmaGmmaWarpSpecializedFP8ILi8ENS5_IJNS4_1CILi2EEENSA_ILi1EEESC_EEENS1_35KernelTmaWarpSpecializedCooperativeEEENS5_IJNSA_ILi256EEENSA_ILi128EEENSA_ILi64EEEEEENS_12float_e4m3_tENS5_IJlSC_lEEESK_SL_NS4_8TiledMMAINS4_8MMA_AtomIJNS4_4SM904GMMA31MMA_64x128x32_F32E4M3E4M3_SS_TNILNSP_7ScaleInE1ELSR_1EEEEEENS4_6LayoutISD_NS5_IJSC_NSA_ILi0EEESV_EEEEENS5_IJNS4_10UnderscoreESY_SY_EEEEENS4_13SM90_TMA_LOADENS4_14ComposedLayoutINS4_7SwizzleILi2ELi4ELi3EEENS4_18smem_ptr_flag_bitsILi8EEENSU_INS5_IJNSA_ILi8EEESI_EEENS5_IJSI_SC_EEEEEEEvNS4_8identityENS4_23SM90_TMA_LOAD_MULTICASTES1B_vS1C_EENS_8epilogue10collective18CollectiveEpilogueINS1F_22Sm90TmaWarpSpecializedILi4ELi2ELi16ELb0ELb0EEEJSJ_NS5_IJSH_NSA_ILi32EEEEEESK_SL_SK_SL_NS1F_6fusion15FusionCallbacksIS1J_NS1M_17LinCombPerRowBiasISK_fSK_SK_fLi16ELNS_15FloatRoundStyleE2EEESJ_S1L_JEEES11_NS12_INS13_ILi1ELi4ELi3EEES16_NSU_INS5_IJS17_S1K_EEENS5_IJS1K_SC_EEEEEEENS4_39AutoVectorizingCopyWithAssumedAlignmentILi128EEENS4_14SM90_TMA_STOREES1W_S1Y_NS4_9Copy_AtomIJNS4_17SM90_U32x4_STSM_NENS_6half_tEEEEvEEEvvEEEEvNT_6ParamsE,@"STO_CUDA_ENTRY STV_DEFAULT"
_ZN7cutlass13device_kernelINS_4gemm6kernel13GemmUniversalIN4cute5tupleIJiiiiEEENS1_10collective13CollectiveMmaINS1_37MainloopSm90TmaGmmaWarpSpecializedFP8ILi8ENS5_IJNS4_1CILi2EEENSA_ILi1EEESC_EEENS1_35KernelTmaWarpSpecializedCooperativeEEENS5_IJNSA_ILi256EEENSA_ILi128EEENSA_ILi64EEEEEENS_12float_e4m3_tENS5_IJlSC_lEEESK_SL_NS4_8TiledMMAINS4_8MMA_AtomIJNS4_4SM904GMMA31MMA_64x128x32_F32E4M3E4M3_SS_TNILNSP_7ScaleInE1ELSR_1EEEEEENS4_6LayoutISD_NS5_IJSC_NSA_ILi0EEESV_EEEEENS5_IJNS4_10UnderscoreESY_SY_EEEEENS4_13SM90_TMA_LOADENS4_14ComposedLayoutINS4_7SwizzleILi2ELi4ELi3EEENS4_18smem_ptr_flag_bitsILi8EEENSU_INS5_IJNSA_ILi8EEESI_EEENS5_IJSI_SC_EEEEEEEvNS4_8identityENS4_23SM90_TMA_LOAD_MULTICASTES1B_vS1C_EENS_8epilogue10collective18CollectiveEpilogueINS1F_22Sm90TmaWarpSpecializedILi4ELi2ELi16ELb0ELb0EEEJSJ_NS5_IJSH_NSA_ILi32EEEEEESK_SL_SK_SL_NS1F_6fusion15FusionCallbacksIS1J_NS1M_17LinCombPerRowBiasISK_fSK_SK_fLi16ELNS_15FloatRoundStyleE2EEESJ_S1L_JEEES11_NS12_INS13_ILi1ELi4ELi3EEES16_NSU_INS5_IJS17_S1K_EEENS5_IJS1K_SC_EEEEEEENS4_39AutoVectorizingCopyWithAssumedAlignmentILi128EEENS4_14SM90_TMA_STOREES1W_S1Y_NS4_9Copy_AtomIJNS4_17SM90_U32x4_STSM_NENS_6half_tEEEEvEEEvvEEEEvNT_6ParamsE:
[----:B------:R-:W1:Y:S02]  /*0000*/  LDC R1, c[0x0][0x28] ;  /* 0x00000a00ff017b82 */ /* 0x000e640000000800 */
[----:B-1----:R-:W-:Y:S01]  /*0010*/  IADD3 R1, R1, -0xf0, RZ ;  /* 0xffffff1001017810 */ /* 0x002fe20007ffe0ff */
[----:B------:R-:W1:Y:S05]  /*0020*/  S2R R10, SR_TID.X ;  /* 0x00000000000a7919 */ /* 0x000e6a0000002100 */
[----:B------:R-:W2:Y:S01]  /*0030*/  LDC.64 R2, c[0x0][0x588] ;  /* 0x00016200ff027b82 */ /* 0x000ea20000000a00 */
[----:B------:R-:W-:Y:S01]  /*0040*/  ELECT P0, URZ, PT ;  /* 0x00000000003f782f */ /* 0x000fe20003800000 */
[----:B------:R-:W-:Y:S01]  /*0050*/  BSSY B0, `(.L_x_0) ;  /* 0x000001a000007945 */ /* 0x000fe20003800000 */
[----:B-1----:R-:W-:-:S05]  /*0060*/  SHF.R.U32.HI R6, RZ, 0x5, R10 ;  /* 0x00000005ff067819 */ /* 0x002fca000001160a */
[----:B------:R-:W1:Y:S02]  /*0070*/  SHFL.IDX PT, R0, R6, RZ, 0x1f ;  /* 0x00001fff06007589 */ /* 0x000e6400000e0000 */
[----:B-1----:R-:W-:Y:S02]  /*0080*/  R2UR UR42, R0 ;  /* 0x00000000002a72ca */ /* 0x002fe400000e0000 */
[----:B------:R-:W-:-:S06]  /*0090*/  SHF.R.U32.HI R0, RZ, 0x7, R10 ;  /* 0x00000007ff007819 */ /* 0x000fcc000001160a */
[----:B------:R-:W1:Y:S05]  /*00a0*/  SHFL.IDX PT, R0, R0, RZ, 0x1f ;  /* 0x00001fff00007589 */ /* 0x000e6a00000e0000 */
[----:B------:R-:W-:Y:S02]  /*00b0*/  USHF.R.S32.HI UR4, URZ, 0x1f, UR42 ;  /* 0x0000001f3f047899 */ /* 0x000fe4000801142a */
[----:B------:R-:W-:Y:S02]  /*00c0*/  ISETP.NE.OR P0, PT, RZ, UR42, !P0 ;  /* 0x0000002aff007c0c */ /* 0x000fe4000c705670 */
[----:B------:R-:W-:-:S04]  /*00d0*/  ULEA.HI UR4, UR4, UR42, URZ, 0x2 ;  /* 0x0000002a04047291 */ /* 0x000fc8000f8f103f */
[----:B------:R-:W-:-:S04]  /*00e0*/  ULOP3.LUT UR4, UR4, 0xfffffffc, URZ, 0xc0, !UPT ;  /* 0xfffffffc04047892 */ /* 0x000fc8000f8ec03f */
[----:B------:R-:W-:-:S03]  /*00f0*/  UIADD3 UR42, UR42, -UR4, URZ ;  /* 0x800000042a2a7290 */ /* 0x000fc6000fffe03f */
[----:B--2---:R-:W-:Y:S09]  /*0100*/  @P0 BRA `(.L_x_1) ;  /* 0x0000000000380947 */ /* 0x004ff20003800000 */
[----:B------:R-:W-:Y:S02]  /*0110*/  ULDC.64 UR4, c[0x0][0x198] ;  /* 0x0000660000047ab9 */ /* 0x000fe40000000a00 */
[----:B------:R-:W-:Y:S02]  /*0120*/  UIADD3 UR6, UP0, UR4, 0xf0, URZ ;  /* 0x000000f004067890 */ /* 0x000fe4000ff1e03f */
[----:B------:R-:W-:Y:S02]  /*0130*/  UIADD3 UR8, UP1, UR4, 0x1f0, URZ ;  /* 0x000001f004087890 */ /* 0x000fe4000ff3e03f */
[----:B------:R-:W-:Y:S02]  /*0140*/  UIADD3 UR10, UP2, UR4, 0x3f0, URZ ;  /* 0x000003f0040a7890 */ /* 0x000fe4000ff5e03f */
[----:B------:R-:W-:Y:S02]  /*0150*/  UIADD3 UR4, UP3, UR4, 0x4f0, URZ ;  /* 0x000004f004047890 */ /* 0x000fe4000ff7e03f */
[----:B------:R-:W-:-:S02]  /*0160*/  UIADD3.X UR7, URZ, UR5, URZ, UP0, !UPT ;  /* 0x000000053f077290 */ /* 0x000fc400087fe43f */
[----:B------:R-:W-:Y:S02]  /*0170*/  UIADD3.X UR9, URZ, UR5, URZ, UP1, !UPT ;  /* 0x000000053f097290 */ /* 0x000fe40008ffe43f */
[----:B------:R-:W-:Y:S02]  /*0180*/  UIADD3.X UR11, URZ, UR5, URZ, UP2, !UPT ;  /* 0x000000053f0b7290 */ /* 0x000fe400097fe43f */
[----:B------:R-:W-:-:S03]  /*0190*/  UIADD3.X UR5, URZ, UR5, URZ, UP3, !UPT ;  /* 0x000000053f057290 */ /* 0x000fc60009ffe43f */
[----:B------:R2:W-:Y:S02]  /*01a0*/  UTMACCTL.PF [UR6] ;  /* 0x00000000060079b9 */ /* 0x0005e40008040000 */
[----:B------:R2:W-:Y:S02]  /*01b0*/  UTMACCTL.PF [UR8] ;  /* 0x00000000080079b9 */ /* 0x0005e40008040000 */
[----:B------:R2:W-:Y:S02]  /*01c0*/  UTMACCTL.PF [UR10] ;  /* 0x000000000a0079b9 */ /* 0x0005e40008040000 */
[----:B------:R2:W-:Y:S02]  /*01d0*/  UTMACCTL.PF [UR4] ;  /* 0x00000000040079b9 */ /* 0x0005e40008040000 */
[----:B--2---:R-:W-:Y:S01]  /*01e0*/  NOP ;  /* 0x0000000000007918 */ /* 0x004fe20000000000 */
.L_x_1:
[----:B------:R-:W-:Y:S05]  /*01f0*/  BSYNC B0 ;  /* 0x0000000000007941 */ /* 0x000fea0003800000 */
.L_x_0:
[----:B------:R-:W-:Y:S01]  /*0200*/  ULDC.64 UR6, c[0x0][0x590] ;  /* 0x0001640000067ab9 */ /* 0x000fe20000000a00 */
[----:B-1----:R-:W-:Y:S01]  /*0210*/  R2UR UR4, R0 ;  /* 0x00000000000472ca */ /* 0x002fe200000e0000 */
[----:B------:R-:W-:Y:S01]  /*0220*/  ULDC.64 UR56, c[0x0][0x208] ;  /* 0x0000820000387ab9 */ /* 0x000fe20000000a00 */
[----:B------:R-:W-:Y:S01]  /*0230*/  ISETP.NE.U32.AND P2, PT, RZ, UR6, PT ;  /* 0x00000006ff007c0c */ /* 0x000fe2000bf45070 */
[----:B------:R-:W-:Y:S01]  /*0240*/  IMAD.MOV.U32 R4, RZ, RZ, R2 ;  /* 0x000000ffff047224 */ /* 0x000fe200078e0002 */
[----:B------:R-:W-:Y:S02]  /*0250*/  PRMT R7, RZ, 0x7610, R7 ;  /* 0x00007610ff077816 */ /* 0x000fe40000000007 */
[----:B------:R-:W-:Y:S02]  /*0260*/  ISETP.NE.AND.EX P1, PT, RZ, UR7, PT, P2 ;  /* 0x00000007ff007c0c */ /* 0x000fe4000bf25320 */
[----:B------:R-:W-:-:S11]  /*0270*/  MOV R5, R3 ;  /* 0x0000000300057202 */ /* 0x000fd60000000f00 */
[----:B------:R-:W-:Y:S05]  /*0280*/  @P1 BRA `(.L_x_2) ;  /* 0x0000000000301947 */ /* 0x000fea0003800000 */
[----:B------:R-:W-:Y:S02]  /*0290*/  ULDC.64 UR8, c[0x0][0x588] ;  /* 0x0001620000087ab9 */ /* 0x000fe40000000a00 */
[----:B------:R-:W-:-:S04]  /*02a0*/  ISETP.NE.U32.AND P0, PT, RZ, UR8, PT ;  /* 0x00000008ff007c0c */ /* 0x000fc8000bf05070 */
[----:B------:R-:W-:-:S13]  /*02b0*/  ISETP.NE.AND.EX P0, PT, RZ, UR9, PT, P0 ;  /* 0x00000009ff007c0c */ /* 0x000fda000bf05300 */
[----:B------:R-:W-:Y:S05]  /*02c0*/  @!P0 BRA `(.L_x_3) ;  /* 0x0000000000108947 */ /* 0x000fea0003800000 */
[----:B------:R-:W2:Y:S01]  /*02d0*/  LDG.E R0, desc[UR56][R4.64] ;  /* 0x0000003804007981 */ /* 0x000ea2000c1e1900 */
[----:B------:R-:W-:Y:S01]  /*02e0*/  IMAD.MOV.U32 R7, RZ, RZ, 0x1 ;  /* 0x00000001ff077424 */ /* 0x000fe200078e00ff */
[----:B--2---:R-:W-:Y:S01]  /*02f0*/  FSETP.NEU.AND P3, PT, R0, RZ, PT ;  /* 0x000000ff0000720b */ /* 0x004fe20003f6d000 */
[----:B------:R-:W-:-:S12]  /*0300*/  BRA `(.L_x_2) ;  /* 0x0000000000107947 */ /* 0x000fd80003800000 */
.L_x_3:
[----:B------:R-:W-:Y:S01]  /*0310*/  ULDC UR5, c[0x0][0x580] ;  /* 0x0001600000057ab9 */ /* 0x000fe20000000800 */
[----:B------:R-:W-:Y:S02]  /*0320*/  MOV R7, 0x1 ;  /* 0x0000000100077802 */ /* 0x000fe40000000f00 */
[----:B------:R-:W-:Y:S02]  /*0330*/  CS2R R4, SRZ ;  /* 0x0000000000047805 */ /* 0x000fe4000001ff00 */
[----:B------:R-:W-:-:S13]  /*0340*/  FSETP.NEU.AND P3, PT, RZ, UR5, PT ;  /* 0x00000005ff007c0b */ /* 0x000fda000bf6d000 */
.L_x_2:
[----:B------:R-:W-:Y:S01]  /*0350*/  ISETP.NE.U32.AND P0, PT, R4, RZ, PT ;  /* 0x000000ff0400720c */ /* 0x000fe20003f05070 */
[----:B------:R-:W-:Y:S01]  /*0360*/  IMAD.MOV.U32 R0, RZ, RZ, 0x1 ;  /* 0x00000001ff007424 */ /* 0x000fe200078e00ff */
[----:B------:R-:W-:Y:S02]  /*0370*/  ISETP.NE.AND.EX P2, PT, RZ, UR7, PT, P2 ;  /* 0x00000007ff007c0c */ /* 0x000fe4000bf45320 */
[----:B------:R-:W-:-:S13]  /*0380*/  ISETP.NE.AND.EX P0, PT, R5, RZ, PT, P0 ;  /* 0x000000ff0500720c */ /* 0x000fda0003f05300 */
[----:B------:R-:W-:Y:S05]  /*0390*/  @P0 BRA P2, `(.L_x_4) ;  /* 0x0000000000300947 */ /* 0x000fea0001000000 */
[----:B------:R-:W-:Y:S02]  /*03a0*/  ISETP.NE.U32.AND P2, PT, RZ, UR6, PT ;  /* 0x00000006ff007c0c */ /* 0x000fe4000bf45070 */
[----:B------:R-:W-:Y:S02]  /*03b0*/  ISETP.NE.U32.AND P0, PT, R4, RZ, PT ;  /* 0x000000ff0400720c */ /* 0x000fe40003f05070 */
[----:B------:R-:W-:Y:S02]  /*03c0*/  ISETP.NE.AND.EX P2, PT, RZ, UR7, PT, P2 ;  /* 0x00000007ff007c0c */ /* 0x000fe4000bf45320 */
[----:B------:R-:W-:Y:S02]  /*03d0*/  PRMT R0, R7, 0x9910, RZ ;  /* 0x0000991007007816 */ /* 0x000fe400000000ff */
[----:B------:R-:W-:Y:S02]  /*03e0*/  ISETP.NE.AND.EX P0, PT, R5, RZ, PT, P0 ;  /* 0x000000ff0500720c */ /* 0x000fe40003f05300 */
[----:B------:R-:W-:-:S02]  /*03f0*/  ISETP.NE.AND P4, PT, R0, RZ, PT ;  /* 0x000000ff0000720c */ /* 0x000fc40003f85270 */
[----:B------:R-:W-:Y:S02]  /*0400*/  SEL R5, RZ, 0xffffffff, P3 ;  /* 0xffffffffff057807 */ /* 0x000fe40001800000 */
[----:B------:R-:W-:-:S04]  /*0410*/  SEL R0, RZ, 0xffffffff, P0 ;  /* 0xffffffffff007807 */ /* 0x000fc80000000000 */
[----:B------:R-:W-:-:S04]  /*0420*/  @P2 SEL R5, R0, R5, !P4 ;  /* 0x0000000500052207 */ /* 0x000fc80006000000 */
[----:B------:R-:W-:-:S04]  /*0430*/  LOP3.LUT R5, R5, 0x1, RZ, 0xc0, !PT ;  /* 0x0000000105057812 */ /* 0x000fc800078ec0ff */
[----:B------:R-:W-:-:S04]  /*0440*/  ISETP.NE.U32.AND P0, PT, R5, 0x1, PT ;  /* 0x000000010500780c */ /* 0x000fc80003f05070 */
[----:B------:R-:W-:-:S09]  /*0450*/  SEL R0, RZ, 0x1, !P0 ;  /* 0x00000001ff007807 */ /* 0x000fd20004000000 */
.L_x_4:
[----:B------:R-:W1:Y:S01]  /*0460*/  SHFL.IDX PT, R5, R6, RZ, 0x1f ;  /* 0x00001fff06057589 */ /* 0x000e6200000e0000 */
[----:B------:R-:W-:Y:S02]  /*0470*/  UISETP.NE.AND UP0, UPT, UR42, URZ, UPT ;  /* 0x0000003f2a00728c */ /* 0x000fe4000bf05270 */
[----:B------:R-:W-:Y:S02]  /*0480*/  UIADD3 UR9, UR4, -0x1, URZ ;  /* 0xffffffff04097890 */ /* 0x000fe4000fffe03f */
[----:B------:R-:W-:Y:S02]  /*0490*/  UP2UR UR43, UPR, URZ, 0x1 ;  /* 0x000000013f2b7883 */ /* 0x000fe40008000000 */
[----:B------:R-:W-:Y:S02]  /*04a0*/  UISETP.EQ.OR UP0, UPT, UR42, 0x3, !UP0 ;  /* 0x000000032a00788c */ /* 0x000fe4000c702670 */
[----:B------:R-:W-:Y:S02]  /*04b0*/  UISETP.GE.U32.AND UP1, UPT, UR9, 0x2, UPT ;  /* 0x000000020900788c */ /* 0x000fe4000bf26070 */
[----:B------:R-:W-:-:S04]  /*04c0*/  UISETP.EQ.AND UP0, UPT, UR4, URZ, UP0 ;  /* 0x0000003f0400728c */ /* 0x000fc80008702270 */
[----:B------:R-:W-:Y:S02]  /*04d0*/  USEL UR41, URZ, 0x1, !UP0 ;  /* 0x000000013f297887 */ /* 0x000fe4000c000000 */
[----:B------:R-:W-:Y:S02]  /*04e0*/  UISETP.NE.AND UP0, UPT, UR4, URZ, UPT ;  /* 0x0000003f0400728c */ /* 0x000fe4000bf05270 */
[----:B------:R-:W-:Y:S01]  /*04f0*/  USEL UR41, UR41, 0x2, UP1 ;  /* 0x0000000229297887 */ /* 0x000fe20008800000 */
[----:B-1----:R-:W-:-:S13]  /*0500*/  ISETP.NE.AND P0, PT, R5, RZ, PT ;  /* 0x000000ff0500720c */ /* 0x002fda0003f05270 */
[----:B------:R-:W-:Y:S05]  /*0510*/  @P0 BRA `(.L_x_5) ;  /* 0x0000000000840947 */ /* 0x000fea0003800000 */
[----:B------:R-:W-:Y:S01]  /*0520*/  ELECT P0, URZ, PT ;  /* 0x00000000003f782f */ /* 0x000fe20003800000 */
[----:B------:R-:W-:-:S12]  /*0530*/  BSSY B0, `(.L_x_5) ;  /* 0x000001f000007945 */ /* 0x000fd80003800000 */
[----:B------:R-:W-:Y:S05]  /*0540*/  @!P0 BRA `(.L_x_6) ;  /* 0x0000000000748947 */ /* 0x000fea0003800000 */
[----:B------:R-:W1:Y:S01]  /*0550*/  S2UR UR8, SR_CgaCtaId ;  /* 0x00000000000879c3 */ /* 0x000e620000008800 */
[----:B------:R-:W-:Y:S01]  /*0560*/  UMOV UR4, 0x400 ;  /* 0x0000040000047882 */ /* 0x000fe20000000000 */
[----:B------:R-:W-:Y:S01]  /*0570*/  UMOV UR5, 0x1 ;  /* 0x0000000100057882 */ /* 0x000fe20000000000 */
[----:B------:R-:W-:Y:S02]  /*0580*/  UMOV UR6, 0x4 ;  /* 0x0000000400067882 */ /* 0x000fe40000000000 */
[----:B------:R-:W-:-:S04]  /*0590*/  UIADD3 UR6, -UR6, 0x100000, URZ ;  /* 0x0010000006067890 */ /* 0x000fc8000fffe13f */
[----:B------:R-:W-:Y:S02]  /*05a0*/  USHF.L.U32 UR7, UR6, 0xb, URZ ;  /* 0x0000000b06077899 */ /* 0x000fe4000800063f */
[----:B------:R-:W-:Y:S02]  /*05b0*/  USHF.L.U32 UR6, UR6, 0x1, URZ ;  /* 0x0000000106067899 */ /* 0x000fe4000800063f */
[----:B-1----:R-:W-:Y:S02]  /*05c0*/  ULEA UR8, UR8, UR4, 0x18 ;  /* 0x0000000408087291 */ /* 0x002fe4000f8ec03f */
[----:B------:R-:W-:-:S04]  /*05d0*/  UIADD3 UR4, -UR5, 0x100000, URZ ;  /* 0x0010000005047890 */ /* 0x000fc8000fffe13f */
[----:B------:R-:W-:Y:S02]  /*05e0*/  USHF.L.U32 UR5, UR4, 0xb, URZ ;  /* 0x0000000b04057899 */ /* 0x000fe4000800063f */
[----:B------:R-:W-:Y:S01]  /*05f0*/  USHF.L.U32 UR4, UR4, 0x1, URZ ;  /* 0x0000000104047899 */ /* 0x000fe2000800063f */
[----:B------:R-:W1:Y:S11]  /*0600*/  FENCE.VIEW.ASYNC.S ;  /* 0x00000000000073c6 */ /* 0x000e760000000000 */
[----:B-1----:R1:W2:Y:S01]  /*0610*/  SYNCS.EXCH.64 URZ, [UR8], UR4 ;  /* 0x00000004083f75b2 */ /* 0x0022a20008000100 */
[----:B------:R1:W3:Y:S01]  /*0620*/  SYNCS.EXCH.64 URZ, [UR8+0x40], UR6 ;  /* 0x00004006083f75b2 */ /* 0x0002e20008000100 */
[----:B------:R1:W4:Y:S01]  /*0630*/  SYNCS.EXCH.64 URZ, [UR8+0x8], UR4 ;  /* 0x00000804083f75b2 */ /* 0x0003220008000100 */
[----:B------:R1:W1:Y:S01]  /*0640*/  SYNCS.EXCH.64 URZ, [UR8+0x48], UR6 ;  /* 0x00004806083f75b2 */ /* 0x0002620008000100 */
        /* <DEDUP_REMOVED lines=12> */
[----:B------:R-:W-:Y:S01]  /*0710*/  NOP ;  /* 0x0000000000007918 */ /* 0x000fe20000000000 */
.L_x_6:
[----:B-1----:R-:W-:Y:S05]  /*0720*/  BSYNC B0 ;  /* 0x0000000000007941 */ /* 0x002fea0003800000 */
.L_x_5:
[----:B------:R-:W1:Y:S01]  /*0730*/  S2UR UR10, SR_CTAID.X ;  /* 0x00000000000a79c3 */ /* 0x000e620000002500 */
[----:B------:R-:W5:Y:S01]  /*0740*/  S2R R4, SR_CTAID.Y ;  /* 0x0000000000047919 */ /* 0x000f620000002600 */
[----:B------:R-:W-:Y:S01]  /*0750*/  ULDC UR4, c[0x0][0x150] ;  /* 0x0000540000047ab9 */ /* 0x000fe20000000800 */
[----:B------:R-:W-:Y:S01]  /*0760*/  UISETP.EQ.AND UP2, UPT, UR42, 0x2, !UP0 ;  /* 0x000000022a00788c */ /* 0x000fe2000c742270 */
[----:B------:R-:W-:Y:S01]  /*0770*/  NOP ;  /* 0x0000000000007918 */ /* 0x000fe20000000000 */
[----:B------:R-:W2:Y:S02]  /*0780*/  SHFL.IDX PT, R9, R6, RZ, 0x1f ;  /* 0x00001fff06097589 */ /* 0x000ea400000e0000 */
[----:B------:R-:W-:Y:S01]  /*0790*/  USEL UR40, URZ, 0x1, !UP2 ;  /* 0x000000013f287887 */ /* 0x000fe2000d000000 */
[----:B------:R-:W3:Y:S03]  /*07a0*/  LDC R8, c[0x0][0x144] ;  /* 0x00005100ff087b82 */ /* 0x000ee60000000800 */
[----:B------:R-:W-:Y:S01]  /*07b0*/  USEL UR40, UR40, 0x2, UP1 ;  /* 0x0000000228287887 */ /* 0x000fe20008800000 */
[----:B-1----:R-:W-:-:S05]  /*07c0*/  I2FP.F32.U32 R7, UR10 ;  /* 0x0000000a00077c45 */ /* 0x002fca0008201000 */
[----:B------:R-:W-:Y:S01]  /*07d0*/  FMUL R7, R7, UR4 ;  /* 0x0000000407077c20 */ /* 0x000fe20008400000 */
[----:B--2---:R-:W-:Y:S01]  /*07e0*/  ISETP.NE.AND P0, PT, R9, RZ, PT ;  /* 0x000000ff0900720c */ /* 0x004fe20003f05270 */
[----:B------:R-:W-:Y:S01]  /*07f0*/  ULDC UR4, c[0x0][0x154] ;  /* 0x0000550000047ab9 */ /* 0x000fe20000000800 */
[----:B-----5:R-:W-:-:S03]  /*0800*/  I2FP.F32.U32 R9, R4 ;  /* 0x0000000400097245 */ /* 0x020fc60000201000 */
[----:B------:R-:W1:Y:S02]  /*0810*/  F2I.U32.TRUNC.NTZ R7, R7 ;  /* 0x0000000700077305 */ /* 0x000e64000020f000 */
[----:B------:R-:W-:Y:S01]  /*0820*/  FMUL R13, R9, UR4 ;  /* 0x00000004090d7c20 */ /* 0x000fe20008400000 */
[----:B-1----:R-:W-:-:S05]  /*0830*/  IADD3 R11, -R7, RZ, RZ ;  /* 0x000000ff070b7210 */ /* 0x002fca0007ffe1ff */
[----:B---3--:R-:W-:Y:S01]  /*0840*/  IMAD R8, R8, R11, UR10 ;  /* 0x0000000a08087e24 */ /* 0x008fe2000f8e020b */
[----:B------:R-:W-:Y:S06]  /*0850*/  @P0 BRA `(.L_x_7) ;  /* 0x0000000000580947 */ /* 0x000fec0003800000 */
[----:B------:R-:W1:Y:S01]  /*0860*/  S2UR UR5, SR_CgaCtaId ;  /* 0x00000000000579c3 */ /* 0x000e620000008800 */
[----:B------:R-:W-:Y:S01]  /*0870*/  UMOV UR4, 0x400 ;  /* 0x0000040000047882 */ /* 0x000fe20000000000 */
[----:B------:R-:W-:Y:S01]  /*0880*/  UMOV UR6, 0x20 ;  /* 0x0000002000067882 */ /* 0x000fe20000000000 */
[----:B------:R-:W-:Y:S01]  /*0890*/  UMOV UR7, 0x100 ;  /* 0x0000010000077882 */ /* 0x000fe20000000000 */
[----:B------:R-:W-:Y:S01]  /*08a0*/  ELECT P0, URZ, PT ;  /* 0x00000000003f782f */ /* 0x000fe20003800000 */
[----:B-1----:R-:W-:Y:S02]  /*08b0*/  ULEA UR8, UR5, UR4, 0x18 ;  /* 0x0000000405087291 */ /* 0x002fe4000f8ec03f */
[----:B------:R-:W-:-:S04]  /*08c0*/  UIADD3 UR4, -UR6, 0x100000, URZ ;  /* 0x0010000006047890 */ /* 0x000fc8000fffe13f */
[----:B------:R-:W-:Y:S02]  /*08d0*/  USHF.L.U32 UR5, UR4, 0xb, URZ ;  /* 0x0000000b04057899 */ /* 0x000fe4000800063f */
[----:B------:R-:W-:Y:S02]  /*08e0*/  USHF.L.U32 UR4, UR4, 0x1, URZ ;  /* 0x0000000104047899 */ /* 0x000fe4000800063f */
[----:B------:R-:W-:-:S04]  /*08f0*/  UIADD3 UR6, -UR7, 0x100000, URZ ;  /* 0x0010000007067890 */ /* 0x000fc8000fffe13f */
[----:B------:R-:W-:Y:S02]  /*0900*/  USHF.L.U32 UR7, UR6, 0xb, URZ ;  /* 0x0000000b06077899 */ /* 0x000fe4000800063f */
[----:B------:R-:W-:Y:S01]  /*0910*/  USHF.L.U32 UR6, UR6, 0x1, URZ ;  /* 0x0000000106067899 */ /* 0x000fe2000800063f */
[----:B------:R-:W1:Y:S03]  /*0920*/  FENCE.VIEW.ASYNC.S ;  /* 0x00000000000073c6 */ /* 0x000e660000000000 */
[----:B-1----:R1:W2:Y:S08]  /*0930*/  SYNCS.EXCH.64 URZ, [UR8+0x80], UR4 ;  /* 0x00008004083f75b2 */ /* 0x0022b00008000100 */
[----:B------:R1:W3:Y:S01]  /*0940*/  SYNCS.EXCH.64 URZ, [UR8+0xa0], UR6 ;  /* 0x0000a006083f75b2 */ /* 0x0002e20008000100 */
[----:B------:R1:W1:Y:S01]  /*0950*/  SYNCS.EXCH.64 URZ, [UR8+0x88], UR4 ;  /* 0x00008804083f75b2 */ /* 0x0002620008000100 */
[----:B------:R1:W1:Y:S01]  /*0960*/  SYNCS.EXCH.64 URZ, [UR8+0xa8], UR6 ;  /* 0x0000a806083f75b2 */ /* 0x0002620008000100 */
[----:B------:R1:W1:Y:S01]  /*0970*/  SYNCS.EXCH.64 URZ, [UR8+0x90], UR4 ;  /* 0x00009004083f75b2 */ /* 0x0002620008000100 */
[----:B------:R1:W1:Y:S01]  /*0980*/  SYNCS.EXCH.64 URZ, [UR8+0xb0], UR6 ;  /* 0x0000b006083f75b2 */ /* 0x0002620008000100 */
[----:B------:R1:W1:Y:S01]  /*0990*/  SYNCS.EXCH.64 URZ, [UR8+0x98], UR4 ;  /* 0x00009804083f75b2 */ /* 0x0002620008000100 */
[----:B------:R1:W1:Y:S01]  /*09a0*/  SYNCS.EXCH.64 URZ, [UR8+0xb8], UR6 ;  /* 0x0000b806083f75b2 */ /* 0x0002620008000100 */
[----:B------:R-:W-:Y:S01]  /*09b0*/  NOP ;  /* 0x0000000000007918 */ /* 0x000fe20000000000 */
.L_x_7:
[----:B------:R-:W-:Y:S01]  /*09c0*/  SHF.R.S32.HI R7, RZ, 0x1f, R10 ;  /* 0x0000001fff077819 */ /* 0x000fe2000001140a */
[----:B------:R-:W5:Y:S01]  /*09d0*/  SHFL.IDX PT, R6, R6, RZ, 0x1f ;  /* 0x00001fff06067589 */ /* 0x000f6200000e0000 */
[----:B------:R-:W-:Y:S02]  /*09e0*/  SHF.R.S32.HI R12, RZ, 0x1f, R5 ;  /* 0x0000001fff0c7819 */ /* 0x000fe40000011405 */
[----:B------:R-:W-:Y:S02]  /*09f0*/  ELECT P0, URZ, PT ;  /* 0x00000000003f782f */ /* 0x000fe40003800000 */
[----:B------:R-:W-:Y:S01]  /*0a00*/  LEA.HI R7, R7, R10, RZ, 0x7 ;  /* 0x0000000a07077211 */ /* 0x000fe200078f38ff */
[----:B------:R-:W4:Y:S01]  /*0a10*/  LDC R15, c[0x0][0x148] ;  /* 0x00005200ff0f7b82 */ /* 0x000f220000000800 */
[----:B------:R-:W-:Y:S01]  /*0a20*/  LEA.HI R12, R12, R5, RZ, 0x2 ;  /* 0x000000050c0c7211 */ /* 0x000fe200078f10ff */
[----:B------:R-:W2:Y:S01]  /*0a30*/  F2I.U32.TRUNC.NTZ R13, R13 ;  /* 0x0000000d000d7305 */ /* 0x000ea2000020f000 */
[----:B------:R-:W-:Y:S01]  /*0a40*/  LOP3.LUT R7, R7, 0xffffff80, RZ, 0xc0, !PT ;  /* 0xffffff8007077812 */ /* 0x000fe200078ec0ff */
[----:B-1----:R-:W-:Y:S01]  /*0a50*/  UMOV UR4, 0x20 ;  /* 0x0000002000047882 */ /* 0x002fe20000000000 */
[----:B------:R-:W-:Y:S01]  /*0a60*/  LOP3.LUT R12, R12, 0x3ffffffc, RZ, 0xc0, !PT ;  /* 0x3ffffffc0c0c7812 */ /* 0x000fe200078ec0ff */
[----:B------:R-:W-:Y:S01]  /*0a70*/  NOP ;  /* 0x0000000000007918 */ /* 0x000fe20000000000 */
[----:B------:R-:W-:Y:S01]  /*0a80*/  UMOV UR38, 0x1 ;  /* 0x0000000100267882 */ /* 0x000fe20000000000 */
[----:B------:R-:W-:Y:S01]  /*0a90*/  IMAD.IADD R7, R10, 0x1, -R7 ;  /* 0x000000010a077824 */ /* 0x000fe200078e0a07 */
[----:B------:R-:W-:-:S04]  /*0aa0*/  IADD3 R11, R5, -R12, RZ ;  /* 0x8000000c050b7210 */ /* 0x000fc80007ffe0ff */
[----:B------:R-:W-:-:S04]  /*0ab0*/  SHF.R.S32.HI R10, RZ, 0x1f, R7 ;  /* 0x0000001fff0a7819 */ /* 0x000fc80000011407 */
[----:B------:R-:W-:Y:S01]  /*0ac0*/  LEA.HI R10, R10, R7, RZ, 0x3 ;  /* 0x000000070a0a7211 */ /* 0x000fe200078f18ff */
[----:B--2---:R-:W-:Y:S01]  /*0ad0*/  IMAD.MOV R16, RZ, RZ, -R13 ;  /* 0x000000ffff107224 */ /* 0x004fe200078e0a0d */
[----:B-----5:R-:W-:Y:S02]  /*0ae0*/  ISETP.NE.OR P0, PT, R6, RZ, !P0 ;  /* 0x000000ff0600720c */ /* 0x020fe40004705670 */
[--C-:B------:R-:W-:Y:S02]  /*0af0*/  SHF.R.S32.HI R9, RZ, 0x3, R10.reuse ;  /* 0x00000003ff097819 */ /* 0x100fe4000001140a */
[----:B------:R-:W-:-:S04]  /*0b00*/  SHF.R.S32.HI R10, RZ, 0x1f, R10 ;  /* 0x0000001fff0a7819 */ /* 0x000fc8000001140a */
[----:B------:R-:W-:-:S04]  /*0b10*/  LEA.HI R10, R10, R9, RZ, 0x2 ;  /* 0x000000090a0a7211 */ /* 0x000fc800078f10ff */
[----:B------:R-:W-:Y:S01]  /*0b20*/  LOP3.LUT R10, R10, 0xfffffffc, RZ, 0xc0, !PT ;  /* 0xfffffffc0a0a7812 */ /* 0x000fe200078ec0ff */
[----:B------:R-:W-:Y:S01]  /*0b30*/  VOTEU.ALL UP1, P0 ;  /* 0x00000000003f7886 */ /* 0x000fe20000020000 */
[----:B------:R-:W-:-:S03]  /*0b40*/  VOTEU.ALL UP2, P0 ;  /* 0x00000000003f7886 */ /* 0x000fc60000040000 */
[----:B------:R-:W-:Y:S01]  /*0b50*/  IMAD.IADD R10, R9, 0x1, -R10 ;  /* 0x00000001090a7824 */ /* 0x000fe200078e0a0a */
[----:B------:R-:W1:Y:S01]  /*0b60*/  @!UP1 S2UR UR7, SR_CgaCtaId ;  /* 0x00000000000799c3 */ /* 0x000e620000008800 */
[----:B------:R-:W-:Y:S01]  /*0b70*/  @!UP1 UMOV UR6, 0x400 ;  /* 0x0000040000069882 */ /* 0x000fe20000000000 */
[----:B------:R-:W-:-:S04]  /*0b80*/  @!UP1 UIADD3 UR4, -UR4, 0x100000, URZ ;  /* 0x0010000004049890 */ /* 0x000fc8000fffe13f */
[----:B------:R-:W-:Y:S02]  /*0b90*/  @!UP1 USHF.L.U32 UR5, UR4, 0xb, URZ ;  /* 0x0000000b04059899 */ /* 0x000fe4000800063f */
[----:B------:R-:W-:Y:S01]  /*0ba0*/  @!UP1 USHF.L.U32 UR4, UR4, 0x1, URZ ;  /* 0x0000000104049899 */ /* 0x000fe2000800063f */
[----:B------:R-:W-:-:S04]  /*0bb0*/  LEA R10, R11, R10, 0x2 ;  /* 0x0000000a0b0a7211 */ /* 0x000fc800078e10ff */
[----:B------:R-:W-:Y:S01]  /*0bc0*/  LEA.HI R6, R10, R10, RZ, 0x1 ;  /* 0x0000000a0a067211 */ /* 0x000fe200078f08ff */
[----:B------:R-:W2:Y:S03]  /*0bd0*/  LDC R11, c[0x0][0x140] ;  /* 0x00005000ff0b7b82 */ /* 0x000ea60000000800 */
[----:B------:R-:W-:-:S05]  /*0be0*/  LOP3.LUT R9, R6, 0xfffffffe, RZ, 0xc0, !PT ;  /* 0xfffffffe06097812 */ /* 0x000fca00078ec0ff */
[----:B------:R-:W-:-:S05]  /*0bf0*/  IMAD.IADD R9, R10, 0x1, -R9 ;  /* 0x000000010a097824 */ /* 0x000fca00078e0a09 */
[----:B------:R-:W-:Y:S02]  /*0c00*/  ISETP.NE.AND P2, PT, R9, R8, PT ;  /* 0x000000080900720c */ /* 0x000fe40003f45270 */
[C---:B------:R-:W-:Y:S01]  /*0c10*/  SHF.L.U32 R9, R10.reuse, 0x2, RZ ;  /* 0x000000020a097819 */ /* 0x040fe200000006ff */
[----:B-1----:R-:W-:Y:S01]  /*0c20*/  @!UP1 ULEA UR6, UR7, UR6, 0x18 ;  /* 0x0000000607069291 */ /* 0x002fe2000f8ec03f */
[----:B------:R-:W-:Y:S02]  /*0c30*/  VOTEU.ALL UP1, P0 ;  /* 0x00000000003f7886 */ /* 0x000fe40000020000 */
[----:B------:R-:W-:Y:S01]  /*0c40*/  LOP3.LUT R14, R10, 0xc, R9, 0x78, !PT ;  /* 0x0000000c0a0e7812 */ /* 0x000fe200078e7809 */
[----:B----4-:R-:W-:Y:S01]  /*0c50*/  IMAD R9, R15, R16, R4 ;  /* 0x000000100f097224 */ /* 0x010fe200078e0204 */
[----:B------:R-:W-:-:S03]  /*0c60*/  LOP3.LUT P0, RZ, R7, 0x7, RZ, 0xc0, !PT ;  /* 0x0000000707ff7812 */ /* 0x000fc6000780c0ff */
[----:B------:R1:W-:Y:S01]  /*0c70*/  STL [R1+0xc4], R14 ;  /* 0x0000c40e01007387 */ /* 0x0003e20000100800 */
[C---:B------:R-:W-:Y:S02]  /*0c80*/  ISETP.LT.U32.AND P0, PT, R14.reuse, 0x2, !P0 ;  /* 0x000000020e00780c */ /* 0x040fe40004701070 */
[----:B------:R-:W-:Y:S01]  /*0c90*/  @P2 LEA.HI R6, R14, R14, RZ, 0x1 ;  /* 0x0000000e0e062211 */ /* 0x000fe200078f08ff */
[----:B------:R-:W4:Y:S02]  /*0ca0*/  FENCE.VIEW.ASYNC.S ;  /* 0x00000000000073c6 */ /* 0x000f240000000000 */
[----:B----4-:R1:W4:Y:S01]  /*0cb0*/  @!UP1 SYNCS.EXCH.64 URZ, [UR6+0xc0], UR4 ;  /* 0x0000c004063f95b2 */ /* 0x0103220008000100 */
[----:B------:R-:W-:Y:S02]  /*0cc0*/  SEL R7, RZ, 0x1, !P0 ;  /* 0x00000001ff077807 */ /* 0x000fe40004000000 */
[----:B------:R-:W-:Y:S02]  /*0cd0*/  @P2 SHF.R.S32.HI R6, RZ, 0x1, R6 ;  /* 0x00000001ff062819 */ /* 0x000fe40000011406 */
[----:B--2---:R-:W-:-:S02]  /*0ce0*/  ISETP.EQ.U32.AND P4, PT, R11, 0x1, PT ;  /* 0x000000010b00780c */ /* 0x004fc40003f82070 */
[----:B------:R-:W-:Y:S02]  /*0cf0*/  @P2 ISETP.NE.AND P3, PT, R6, R9, PT ;  /* 0x000000090600220c */ /* 0x000fe40003f65270 */
[----:B------:R-:W-:Y:S02]  /*0d00*/  MOV R6, 0x1 ;  /* 0x0000000100067802 */ /* 0x000fe40000000f00 */
[----:B------:R-:W-:-:S04]  /*0d10*/  @P2 SEL R6, RZ, 0x1, P3 ;  /* 0x00000001ff062807 */ /* 0x000fc80001800000 */
[----:B------:R-:W-:Y:S01]  /*0d20*/  LOP3.LUT R6, R6, R7, RZ, 0xc0, !PT ;  /* 0x0000000706067212 */ /* 0x000fe200078ec0ff */
[----:B------:R1:W2:Y:S01]  /*0d30*/  @!UP2 SYNCS.EXCH.64 URZ, [UR6+0xc8], UR4 ;  /* 0x0000c804063fa5b2 */ /* 0x0002a20008000100 */
[----:B------:R-:W-:-:S03]  /*0d40*/  NOP ;  /* 0x0000000000007918 */ /* 0x000fc60000000000 */
[----:B------:R1:W-:Y:S01]  /*0d50*/  STL [R1+0xc0], R6 ;  /* 0x0000c00601007387 */ /* 0x0003e20000100800 */
[----:B----4-:R-:W-:Y:S05]  /*0d60*/  @!P4 BRA `(.L_x_8) ;  /* 0x000000000008c947 */ /* 0x010fea0003800000 */
[----:B--23--:R-:W-:Y:S01]  /*0d70*/  UCGABAR_ARV ;  /* 0x00000000000079c7 */ /* 0x00cfe20008000000 */
[----:B------:R-:W-:Y:S05]  /*0d80*/  BRA `(.L_x_9) ;  /* 0x0000000000047947 */ /* 0x000fea0003800000 */
.L_x_8:
[----:B--23--:R-:W-:Y:S01]  /*0d90*/  NOP ;  /* 0x0000000000007918 */ /* 0x00cfe20000000000 */
.L_x_9:
[----:B-1----:R-:W1:Y:S01]  /*0da0*/  LDC R6, c[0x0][0x904] ;  /* 0x00024100ff067b82 */ /* 0x002e620000000800 */
[----:B------:R-:W-:Y:S01]  /*0db0*/  IMAD.MOV.U32 R7, RZ, RZ, RZ ;  /* 0x000000ffff077224 */ /* 0x000fe200078e00ff */
[----:B-1----:R-:W-:Y:S01]  /*0dc0*/  ISETP.NE.AND P2, PT, R6, 0x1, PT ;  /* 0x000000010600780c */ /* 0x002fe20003f45270 */
[----:B------:R-:W-:-:S12]  /*0dd0*/  IMAD.U32 R6, RZ, RZ, UR10 ;  /* 0x0000000aff067e24 */ /* 0x000fd8000f8e00ff */
[----:B------:R-:W1:Y:S01]  /*0de0*/  @P2 LDC R11, c[0x0][0x10] ;  /* 0x00000400ff0b2b82 */ /* 0x000e620000000800 */
[----:B------:R-:W-:Y:S02]  /*0df0*/  @P2 MOV R5, RZ ;  /* 0x000000ff00052202 */ /* 0x000fe40000000f00 */
[----:B------:R-:W-:-:S05]  /*0e00*/  @P2 MOV R13, RZ ;  /* 0x000000ff000d2202 */ /* 0x000fca0000000f00 */
[----:B------:R-:W2:Y:S01]  /*0e10*/  @!P2 LDC R9, c[0x0][0xc] ;  /* 0x00000300ff09ab82 */ /* 0x000ea20000000800 */
[----:B------:R-:W-:Y:S01]  /*0e20*/  ULDC UR4, c[0x0][0xc] ;  /* 0x0000030000047ab9 */ /* 0x000fe20000000800 */
[----:B------:R-:W-:Y:S01]  /*0e30*/  ULDC UR5, c[0x0][0x10] ;  /* 0x0000040000057ab9 */ /* 0x000fe20000000800 */
[----:B------:R-:W-:Y:S01]  /*0e40*/  ULDC UR6, c[0x0][0x14] ;  /* 0x0000050000067ab9 */ /* 0x000fe20000000800 */
[----:B------:R-:W-:-:S04]  /*0e50*/  UIMAD.WIDE.U32 UR4, UR4, UR5, URZ ;  /* 0x00000005040472a5 */ /* 0x000fc8000f8e003f */
[----:B------:R-:W-:Y:S02]  /*0e60*/  UIMAD.WIDE.U32 UR54, UR4, UR6, URZ ;  /* 0x00000006043672a5 */ /* 0x000fe4000f8e003f */
[----:B------:R-:W-:-:S04]  /*0e70*/  UIMAD UR39, UR5, UR6, URZ ;  /* 0x00000006052772a4 */ /* 0x000fc8000f8e023f */
[----:B------:R-:W-:Y:S01]  /*0e80*/  UIADD3 UR39, UR55, UR39, URZ ;  /* 0x0000002737277290 */ /* 0x000fe2000fffe03f */
[----:B-1----:R-:W-:-:S04]  /*0e90*/  @P2 IMAD.WIDE.U32 R10, R11, UR10, R4 ;  /* 0x0000000a0b0a2c25 */ /* 0x002fc8000f8e0004 */
[----:B------:R-:W-:Y:S01]  /*0ea0*/  @P2 IMAD.MOV.U32 R12, RZ, RZ, R10 ;  /* 0x000000ffff0c2224 */ /* 0x000fe200078e000a */
[----:B------:R-:W-:Y:S01]  /*0eb0*/  @P2 IADD3 R14, R11, R13, RZ ;  /* 0x0000000d0b0e2210 */ /* 0x000fe20007ffe0ff */
[----:B--2---:R-:W-:-:S04]  /*0ec0*/  @!P2 IMAD.WIDE.U32 R6, R4, R9, R6 ;  /* 0x000000090406a225 */ /* 0x004fc800078e0006 */
[----:B------:R-:W-:Y:S01]  /*0ed0*/  @!P2 IMAD.MOV.U32 R12, RZ, RZ, R6 ;  /* 0x000000ffff0ca224 */ /* 0x000fe200078e0006 */
[----:B------:R-:W-:-:S04]  /*0ee0*/  @!P2 MOV R14, R7 ;  /* 0x00000007000ea202 */ /* 0x000fc80000000f00 */
[----:B------:R1:W-:Y:S04]  /*0ef0*/  STL [R1+0xc8], R12 ;  /* 0x0000c80c01007387 */ /* 0x0003e80000100800 */
[----:B------:R1:W-:Y:S01]  /*0f00*/  STL [R1+0xcc], R14 ;  /* 0x0000cc0e01007387 */ /* 0x0003e20000100800 */
[----:B------:R-:W-:Y:S05]  /*0f10*/  @!P4 BRA `(.L_x_10) ;  /* 0x00000000000cc947 */ /* 0x000fea0003800000 */
[----:B------:R-:W-:Y:S01]  /*0f20*/  UCGABAR_WAIT ;  /* 0x0000000000007dc7 */ /* 0x000fe20008000000 */
[----:B------:R-:W-:Y:S01]  /*0f30*/  CCTL.IVALL ;  /* 0x00000000ff00798f */ /* 0x000fe20002000000 */
[----:B------:R-:W-:Y:S05]  /*0f40*/  BRA `(.L_x_11) ;  /* 0x0000000000047947 */ /* 0x000fea0003800000 */
.L_x_10:
[----:B------:R-:W-:Y:S06]  /*0f50*/  BAR.SYNC.DEFER_BLOCKING 0x0 ;  /* 0x0000000000007b1d */ /* 0x000fec0000010000 */
.L_x_11:
[----:B------:R-:W-:Y:S01]  /*0f60*/  PLOP3.LUT P0, PT, PT, PT, UP0, 0x80, 0x0 ;  /* 0x000000000000781c */ /* 0x000fe20003f0f008 */
[----:B------:R-:W2:-:S12]  /*0f70*/  S2UR UR37, SR_CgaCtaId ;  /* 0x00000000002579c3 */ /* 0x000e980000008800 */
[----:B------:R-:W-:Y:S05]  /*0f80*/  @!P0 BRA `(.L_x_12) ;  /* 0x000000b000548947 */ /* 0x000fea0003800000 */
[----:B------:R-:W-:-:S06]  /*0f90*/  UISETP.GT.U32.AND UP0, UPT, UR9, 0x1, UPT ;  /* 0x000000010900788c */ /* 0x000fcc000bf04070 */
[----:B------:R-:W-:-:S13]  /*0fa0*/  PLOP3.LUT P0, PT, PT, PT, UP0, 0x80, 0x0 ;  /* 0x000000000000781c */ /* 0x000fda0003f0f008 */
[----:B--2---:R-:W-:Y:S05]  /*0fb0*/  @P0 EXIT ;  /* 0x000000000000094d */ /* 0x004fea0003800000 */
[----:B------:R-:W-:Y:S01]  /*0fc0*/  PRMT R3, RZ, 0x7610, R3 ;  /* 0x00007610ff037816 */ /* 0x000fe20000000003 */
[----:B------:R-:W-:Y:S01]  /*0fd0*/  IMAD.MOV.U32 R2, RZ, RZ, -0x1 ;  /* 0xffffffffff027424 */ /* 0x000fe200078e00ff */
[----:B------:R-:W-:Y:S01]  /*0fe0*/  ULDC.64 UR4, c[0x0][0x8f8] ;  /* 0x00023e0000047ab9 */ /* 0x000fe20000000a00 */
[----:B------:R-:W-:Y:S01]  /*0ff0*/  UMOV UR53, 0xffffffff ;  /* 0xffffffff00357882 */ /* 0x000fe20000000000 */
[----:B------:R-:W-:Y:S01]  /*1000*/  ISETP.GE.U32.AND P0, PT, R12, UR4, PT ;  /* 0x000000040c007c0c */ /* 0x000fe2000bf06070 */
[----:B------:R2:W-:Y:S01]  /*1010*/  STL.S16 [R1+0xdc], R3 ;  /* 0x0000dc0301007387 */ /* 0x0005e20000100600 */
[----:B------:R-:W-:Y:S01]  /*1020*/  UMOV UR47, 0xffffffff ;  /* 0xffffffff002f7882 */ /* 0x000fe20000000000 */
[----:B------:R-:W-:Y:S02]  /*1030*/  PRMT R0, RZ, 0x7610, R0 ;  /* 0x00007610ff007816 */ /* 0x000fe40000000000 */
[----:B------:R2:W-:Y:S01]  /*1040*/  STL [R1+0xe0], R2 ;  /* 0x0000e00201007387 */ /* 0x0005e20000100800 */
[----:B------:R-:W-:-:S13]  /*1050*/  ISETP.GE.U32.AND.EX P0, PT, R14, UR5, PT, P0 ;  /* 0x000000050e007c0c */ /* 0x000fda000bf06100 */
[----:B--2---:R-:W-:Y:S05]  /*1060*/  @P0 BRA `(.L_x_13) ;  /* 0x0000000400340947 */ /* 0x004fea0003800000 */
[----:B------:R-:W2:Y:S01]  /*1070*/  LDC.64 R18, c[0x0][0x8d0] ;  /* 0x00023400ff127b82 */ /* 0x000ea20000000a00 */
[----:B------:R-:W-:Y:S01]  /*1080*/  MOV R2, R12 ;  /* 0x0000000c00027202 */ /* 0x000fe20000000f00 */
[----:B------:R-:W-:-:S06]  /*1090*/  IMAD.MOV.U32 R3, RZ, RZ, R14 ;  /* 0x000000ffff037224 */ /* 0x000fcc00078e000e */
[----:B------:R-:W3:Y:S08]  /*10a0*/  LDC R0, c[0x0][0x8d8] ;  /* 0x00023600ff007b82 */ /* 0x000ef00000000800 */
[----:B------:R-:W4:Y:S01]  /*10b0*/  LDC.64 R20, c[0x0][0x8c8] ;  /* 0x00023200ff147b82 */ /* 0x000f220000000a00 */
[----:B--2---:R-:W-:-:S04]  /*10c0*/  ISETP.NE.U32.AND P0, PT, R18, RZ, PT ;  /* 0x000000ff1200720c */ /* 0x004fc80003f05070 */
[----:B------:R-:W-:-:S13]  /*10d0*/  ISETP.NE.AND.EX P0, PT, R19, RZ, PT, P0 ;  /* 0x000000ff1300720c */ /* 0x000fda0003f05300 */
[----:B---34-:R-:W-:Y:S05]  /*10e0*/  @!P0 BRA `(.L_x_14) ;  /* 0x0000000000288947 */ /* 0x018fea0003800000 */
[----:B------:R-:W2:Y:S02]  /*10f0*/  LDC R9, c[0x0][0x8dc] ;  /* 0x00023700ff097b82 */ /* 0x000ea40000000800 */
[----:B--2---:R-:W-:-:S04]  /*1100*/  IADD3 R9, P0, R12, R9, RZ ;  /* 0x000000090c097210 */ /* 0x004fc80007f1e0ff */
[----:B------:R-:W-:-:S05]  /*1110*/  IADD3.X R13, RZ, R14, RZ, P0, !PT ;  /* 0x0000000eff0d7210 */ /* 0x000fca00007fe4ff */
[----:B------:R-:W-:-:S04]  /*1120*/  IMAD.WIDE.U32 R2, R13, R18, RZ ;  /* 0x000000120d027225 */ /* 0x000fc800078e00ff */
[----:B------:R-:W-:-:S04]  /*1130*/  IMAD.WIDE.U32 R6, P0, R9, R19, R2 ;  /* 0x0000001309067225 */ /* 0x000fc80007800002 */
[----:B------:R-:W-:Y:S01]  /*1140*/  IMAD.WIDE.U32 R2, R9, R18, RZ ;  /* 0x0000001209027225 */ /* 0x000fe200078e00ff */
[----:B------:R-:W-:-:S03]  /*1150*/  MOV R10, R7 ;  /* 0x00000007000a7202 */ /* 0x000fc60000000f00 */
[----:B------:R-:W-:Y:S01]  /*1160*/  IMAD.X R11, RZ, RZ, RZ, P0 ;  /* 0x000000ffff0b7224 */ /* 0x000fe200000e06ff */
[----:B------:R-:W-:-:S05]  /*1170*/  IADD3 RZ, P0, R3, R6, RZ ;  /* 0x0000000603ff7210 */ /* 0x000fca0007f1e0ff */
[----:B------:R-:W-:-:S08]  /*1180*/  IMAD.WIDE.U32.X R2, R13, R19, R10, P0 ;  /* 0x000000130d027225 */ /* 0x000fd000000e040a */
.L_x_14:
[----:B------:R-:W2:Y:S01]  /*1190*/  LDC.64 R18, c[0x0][0x8e8] ;  /* 0x00023a00ff127b82 */ /* 0x000ea20000000a00 */
[-CC-:B------:R-:W-:Y:S01]  /*11a0*/  SHF.R.U64 R22, R2, R0.reuse, R3.reuse ;  /* 0x0000000002167219 */ /* 0x180fe20000001203 */
[----:B------:R-:W-:Y:S01]  /*11b0*/  ULDC UR4, c[0x0][0x900] ;  /* 0x0002400000047ab9 */ /* 0x000fe20000000800 */
[----:B------:R-:W-:Y:S01]  /*11c0*/  SHF.R.U32.HI R0, RZ, R0, R3 ;  /* 0x00000000ff007219 */ /* 0x000fe20000011603 */
[----:B------:R-:W-:Y:S01]  /*11d0*/  IMAD R15, R15, R16, R4 ;  /* 0x000000100f0f7224 */ /* 0x000fe200078e0204 */
[----:B------:R-:W-:Y:S02]  /*11e0*/  IADD3 R5, P0, RZ, -R22, RZ ;  /* 0x80000016ff057210 */ /* 0x000fe40007f1e0ff */
[----:B------:R-:W-:Y:S01]  /*11f0*/  MOV R2, R12 ;  /* 0x0000000c00027202 */ /* 0x000fe20000000f00 */
[----:B------:R-:W3:Y:S02]  /*1200*/  LDC R6, c[0x0][0x8c0] ;  /* 0x00023000ff067b82 */ /* 0x000ee40000000800 */
[----:B------:R-:W-:-:S04]  /*1210*/  IMAD.X R3, RZ, RZ, ~R0, P0 ;  /* 0x000000ffff037224 */ /* 0x000fc800000e0e00 */
[-C--:B------:R-:W-:Y:S02]  /*1220*/  IMAD R0, R3, R20.reuse, RZ ;  /* 0x0000001403007224 */ /* 0x080fe400078e02ff */
[----:B------:R-:W4:Y:S01]  /*1230*/  LDC R7, c[0x0][0x8b0] ;  /* 0x00022c00ff077b82 */ /* 0x000f220000000800 */
[----:B------:R-:W-:Y:S02]  /*1240*/  IMAD.MOV.U32 R3, RZ, RZ, R14 ;  /* 0x000000ffff037224 */ /* 0x000fe400078e000e */
[----:B------:R-:W-:-:S05]  /*1250*/  IMAD.WIDE.U32 R2, R5, R20, R2 ;  /* 0x0000001405027225 */ /* 0x000fca00078e0002 */
[----:B------:R-:W1:Y:S01]  /*1260*/  LDC R13, c[0x0][0x8a8] ;  /* 0x00022a00ff0d7b82 */ /* 0x000e620000000800 */
[----:B------:R-:W-:Y:S01]  /*1270*/  IMAD R5, R5, R21, R0 ;  /* 0x0000001505057224 */ /* 0x000fe200078e0200 */
[----:B--2---:R-:W-:Y:S01]  /*1280*/  ISETP.NE.U32.AND P0, PT, R18, RZ, PT ;  /* 0x000000ff1200720c */ /* 0x004fe20003f05070 */
[----:B------:R-:W-:-:S03]  /*1290*/  IMAD.MOV.U32 R0, RZ, RZ, -0x1 ;  /* 0xffffffffff007424 */ /* 0x000fc600078e00ff */
[----:B------:R-:W-:Y:S02]  /*12a0*/  IADD3 R3, R3, R5, RZ ;  /* 0x0000000503037210 */ /* 0x000fe40007ffe0ff */
[----:B------:R-:W2:Y:S01]  /*12b0*/  LDC R10, c[0x0][0x8f0] ;  /* 0x00023c00ff0a7b82 */ /* 0x000ea20000000800 */
[----:B------:R-:W-:Y:S02]  /*12c0*/  ISETP.NE.AND.EX P0, PT, R19, RZ, PT, P0 ;  /* 0x000000ff1300720c */ /* 0x000fe40003f05300 */
[-CC-:B---3--:R-:W-:Y:S02]  /*12d0*/  SHF.R.U64 R11, R2, R6.reuse, R3.reuse ;  /* 0x00000006020b7219 */ /* 0x188fe40000001203 */
[----:B------:R-:W-:Y:S02]  /*12e0*/  SHF.R.U32.HI R2, RZ, R6, R3 ;  /* 0x00000006ff027219 */ /* 0x000fe40000011603 */
[----:B------:R-:W-:Y:S01]  /*12f0*/  SHF.L.U32 R0, R0, UR4, RZ ;  /* 0x0000000400007c19 */ /* 0x000fe200080006ff */
[----:B------:R-:W3:Y:S01]  /*1300*/  LDC R17, c[0x0][0x8e0] ;  /* 0x00023800ff117b82 */ /* 0x000ee20000000800 */
[----:B----4-:R-:W-:-:S02]  /*1310*/  SHF.R.U64 R21, R11, R7, R2 ;  /* 0x000000070b157219 */ /* 0x010fc40000001202 */
[----:B------:R-:W-:Y:S02]  /*1320*/  SHF.R.U32.HI R2, RZ, R7, R2 ;  /* 0x00000007ff027219 */ /* 0x000fe40000011602 */
[----:B------:R-:W-:Y:S02]  /*1330*/  LOP3.LUT R0, RZ, R0, RZ, 0x33, !PT ;  /* 0x00000000ff007212 */ /* 0x000fe400078e33ff */
[--C-:B-1----:R-:W-:Y:S01]  /*1340*/  SHF.R.U64 R14, R21, UR4, R2.reuse ;  /* 0x00000004150e7c19 */ /* 0x102fe20008001202 */
[----:B------:R-:W1:Y:S01]  /*1350*/  LDC R12, c[0x0][0x8b8] ;  /* 0x00022e00ff0c7b82 */ /* 0x000e620000000800 */
[----:B------:R-:W-:Y:S02]  /*1360*/  SHF.R.U32.HI R3, RZ, UR4, R2 ;  /* 0x00000004ff037c19 */ /* 0x000fe40008011602 */
[----:B------:R-:W-:Y:S01]  /*1370*/  MOV R2, R14 ;  /* 0x0000000e00027202 */ /* 0x000fe20000000f00 */
[----:B------:R-:W-:Y:S06]  /*1380*/  @!P0 BRA `(.L_x_15) ;  /* 0x0000000000288947 */ /* 0x000fec0003800000 */
[----:B------:R-:W4:Y:S02]  /*1390*/  LDC R7, c[0x0][0x8f4] ;  /* 0x00023d00ff077b82 */ /* 0x000f240000000800 */
[----:B----4-:R-:W-:-:S05]  /*13a0*/  IADD3 R7, P0, R14, R7, RZ ;  /* 0x000000070e077210 */ /* 0x010fca0007f1e0ff */
[----:B------:R-:W-:-:S04]  /*13b0*/  IMAD.X R9, RZ, RZ, R3, P0 ;  /* 0x000000ffff097224 */ /* 0x000fc800000e0603 */
[----:B------:R-:W-:-:S04]  /*13c0*/  IMAD.WIDE.U32 R2, R9, R18, RZ ;  /* 0x0000001209027225 */ /* 0x000fc800078e00ff */
[----:B------:R-:W-:-:S04]  /*13d0*/  IMAD.WIDE.U32 R4, P0, R7, R19, R2 ;  /* 0x0000001307047225 */ /* 0x000fc80007800002 */
[----:B------:R-:W-:Y:S01]  /*13e0*/  IMAD.WIDE.U32 R2, R7, R18, RZ ;  /* 0x0000001207027225 */ /* 0x000fe200078e00ff */
[----:B------:R-:W-:-:S03]  /*13f0*/  IADD3.X R7, RZ, RZ, RZ, P0, !PT ;  /* 0x000000ffff077210 */ /* 0x000fc600007fe4ff */
[----:B------:R-:W-:Y:S01]  /*1400*/  IMAD.MOV.U32 R6, RZ, RZ, R5 ;  /* 0x000000ffff067224 */ /* 0x000fe200078e0005 */
[----:B------:R-:W-:-:S05]  /*1410*/  IADD3 RZ, P0, R3, R4, RZ ;  /* 0x0000000403ff7210 */ /* 0x000fca0007f1e0ff */
[----:B------:R-:W-:-:S08]  /*1420*/  IMAD.WIDE.U32.X R2, R9, R19, R6, P0 ;  /* 0x0000001309027225 */ /* 0x000fd000000e0406 */
.L_x_15:
[----:B--2---:R-:W-:Y:S01]  /*1430*/  SHF.R.U64 R3, R2, R10, R3 ;  /* 0x0000000a02037219 */ /* 0x004fe20000001203 */
[----:B------:R-:W-:Y:S01]  /*1440*/  USHF.L.U32 UR4, UR38, UR4, URZ ;  /* 0x0000000426047299 */ /* 0x000fe2000800063f */
[----:B------:R-:W-:Y:S02]  /*1450*/  LOP3.LUT R0, R21, R0, RZ, 0xc0, !PT ;  /* 0x0000000015007212 */ /* 0x000fe400078ec0ff */
[----:B------:R-:W-:Y:S01]  /*1460*/  IADD3 R2, R13, -0x1, RZ ;  /* 0xffffffff0d027810 */ /* 0x000fe20007ffe0ff */
[----:B------:R-:W-:Y:S01]  /*1470*/  IMAD.MOV R4, RZ, RZ, -R3 ;  /* 0x000000ffff047224 */ /* 0x000fe200078e0a03 */
[----:B------:R-:W-:Y:S01]  /*1480*/  SEL R8, R8, R15, !P2 ;  /* 0x0000000f08087207 */ /* 0x000fe20005000000 */
[----:B------:R-:W-:Y:S01]  /*1490*/  IMAD R3, R3, UR4, R0 ;  /* 0x0000000403037c24 */ /* 0x000fe2000f8e0200 */
[----:B------:R-:W-:Y:S01]  /*14a0*/  LOP3.LUT R2, R11, R2, RZ, 0xc0, !PT ;  /* 0x000000020b027212 */ /* 0x000fe200078ec0ff */
[----:B---3--:R-:W-:Y:S01]  /*14b0*/  IMAD R0, R4, R17, R14 ;  /* 0x0000001104007224 */ /* 0x008fe200078e020e */
[----:B------:R-:W-:Y:S01]  /*14c0*/  R2UR UR47, R22 ;  /* 0x00000000162f72ca */ /* 0x000fe200000e0000 */
[----:B-1----:R-:W-:-:S02]  /*14d0*/  IMAD R8, R3, R12, R8 ;  /* 0x0000000c03087224 */ /* 0x002fc400078e0208 */
[----:B------:R-:W-:-:S05]  /*14e0*/  IMAD R3, R0, R13, R2 ;  /* 0x0000000d00037224 */ /* 0x000fca00078e0202 */
[----:B------:R-:W-:Y:S02]  /*14f0*/  SEL R2, R8, R3, !P2 ;  /* 0x0000000308027207 */ /* 0x000fe40005000000 */
[----:B------:R-:W-:-:S03]  /*1500*/  SEL R0, R3, R8, !P2 ;  /* 0x0000000803007207 */ /* 0x000fc60005000000 */
[----:B------:R2:W-:Y:S01]  /*1510*/  STL [R1+0xe0], R2 ;  /* 0x0000e00201007387 */ /* 0x0005e20000100800 */
[----:B------:R-:W-:Y:S02]  /*1520*/  R2UR UR53, R0 ;  /* 0x00000000003572ca */ /* 0x000fe400000e0000 */
[----:B------:R-:W-:-:S13]  /*1530*/  MOV R0, 0x1 ;  /* 0x0000000100007802 */ /* 0x000fda0000000f00 */
.L_x_13:
[----:B------:R-:W-:-:S08]  /*1540*/  NOP ;  /* 0x0000000000007918 */ /* 0x000fd00000000000 */
[----:B------:R-:W3:Y:S02]  /*1550*/  USETMAXREG.TRY_ALLOC.CTAPOOL UP0, 0xe8 ;  /* 0x000000e8000079c8 */ /* 0x000ee40008000600 */
[----:B---3--:R-:W-:-:S13]  /*1560*/  PLOP3.LUT P0, PT, PT, PT, UP0, 0x80, 0x0 ;  /* 0x000000000000781c */ /* 0x008fda0003f0f008 */
[----:B------:R-:W-:Y:S05]  /*1570*/  @!P0 BRA `(.L_x_13) ;  /* 0xfffffffc00f08947 */ /* 0x000fea000383ffff */
[----:B------:R-:W-:Y:S02]  /*1580*/  ULDC.64 UR4, c[0x0][0x590] ;  /* 0x0001640000047ab9 */ /* 0x000fe40000000a00 */
[----:B------:R-:W-:-:S04]  /*1590*/  ISETP.NE.U32.AND P0, PT, RZ, UR4, PT ;  /* 0x00000004ff007c0c */ /* 0x000fc8000bf05070 */
[----:B------:R-:W-:-:S13]  /*15a0*/  ISETP.NE.AND.EX P0, PT, RZ, UR5, PT, P0 ;  /* 0x00000005ff007c0c */ /* 0x000fda000bf05300 */
[----:B------:R-:W-:Y:S05]  /*15b0*/  @P0 BRA `(.L_x_16) ;  /* 0x0000000000440947 */ /* 0x000fea0003800000 */
[----:B------:R-:W-:Y:S02]  /*15c0*/  ULDC.64 UR4, c[0x0][0x588] ;  /* 0x0001620000047ab9 */ /* 0x000fe40000000a00 */
[----:B------:R-:W-:-:S04]  /*15d0*/  ISETP.NE.U32.AND P0, PT, RZ, UR4, PT ;  /* 0x00000004ff007c0c */ /* 0x000fc8000bf05070 */
[----:B------:R-:W-:-:S13]  /*15e0*/  ISETP.NE.AND.EX P0, PT, RZ, UR5, PT, P0 ;  /* 0x00000005ff007c0c */ /* 0x000fda000bf05300 */
[----:B------:R-:W-:Y:S05]  /*15f0*/  @!P0 BRA `(.L_x_17) ;  /* 0x00000000001c8947 */ /* 0x000fea0003800000 */
[----:B--2---:R-:W2:Y:S02]  /*1600*/  LDC.64 R2, c[0x0][0x588] ;  /* 0x00016200ff027b82 */ /* 0x004ea40000000a00 */
[----:B--2---:R2:W3:Y:S01]  /*1610*/  LDG.E R3, desc[UR56][R2.64] ;  /* 0x0000003802037981 */ /* 0x0044e2000c1e1900 */
[----:B------:R-:W-:-:S05]  /*1620*/  IMAD.MOV.U32 R4, RZ, RZ, 0x1 ;  /* 0x00000001ff047424 */ /* 0x000fca00078e00ff */
[----:B--2---:R-:W-:-:S05]  /*1630*/  PRMT R2, R4, 0x7610, R2 ;  /* 0x0000761004027816 */ /* 0x004fca0000000002 */
[----:B------:R4:W-:Y:S04]  /*1640*/  STL.S16 [R1+0xdc], R2 ;  /* 0x0000dc0201007387 */ /* 0x0009e80000100600 */
[----:B---3--:R4:W-:Y:S01]  /*1650*/  STL [R1+0xbc], R3 ;  /* 0x0000bc0301007387 */ /* 0x0089e20000100800 */
[----:B------:R-:W-:Y:S05]  /*1660*/  BRA `(.L_x_16) ;  /* 0x0000000000187947 */ /* 0x000fea0003800000 */
.L_x_17:
[----:B--2---:R-:W-:Y:S01]  /*1670*/  MOV R2, 0x1 ;  /* 0x0000000100027802 */ /* 0x004fe20000000f00 */
[----:B------:R-:W-:-:S03]  /*1680*/  ULDC UR4, c[0x0][0x580] ;  /* 0x0001600000047ab9 */ /* 0x000fc60000000800 */
[----:B------:R-:W-:Y:S01]  /*1690*/  PRMT R3, R2, 0x7610, R3 ;  /* 0x0000761002037816 */ /* 0x000fe20000000003 */
[----:B------:R-:W-:-:S05]  /*16a0*/  IMAD.U32 R2, RZ, RZ, UR4 ;  /* 0x00000004ff027e24 */ /* 0x000fca000f8e00ff */
[----:B------:R3:W-:Y:S04]  /*16b0*/  STL [R1+0xbc], R2 ;  /* 0x0000bc0201007387 */ /* 0x0007e80000100800 */
[----:B------:R3:W-:Y:S02]  /*16c0*/  STL.S16 [R1+0xdc], R3 ;  /* 0x0000dc0301007387 */ /* 0x0007e40000100600 */
.L_x_16:
        /* <DEDUP_REMOVED lines=8> */
[----:B------:R-:W1:Y:S02]  /*1750*/  LDC.64 R16, c[0x0][0x5a8] ;  /* 0x00016a00ff107b82 */ /* 0x000e640000000a00 */
[----:B-1----:R1:W5:Y:S01]  /*1760*/  LDG.E R16, desc[UR56][R16.64] ;  /* 0x0000003810107981 */ /* 0x002362000c1e1900 */
[----:B------:R-:W-:Y:S05]  /*1770*/  BRA `(.L_x_18) ;  /* 0x0000000000087947 */ /* 0x000fea0003800000 */
.L_x_19:
[----:B------:R-:W-:Y:S02]  /*1780*/  ULDC UR4, c[0x0][0x5a0] ;  /* 0x0001680000047ab9 */ /* 0x000fe40000000800 */
[----:B------:R-:W-:-:S07]  /*1790*/  MOV R16, UR4 ;  /* 0x0000000400107c02 */ /* 0x000fce0008000f00 */
.L_x_18:
[----:B------:R-:W-:-:S13]  /*17a0*/  LOP3.LUT P0, RZ, R0, 0xff, RZ, 0xc0, !PT ;  /* 0x000000ff00ff7812 */ /* 0x000fda000780c0ff */
[----:B------:R-:W-:Y:S05]  /*17b0*/  @!P0 EXIT ;  /* 0x000000000000894d */ /* 0x000fea0003800000 */
[----:B---34-:R-:W3:Y:S01]  /*17c0*/  LDL R3, [R1+0xdc] ;  /* 0x0000dc0001037983 */ /* 0x018ee20000100800 */
[----:B------:R-:W-:-:S03]  /*17d0*/  ULDC UR4, c[0x0][0x28c] ;  /* 0x0000a30000047ab9 */ /* 0x000fc60000000800 */
[----:B--2---:R-:W2:Y:S01]  /*17e0*/  LDL R2, [R1+0xbc] ;  /* 0x0000bc0001027983 */ /* 0x004ea20000100800 */
[----:B------:R-:W-:Y:S02]  /*17f0*/  UIADD3 UR4, UR4, 0x3f, URZ ;  /* 0x0000003f04047890 */ /* 0x000fe4000fffe03f */
[----:B------:R-:W-:Y:S02]  /*1800*/  ULOP3.LUT UR49, UR41, 0x1, URZ, 0xfc, !UPT ;  /* 0x0000000129317892 */ /* 0x000fe4000f8efc3f */
[----:B------:R-:W-:Y:S02]  /*1810*/  USHF.R.S32.HI UR5, URZ, 0x1f, UR4 ;  /* 0x0000001f3f057899 */ /* 0x000fe40008011404 */
[----:B------:R-:W-:Y:S02]  /*1820*/  ULOP3.LUT UR50, UR40, 0x1, URZ, 0xfc, !UPT ;  /* 0x0000000128327892 */ /* 0x000fe4000f8efc3f */
[----:B------:R-:W-:Y:S01]  /*1830*/  ULEA.HI UR5, UR5, UR4, URZ, 0x6 ;  /* 0x0000000405057291 */ /* 0x000fe2000f8f303f */
[----:B------:R-:W-:Y:S01]  /*1840*/  ULDC.64 UR58, c[0x0][0x198] ;  /* 0x00006600003a7ab9 */ /* 0x000fe20000000a00 */
[----:B------:R-:W-:-:S02]  /*1850*/  UMOV UR36, URZ ;  /* 0x0000003f00247c82 */ /* 0x000fc40008000000 */
[----:B------:R-:W-:Y:S01]  /*1860*/  USHF.R.S32.HI UR52, URZ, 0x6, UR5 ;  /* 0x000000063f347899 */ /* 0x000fe20008011405 */
[----:B------:R-:W-:Y:S01]  /*1870*/  UMOV UR48, URZ ;  /* 0x0000003f00307c82 */ /* 0x000fe20008000000 */
[C---:B---3--:R-:W-:Y:S02]  /*1880*/  PRMT R4, R3.reuse, 0x7610, R4 ;  /* 0x0000761003047816 */ /* 0x048fe40000000004 */
[----:B------:R-:W-:-:S03]  /*1890*/  PRMT R0, R3, 0x7610, R0 ;  /* 0x0000761003007816 */ /* 0x000fc60000000000 */
[----:B------:R3:W-:Y:S04]  /*18a0*/  STL.S16 [R1+0xd8], R4 ;  /* 0x0000d80401007387 */ /* 0x0007e80000100600 */
[----:B--2---:R3:W-:Y:S04]  /*18b0*/  STL [R1+0xd0], R2 ;  /* 0x0000d00201007387 */ /* 0x0047e80000100800 */
[----:B------:R3:W-:Y:S04]  /*18c0*/  STL.S16 [R1+0xd4], R0 ;  /* 0x0000d40001007387 */ /* 0x0007e80000100600 */
[----:B------:R3:W-:Y:S04]  /*18d0*/  STL [R1+0xb8], RZ ;  /* 0x0000b8ff01007387 */ /* 0x0007e80000100800 */
[----:B------:R3:W-:Y:S02]  /*18e0*/  STL [R1+0xb4], RZ ;  /* 0x0000b4ff01007387 */ /* 0x0007e40000100800 */
.L_x_143:
[----:B--23--:R-:W2:Y:S01]  /*18f0*/  S2R R0, SR_TID.X ;  /* 0x0000000000007919 */ /* 0x00cea20000002100 */
[----:B------:R-:W3:Y:S01]  /*1900*/  S2UR UR9, SR_CgaCtaId ;  /* 0x00000000000979c3 */ /* 0x000ee20000008800 */
[----:B------:R-:W-:Y:S01]  /*1910*/  UMOV UR51, 0x400 ;  /* 0x0000040000337882 */ /* 0x000fe20000000000 */
[----:B------:R-:W-:Y:S01]  /*1920*/  UMOV UR4, URZ ;  /* 0x0000003f00047c82 */ /* 0x000fe20008000000 */
[----:B------:R-:W-:Y:S01]  /*1930*/  STL [R1+0xb0], RZ ;  /* 0x0000b0ff01007387 */ /* 0x000fe20000100800 */
[----:B------:R-:W-:Y:S01]  /*1940*/  UMOV UR8, URZ ;  /* 0x0000003f00087c82 */ /* 0x000fe20008000000 */
[----:B------:R-:W-:Y:S01]  /*1950*/  UMOV UR5, URZ ;  /* 0x0000003f00057c82 */ /* 0x000fe20008000000 */
[----:B------:R-:W-:Y:S01]  /*1960*/  UMOV UR10, UR48 ;  /* 0x00000030000a7c82 */ /* 0x000fe20008000000 */
[----:B------:R-:W-:Y:S01]  /*1970*/  STL [R1+0xac], RZ ;  /* 0x0000acff01007387 */ /* 0x000fe20000100800 */
[----:B------:R-:W4:Y:S01]  /*1980*/  LDC R3, c[0x0][0x28c] ;  /* 0x0000a300ff037b82 */ /* 0x000f220000000800 */
[----:B------:R-:W-:Y:S01]  /*1990*/  CS2R R228, SRZ ;  /* 0x0000000000e47805 */ /* 0x000fe2000001ff00 */
[----:B-1----:R-:W-:Y:S01]  /*19a0*/  IMAD.MOV.U32 R17, RZ, RZ, RZ ;  /* 0x000000ffff117224 */ /* 0x002fe200078e00ff */
[----:B------:R-:W-:Y:S01]  /*19b0*/  STL [R1+0xa8], RZ ;  /* 0x0000a8ff01007387 */ /* 0x000fe20000100800 */
[----:B------:R-:W-:-:S02]  /*19c0*/  CS2R R18, SRZ ;  /* 0x0000000000127805 */ /* 0x000fc4000001ff00 */
[----:B------:R-:W-:Y:S02]  /*19d0*/  CS2R R22, SRZ ;  /* 0x0000000000167805 */ /* 0x000fe4000001ff00 */
[----:B------:R-:W-:Y:S01]  /*19e0*/  CS2R R152, SRZ ;  /* 0x0000000000987805 */ /* 0x000fe2000001ff00 */
[----:B------:R-:W-:Y:S01]  /*19f0*/  STL [R1+0xa4], RZ ;  /* 0x0000a4ff01007387 */ /* 0x000fe20000100800 */
[----:B------:R-:W-:Y:S02]  /*1a00*/  CS2R R154, SRZ ;  /* 0x00000000009a7805 */ /* 0x000fe4000001ff00 */
[----:B------:R-:W-:Y:S02]  /*1a10*/  CS2R R156, SRZ ;  /* 0x00000000009c7805 */ /* 0x000fe4000001ff00 */
[----:B------:R-:W-:Y:S01]  /*1a20*/  CS2R R158, SRZ ;  /* 0x00000000009e7805 */ /* 0x000fe2000001ff00 */
[----:B------:R-:W-:Y:S01]  /*1a30*/  STL [R1+0xa0], RZ ;  /* 0x0000a0ff01007387 */ /* 0x000fe20000100800 */
[----:B------:R-:W-:-:S02]  /*1a40*/  CS2R R160, SRZ ;  /* 0x0000000000a07805 */ /* 0x000fc4000001ff00 */
[----:B------:R-:W-:Y:S02]  /*1a50*/  CS2R R162, SRZ ;  /* 0x0000000000a27805 */ /* 0x000fe4000001ff00 */
[----:B------:R-:W-:Y:S01]  /*1a60*/  CS2R R164, SRZ ;  /* 0x0000000000a47805 */ /* 0x000fe2000001ff00 */
[----:B------:R-:W-:Y:S01]  /*1a70*/  STL [R1+0x9c], RZ ;  /* 0x00009cff01007387 */ /* 0x000fe20000100800 */
[----:B---3--:R-:W-:Y:S01]  /*1a80*/  ULEA UR51, UR9, UR51, 0x18 ;  /* 0x0000003309337291 */ /* 0x008fe2000f8ec03f */
[----:B------:R-:W-:Y:S02]  /*1a90*/  CS2R R166, SRZ ;  /* 0x0000000000a67805 */ /* 0x000fe4000001ff00 */
[----:B------:R-:W-:Y:S01]  /*1aa0*/  CS2R R168, SRZ ;  /* 0x0000000000a87805 */ /* 0x000fe2000001ff00 */
[----:B------:R-:W-:Y:S01]  /*1ab0*/  STL [R1+0x98], RZ ;  /* 0x000098ff01007387 */ /* 0x000fe20000100800 */
[----:B------:R-:W-:Y:S02]  /*1ac0*/  CS2R R170, SRZ ;  /* 0x0000000000aa7805 */ /* 0x000fe4000001ff00 */
[----:B------:R-:W-:-:S02]  /*1ad0*/  CS2R R172, SRZ ;  /* 0x0000000000ac7805 */ /* 0x000fc4000001ff00 */
[----:B------:R-:W-:Y:S02]  /*1ae0*/  CS2R R174, SRZ ;  /* 0x0000000000ae7805 */ /* 0x000fe4000001ff00 */
[----:B--2---:R-:W-:Y:S01]  /*1af0*/  LOP3.LUT R0, R0, 0x80, RZ, 0xc0, !PT ;  /* 0x0000008000007812 */ /* 0x004fe200078ec0ff */
[----:B------:R-:W-:Y:S01]  /*1b00*/  STL [R1+0x94], RZ ;  /* 0x000094ff01007387 */ /* 0x000fe20000100800 */
[----:B----4-:R-:W-:Y:S02]  /*1b10*/  ISETP.GE.AND P0, PT, R3, 0x1, PT ;  /* 0x000000010300780c */ /* 0x010fe40003f06270 */
[----:B------:R-:W-:Y:S02]  /*1b20*/  CS2R R176, SRZ ;  /* 0x0000000000b07805 */ /* 0x000fe4000001ff00 */
[----:B------:R-:W-:Y:S01]  /*1b30*/  SHF.R.U32.HI R0, RZ, 0x7, R0 ;  /* 0x00000007ff007819 */ /* 0x000fe20000011600 */
        /* <DEDUP_REMOVED lines=8> */
[----:B------:R-:W1:Y:S01]  /*1bc0*/  SHFL.IDX PT, R0, R0, RZ, 0x1f ;  /* 0x00001fff00007589 */ /* 0x000e6200000e0000 */
[----:B------:R-:W-:-:S02]  /*1bd0*/  CS2R R190, SRZ ;  /* 0x0000000000be7805 */ /* 0x000fc4000001ff00 */
[----:B------:R-:W-:Y:S02]  /*1be0*/  CS2R R192, SRZ ;  /* 0x0000000000c07805 */ /* 0x000fe4000001ff00 */
[----:B------:R-:W-:Y:S01]  /*1bf0*/  CS2R R194, SRZ ;  /* 0x0000000000c27805 */ /* 0x000fe2000001ff00 */
[----:B------:R2:W-:Y:S01]  /*1c00*/  STL [R1+0x88], RZ ;  /* 0x000088ff01007387 */ /* 0x0005e20000100800 */
[----:B------:R-:W-:Y:S02]  /*1c10*/  CS2R R196, SRZ ;  /* 0x0000000000c47805 */ /* 0x000fe4000001ff00 */
[----:B------:R-:W-:Y:S02]  /*1c20*/  CS2R R198, SRZ ;  /* 0x0000000000c67805 */ /* 0x000fe4000001ff00 */
[----:B------:R-:W-:Y:S01]  /*1c30*/  CS2R R200, SRZ ;  /* 0x0000000000c87805 */ /* 0x000fe2000001ff00 */
[----:B------:R2:W-:Y:S01]  /*1c40*/  STL [R1+0x84], RZ ;  /* 0x000084ff01007387 */ /* 0x0005e20000100800 */
        /* <DEDUP_REMOVED lines=16> */
[----:B-1----:R-:W-:-:S02]  /*1d50*/  R2UR UR6, R0 ;  /* 0x00000000000672ca */ /* 0x002fc400000e0000 */
[----:B------:R-:W-:Y:S02]  /*1d60*/  CS2R R226, SRZ ;  /* 0x0000000000e27805 */ /* 0x000fe4000001ff00 */
[----:B------:R-:W-:Y:S01]  /*1d70*/  MOV R0, UR36 ;  /* 0x0000002400007c02 */ /* 0x000fe20008000f00 */
        /* <DEDUP_REMOVED lines=9> */
[----:B------:R-:W-:Y:S01]  /*1e10*/  CS2R R100, SRZ ;  /* 0x0000000000647805 */ /* 0x000fe2000001ff00 */
[----:B------:R-:W-:Y:S01]  /*1e20*/  ULEA.HI UR7, UR6, UR6, URZ, 0x1 ;  /* 0x0000000606077291 */ /* 0x000fe2000f8f083f */
[----:B------:R-:W-:Y:S01]  /*1e30*/  CS2R R102, SRZ ;  /* 0x0000000000667805 */ /* 0x000fe2000001ff00 */
[----:B------:R2:W-:Y:S01]  /*1e40*/  STL [R1+0x64], RZ ;  /* 0x000064ff01007387 */ /* 0x0005e20000100800 */
[----:B------:R-:W-:Y:S01]  /*1e50*/  CS2R R104, SRZ ;  /* 0x0000000000687805 */ /* 0x000fe2000001ff00 */
[----:B------:R-:W-:Y:S01]  /*1e60*/  ULOP3.LUT UR7, UR7, 0xffffe, URZ, 0xc0, !UPT ;  /* 0x000ffffe07077892 */ /* 0x000fe2000f8ec03f */
[----:B------:R-:W-:Y:S01]  /*1e70*/  CS2R R106, SRZ ;  /* 0x00000000006a7805 */ /* 0x000fe2000001ff00 */
[----:B------:R2:W-:Y:S01]  /*1e80*/  STL [R1+0x60], RZ ;  /* 0x000060ff01007387 */ /* 0x0005e20000100800 */
[----:B------:R-:W-:Y:S01]  /*1e90*/  CS2R R108, SRZ ;  /* 0x00000000006c7805 */ /* 0x000fe2000001ff00 */
[----:B------:R-:W-:Y:S01]  /*1ea0*/  UIADD3 UR7, UR6, -UR7, URZ ;  /* 0x8000000706077290 */ /* 0x000fe2000fffe03f */
[----:B------:R-:W-:Y:S01]  /*1eb0*/  CS2R R110, SRZ ;  /* 0x00000000006e7805 */ /* 0x000fe2000001ff00 */
[----:B------:R2:W-:Y:S01]  /*1ec0*/  STL [R1+0x5c], RZ ;  /* 0x00005cff01007387 */ /* 0x0005e20000100800 */
[----:B------:R-:W-:Y:S01]  /*1ed0*/  CS2R R112, SRZ ;  /* 0x0000000000707805 */ /* 0x000fe2000001ff00 */
[----:B------:R-:W-:Y:S01]  /*1ee0*/  ULEA UR7, UR7, UR51, 0xc ;  /* 0x0000003307077291 */ /* 0x000fe2000f8e603f */
[----:B------:R-:W-:Y:S01]  /*1ef0*/  CS2R R114, SRZ ;  /* 0x0000000000727805 */ /* 0x000fe2000001ff00 */
[----:B------:R2:W-:Y:S01]  /*1f00*/  STL [R1+0x58], RZ ;  /* 0x000058ff01007387 */ /* 0x0005e20000100800 */
[----:B------:R-:W-:Y:S01]  /*1f10*/  CS2R R116, SRZ ;  /* 0x0000000000747805 */ /* 0x000fe2000001ff00 */
[----:B------:R-:W-:Y:S01]  /*1f20*/  UIADD3 UR7, UR7, 0x6200, URZ ;  /* 0x0000620007077890 */ /* 0x000fe2000fffe03f */
[----:B------:R-:W-:Y:S01]  /*1f30*/  CS2R R118, SRZ ;  /* 0x0000000000767805 */ /* 0x000fe2000001ff00 */
[----:B------:R2:W-:Y:S01]  /*1f40*/  STL [R1+0x54], RZ ;  /* 0x000054ff01007387 */ /* 0x0005e20000100800 */
[----:B------:R-:W-:Y:S01]  /*1f50*/  CS2R R120, SRZ ;  /* 0x0000000000787805 */ /* 0x000fe2000001ff00 */
[----:B------:R-:W-:Y:S01]  /*1f60*/  USHF.R.U32.HI UR7, URZ, 0x4, UR7 ;  /* 0x000000043f077899 */ /* 0x000fe20008011607 */
[----:B------:R-:W-:Y:S01]  /*1f70*/  CS2R R122, SRZ ;  /* 0x00000000007a7805 */ /* 0x000fe2000001ff00 */
[----:B------:R2:W-:Y:S01]  /*1f80*/  STL [R1+0x50], RZ ;  /* 0x000050ff01007387 */ /* 0x0005e20000100800 */
[----:B------:R-:W-:Y:S01]  /*1f90*/  CS2R R124, SRZ ;  /* 0x00000000007c7805 */ /* 0x000fe2000001ff00 */
[----:B------:R-:W-:Y:S01]  /*1fa0*/  ULOP3.LUT UR9, UR7, 0x3fff, URZ, 0xc0, !UPT ;  /* 0x00003fff07097892 */ /* 0x000fe2000f8ec03f */
        /* <DEDUP_REMOVED lines=59> */
[----:B------:R-:W-:Y:S01]  /*2360*/  CS2R R86, SRZ ;  /* 0x0000000000567805 */ /* 0x000fe2000001ff00 */
[----:B------:R2:W-:Y:S04]  /*2370*/  STL [R1+0x10], RZ ;  /* 0x000010ff01007387 */ /* 0x0005e80000100800 */
[----:B------:R2:W-:Y:S04]  /*2380*/  STL [R1+0xc], RZ ;  /* 0x00000cff01007387 */ /* 0x0005e80000100800 */
[----:B------:R2:W-:Y:S04]  /*2390*/  STL [R1+0x8], RZ ;  /* 0x000008ff01007387 */ /* 0x0005e80000100800 */
[----:B------:R2:W-:Y:S04]  /*23a0*/  STL [R1+0x4], RZ ;  /* 0x000004ff01007387 */ /* 0x0005e80000100800 */
[----:B------:R2:W-:Y:S01]  /*23b0*/  STL [R1], RZ ;  /* 0x000000ff01007387 */ /* 0x0005e20000100800 */
[----:B------:R-:W-:Y:S05]  /*23c0*/  @!P0 BRA `(.L_x_20) ;  /* 0x0000001000f88947 */ /* 0x000fea0003800000 */
[----:B------:R-:W-:-:S06]  /*23d0*/  UISETP.NE.AND UP0, UPT, UR49, 0x3, UPT ;  /* 0x000000033100788c */ /* 0x000fcc000bf05270 */
[----:B------:R-:W-:-:S13]  /*23e0*/  PLOP3.LUT P1, PT, PT, PT, UP0, 0x80, 0x0 ;  /* 0x000000000000781c */ /* 0x000fda0003f2f008 */
[----:B------:R-:W-:Y:S05]  /*23f0*/  @!P1 BRA `(.L_x_21) ;  /* 0x0000000000049947 */ /* 0x000fea0003800000 */
[----:B------:R-:W-:Y:S01]  /*2400*/  BPT.TRAP 0x1 ;  /* 0x000000040000795c */ /* 0x000fe20000300000 */
.L_x_21:
[----:B------:R-:W-:Y:S01]  /*2410*/  ULEA UR4, UR48, UR51, 0x3 ;  /* 0x0000003330047291 */ /* 0x000fe2000f8e183f */
[----:B------:R-:W-:-:S05]  /*2420*/  IMAD.U32 R0, RZ, RZ, UR36 ;  /* 0x00000024ff007e24 */ /* 0x000fca000f8e00ff */
[----:B------:R-:W-:-:S04]  /*2430*/  SHF.L.U32 R0, R0, 0x1f, RZ ;  /* 0x0000001f00007819 */ /* 0x000fc800000006ff */
[----:B------:R1:W3:Y:S01]  /*2440*/  SYNCS.PHASECHK.TRANS64.TRYWAIT P0, [UR4], R0 ;  /* 0x00000000ff0075a7 */ /* 0x0002e20008000144 */
[----:B------:R-:W-:Y:S05]  /*2450*/  @!P1 BRA `(.L_x_22) ;  /* 0x0000000000049947 */ /* 0x000fea0003800000 */
[----:B------:R-:W-:Y:S01]  /*2460*/  BPT.TRAP 0x1 ;  /* 0x000000040000795c */ /* 0x000fe20000300000 */
.L_x_22:
[----:B---3--:R-:W-:Y:S05]  /*2470*/  @P0 BRA `(.L_x_23) ;  /* 0x0000000000080947 */ /* 0x008fea0003800000 */
[----:B------:R-:W3:Y:S02]  /*2480*/  SYNCS.PHASECHK.TRANS64.TRYWAIT P0, [UR4], R0 ;  /* 0x00000000ff0075a7 */ /* 0x000ee40008000144 */
[----:B---3--:R-:W-:Y:S05]  /*2490*/  @!P0 BRA `(.L_x_24) ;  /* 0x000000cc00888947 */ /* 0x008fea0003800000 */
.L_x_23:
[----:B------:R-:W-:Y:S01]  /*24a0*/  UIADD3 UR4, UR51, 0x26200, URZ ;  /* 0x0002620033047890 */ /* 0x000fe2000fffe03f */
[----:B------:R-:W-:Y:S01]  /*24b0*/  WARPGROUP.ARRIVE ;  /* 0x00000000000079c5 */ /* 0x000fe20000000000 */
[----:B------:R-:W-:Y:S01]  /*24c0*/  ULOP3.LUT UR10, UR9, 0x10000, URZ, 0xfc, !UPT ;  /* 0x00010000090a7892 */ /* 0x000fe2000f8efc3f */
[----:B------:R4:W-:Y:S01]  /*24d0*/  STL [R1+0xb0], RZ ;  /* 0x0000b0ff01007387 */ /* 0x0009e20000100800 */
[----:B------:R-:W-:Y:S01]  /*24e0*/  USHF.R.U32.HI UR4, URZ, 0x4, UR4 ;  /* 0x000000043f047899 */ /* 0x000fe20008011604 */
[----:B------:R-:W-:Y:S01]  /*24f0*/  CS2R R228, SRZ ;  /* 0x0000000000e47805 */ /* 0x000fe2000001ff00 */
[----:B------:R-:W-:Y:S01]  /*2500*/  ULEA UR10, UR48, UR10, 0xa ;  /* 0x0000000a300a7291 */ /* 0x000fe2000f8e503f */
[----:B------:R4:W-:Y:S01]  /*2510*/  STL [R1+0xac], RZ ;  /* 0x0000acff01007387 */ /* 0x0009e20000100800 */
[----:B------:R-:W-:Y:S01]  /*2520*/  ULOP3.LUT UR4, UR4, 0x3fff, URZ, 0xc0, !UPT ;  /* 0x00003fff04047892 */ /* 0x000fe2000f8ec03f */
[----:B------:R-:W-:Y:S01]  /*2530*/  MOV R17, RZ ;  /* 0x000000ff00117202 */ /* 0x000fe20000000f00 */
[----:B------:R-:W-:Y:S01]  /*2540*/  UMOV UR5, 0x80000020 ;  /* 0x8000002000057882 */ /* 0x000fe20000000000 */
[----:B------:R-:W-:Y:S01]  /*2550*/  UMOV UR7, 0x80000020 ;  /* 0x8000002000077882 */ /* 0x000fe20000000000 */
[----:B------:R-:W-:Y:S01]  /*2560*/  ULOP3.LUT UR4, UR4, 0x10000, URZ, 0xfc, !UPT ;  /* 0x0001000004047892 */ /* 0x000fe2000f8efc3f */
[----:B------:R4:W-:Y:S01]  /*2570*/  STL [R1+0xa8], RZ ;  /* 0x0000a8ff01007387 */ /* 0x0009e20000100800 */
[----:B------:R-:W-:Y:S01]  /*2580*/  UMOV UR8, 0x2 ;  /* 0x0000000200087882 */ /* 0x000fe20000000000 */
[----:B------:R-:W-:Y:S01]  /*2590*/  CS2R R18, SRZ ;  /* 0x0000000000127805 */ /* 0x000fe2000001ff00 */
[----:B------:R-:W-:Y:S01]  /*25a0*/  ULEA UR11, UR48, UR4, 0x9 ;  /* 0x00000004300b7291 */ /* 0x000fe2000f8e483f */
[----:B------:R4:W-:Y:S01]  /*25b0*/  STL [R1+0xa4], RZ ;  /* 0x0000a4ff01007387 */ /* 0x0009e20000100800 */
[----:B------:R-:W-:Y:S01]  /*25c0*/  CS2R R22, SRZ ;  /* 0x0000000000167805 */ /* 0x000fe2000001ff00 */
[----:B------:R-:W-:Y:S01]  /*25d0*/  UMOV UR4, UR10 ;  /* 0x0000000a00047c82 */ /* 0x000fe20008000000 */
[----:B------:R-:W-:Y:S01]  /*25e0*/  CS2R R152, SRZ ;  /* 0x0000000000987805 */ /* 0x000fe2000001ff00 */
[----:B------:R4:W-:Y:S01]  /*25f0*/  STL [R1+0xa0], RZ ;  /* 0x0000a0ff01007387 */ /* 0x0009e20000100800 */
[----:B------:R-:W-:Y:S01]  /*2600*/  CS2R R154, SRZ ;  /* 0x00000000009a7805 */ /* 0x000fe2000001ff00 */
[----:B------:R-:W-:Y:S01]  /*2610*/  UMOV UR6, UR11 ;  /* 0x0000000b00067c82 */ /* 0x000fe20008000000 */
[----:B------:R-:W-:Y:S01]  /*2620*/  CS2R R156, SRZ ;  /* 0x00000000009c7805 */ /* 0x000fe2000001ff00 */
[----:B------:R-:W-:Y:S01]  /*2630*/  QGMMA.64x128x32.F32.E4M3.E4M3 R88, gdesc[UR4], RZ, !UPT, gsb0 ;  /* 0x01e00000045879f3 */ /* 0x000fe2000c0008ff */
[----:B------:R-:W-:Y:S01]  /*2640*/  UIADD3 UR4, UR10, 0x200, URZ ;  /* 0x000002000a047890 */ /* 0x000fe2000fffe03f */
[----:B------:R4:W-:Y:S01]  /*2650*/  STL [R1+0x9c], RZ ;  /* 0x00009cff01007387 */ /* 0x0009e20000100800 */
[----:B------:R-:W-:Y:S01]  /*2660*/  UMOV UR5, 0x80000020 ;  /* 0x8000002000057882 */ /* 0x000fe20000000000 */
[----:B------:R-:W-:-:S02]  /*2670*/  CS2R R158, SRZ ;  /* 0x00000000009e7805 */ /* 0x000fc4000001ff00 */
[----:B------:R-:W-:Y:S01]  /*2680*/  CS2R R160, SRZ ;  /* 0x0000000000a07805 */ /* 0x000fe2000001ff00 */
[----:B------:R4:W-:Y:S01]  /*2690*/  STL [R1+0x98], RZ ;  /* 0x000098ff01007387 */ /* 0x0009e20000100800 */
[----:B------:R-:W-:Y:S02]  /*26a0*/  CS2R R162, SRZ ;  /* 0x0000000000a27805 */ /* 0x000fe4000001ff00 */
[----:B------:R-:W-:Y:S02]  /*26b0*/  CS2R R164, SRZ ;  /* 0x0000000000a47805 */ /* 0x000fe4000001ff00 */
[----:B------:R-:W-:Y:S01]  /*26c0*/  CS2R R166, SRZ ;  /* 0x0000000000a67805 */ /* 0x000fe2000001ff00 */
[----:B------:R4:W-:Y:S01]  /*26d0*/  STL [R1+0x94], RZ ;  /* 0x000094ff01007387 */ /* 0x0009e20000100800 */
[----:B------:R-:W-:Y:S02]  /*26e0*/  CS2R R168, SRZ ;  /* 0x0000000000a87805 */ /* 0x000fe4000001ff00 */
        /* <DEDUP_REMOVED lines=38> */
[----:B------:R4:W-:Y:S04]  /*2950*/  STL [R1+0x6c], RZ ;  /* 0x00006cff01007387 */ /* 0x0009e80000100800 */
        /* <DEDUP_REMOVED lines=19> */
[----:B------:R4:W-:Y:S01]  /*2a90*/  STL [R1+0x1c], RZ ;  /* 0x00001cff01007387 */ /* 0x0009e20000100800 */
[----:B------:R-:W-:-:S02]  /*2aa0*/  WARPGROUP.DEPBAR.LE gsb0, 0x0 ;  /* 0x00008000000079c5 */ /* 0x000fc40000010000 */
[----:B------:R-:W-:Y:S01]  /*2ab0*/  WARPGROUP.ARRIVE ;  /* 0x00000000000079c5 */ /* 0x000fe20000000000 */
[----:B------:R4:W-:Y:S04]  /*2ac0*/  STL [R1+0x18], RZ ;  /* 0x000018ff01007387 */ /* 0x0009e80000100800 */
[----:B------:R4:W-:Y:S01]  /*2ad0*/  STL [R1+0x14], RZ ;  /* 0x000014ff01007387 */ /* 0x0009e20000100800 */
[----:B------:R-:W-:Y:S01]  /*2ae0*/  QGMMA.64x128x32.F32.E4M3.E4M3 R24, gdesc[UR4], RZ, !UPT, gsb0 ;  /* 0x01e00000041879f3 */ /* 0x000fe2000c0008ff */
[----:B------:R-:W-:Y:S02]  /*2af0*/  UIADD3 UR4, UR10, 0x2, URZ ;  /* 0x000000020a047890 */ /* 0x000fe4000fffe03f */
[----:B------:R-:W-:Y:S01]  /*2b00*/  UIADD3 UR6, UR11, 0x2, URZ ;  /* 0x000000020b067890 */ /* 0x000fe2000fffe03f */
[----:B------:R4:W-:Y:S01]  /*2b10*/  STL [R1+0x10], RZ ;  /* 0x000010ff01007387 */ /* 0x0009e20000100800 */
[----:B------:R-:W-:Y:S01]  /*2b20*/  UMOV UR5, 0x80000020 ;  /* 0x8000002000057882 */ /* 0x000fe20000000000 */
[----:B------:R-:W-:-:S02]  /*2b30*/  UMOV UR7, 0x80000020 ;  /* 0x8000002000077882 */ /* 0x000fc40000000000 */
[----:B------:R4:W-:Y:S04]  /*2b40*/  STL [R1+0xc], RZ ;  /* 0x00000cff01007387 */ /* 0x0009e80000100800 */
[----:B------:R4:W-:Y:S04]  /*2b50*/  STL [R1+0x8], RZ ;  /* 0x000008ff01007387 */ /* 0x0009e80000100800 */
[----:B------:R4:W-:Y:S04]  /*2b60*/  STL [R1+0x4], RZ ;  /* 0x000004ff01007387 */ /* 0x0009e80000100800 */
[----:B------:R4:W-:Y:S01]  /*2b70*/  STL [R1], RZ ;  /* 0x000000ff01007387 */ /* 0x0009e20000100800 */
[----:B------:R-:W-:-:S02]  /*2b80*/  WARPGROUP.DEPBAR.LE gsb0, 0x0 ;  /* 0x00008000000079c5 */ /* 0x000fc40000010000 */
[----:B------:R-:W-:-:S06]  /*2b90*/  WARPGROUP.ARRIVE ;  /* 0x00000000000079c5 */ /* 0x000fcc0000000000 */
[----:B------:R-:W-:Y:S01]  /*2ba0*/  QGMMA.64x128x32.F32.E4M3.E4M3 R88, gdesc[UR4], R88, gsb0 ;  /* 0x01e00000045879f3 */ /* 0x000fe20008000858 */
[----:B------:R-:W-:Y:S01]  /*2bb0*/  UIADD3 UR4, UR10, 0x202, URZ ;  /* 0x000002020a047890 */ /* 0x000fe2000fffe03f */
[----:B------:R-:W-:Y:S01]  /*2bc0*/  UMOV UR5, 0x80000020 ;  /* 0x8000002000057882 */ /* 0x000fe20000000000 */
[----:B------:R-:W-:Y:S02]  /*2bd0*/  WARPGROUP.DEPBAR.LE gsb0, 0x0 ;  /* 0x00008000000079c5 */ /* 0x000fe40000010000 */
[----:B------:R-:W-:-:S07]  /*2be0*/  WARPGROUP.ARRIVE ;  /* 0x00000000000079c5 */ /* 0x000fce0000000000 */
[----:B------:R-:W-:Y:S01]  /*2bf0*/  QGMMA.64x128x32.F32.E4M3.E4M3 R24, gdesc[UR4], R24, gsb0 ;  /* 0x01e00000041879f3 */ /* 0x000fe20008000818 */
[----:B------:R-:W-:Y:S02]  /*2c00*/  ULDC UR4, c[0x0][0x50c] ;  /* 0x0001430000047ab9 */ /* 0x000fe40000000800 */
[----:B------:R-:W-:-:S04]  /*2c10*/  UISETP.NE.AND UP0, UPT, UR4, 0x2, UPT ;  /* 0x000000020400788c */ /* 0x000fc8000bf05270 */
[----:B------:R-:W-:-:S06]  /*2c20*/  USEL UR4, URZ, 0x1, UP0 ;  /* 0x000000013f047887 */ /* 0x000fcc0008000000 */
[----:B------:R-:W-:Y:S01]  /*2c30*/  ISETP.NE.AND P0, PT, RZ, UR4, PT ;  /* 0x00000004ff007c0c */ /* 0x000fe2000bf05270 */
[----:B------:R-:W-:-:S12]  /*2c40*/  WARPGROUP.DEPBAR.LE gsb0, 0x0 ;  /* 0x00008000000079c5 */ /* 0x000fd80000010000 */
[----:B----4-:R-:W-:Y:S05]  /*2c50*/  @!P0 BRA `(.L_x_25) ;  /* 0x0000000800b88947 */ /* 0x010fea0003800000 */
[----:B------:R-:W-:Y:S01]  /*2c60*/  FADD R4, RZ, R43 ;  /* 0x0000002bff047221 */ /* 0x000fe20000000000 */
[----:B-1-3--:R-:W-:-:S01]  /*2c70*/  FADD R0, RZ, R44 ;  /* 0x0000002cff007221 */ /* 0x00afc20000000000 */
[----:B------:R-:W-:Y:S01]  /*2c80*/  FADD R3, RZ, R45 ;  /* 0x0000002dff037221 */ /* 0x000fe20000000000 */
[----:B------:R-:W-:-:S01]  /*2c90*/  FADD R227, RZ, R88 ;  /* 0x00000058ffe37221 */ /* 0x000fc20000000000 */
[----:B------:R-:W-:Y:S01]  /*2ca0*/  FADD R226, RZ, R89 ;  /* 0x00000059ffe27221 */ /* 0x000fe20000000000 */
[----:B------:R1:W-:Y:S01]  /*2cb0*/  STL [R1], R4 ;  /* 0x0000000401007387 */ /* 0x0003e20000100800 */
[----:B------:R-:W-:-:S01]  /*2cc0*/  FADD R225, RZ, R90 ;  /* 0x0000005affe17221 */ /* 0x000fc20000000000 */
[----:B------:R-:W-:Y:S01]  /*2cd0*/  FADD R224, RZ, R91 ;  /* 0x0000005bffe07221 */ /* 0x000fe20000000000 */
[----:B------:R-:W-:-:S01]  /*2ce0*/  FADD R223, RZ, R92 ;  /* 0x0000005cffdf7221 */ /* 0x000fc20000000000 */
[----:B------:R3:W-:Y:S01]  /*2cf0*/  STL [R1+0x4], R0 ;  /* 0x0000040001007387 */ /* 0x0007e20000100800 */
[----:B------:R-:W-:-:S01]  /*2d00*/  FADD R222, RZ, R93 ;  /* 0x0000005dffde7221 */ /* 0x000fc20000000000 */
[----:B------:R-:W-:Y:S01]  /*2d10*/  FADD R221, RZ, R94 ;  /* 0x0000005effdd7221 */ /* 0x000fe20000000000 */
[----:B------:R-:W-:-:S01]  /*2d20*/  FADD R220, RZ, R95 ;  /* 0x0000005fffdc7221 */ /* 0x000fc20000000000 */
[----:B------:R4:W-:Y:S01]  /*2d30*/  STL [R1+0x8], R3 ;  /* 0x0000080301007387 */ /* 0x0009e20000100800 */
[----:B------:R-:W-:-:S01]  /*2d40*/  FADD R219, RZ, R96 ;  /* 0x00000060ffdb7221 */ /* 0x000fc20000000000 */
[----:B-1----:R-:W-:Y:S01]  /*2d50*/  FADD R4, RZ, R46 ;  /* 0x0000002eff047221 */ /* 0x002fe20000000000 */
[----:B------:R-:W-:-:S01]  /*2d60*/  FADD R218, RZ, R97 ;  /* 0x00000061ffda7221 */ /* 0x000fc20000000000 */
[----:B------:R-:W-:Y:S01]  /*2d70*/  FADD R217, RZ, R98 ;  /* 0x00000062ffd97221 */ /* 0x000fe20000000000 */
[----:B------:R-:W-:-:S01]  /*2d80*/  FADD R216, RZ, R99 ;  /* 0x00000063ffd87221 */ /* 0x000fc20000000000 */
[----:B---3--:R-:W-:Y:S01]  /*2d90*/  FADD R0, RZ, R47 ;  /* 0x0000002fff007221 */ /* 0x008fe20000000000 */
[----:B------:R1:W-:Y:S01]  /*2da0*/  STL [R1+0xc], R4 ;  /* 0x00000c0401007387 */ /* 0x0003e20000100800 */
[----:B------:R-:W-:-:S01]  /*2db0*/  FADD R215, RZ, R100 ;  /* 0x00000064ffd77221 */ /* 0x000fc20000000000 */
[----:B------:R-:W-:Y:S01]  /*2dc0*/  FADD R214, RZ, R101 ;  /* 0x00000065ffd67221 */ /* 0x000fe20000000000 */
[----:B----4-:R-:W-:-:S01]  /*2dd0*/  FADD R3, RZ, R48 ;  /* 0x00000030ff037221 */ /* 0x010fc20000000000 */
        /* <DEDUP_REMOVED lines=90> */
[----:B------:R-:W-:Y:S01]  /*3380*/  FADD R159, RZ, R28 ;  /* 0x0000001cff9f7221 */ /* 0x000fe20000000000 */
[----:B------:R-:W-:-:S01]  /*3390*/  FADD R158, RZ, R29 ;  /* 0x0000001dff9e7221 */ /* 0x000fc20000000000 */
[----:B------:R-:W-:Y:S01]  /*33a0*/  FADD R157, RZ, R30 ;  /* 0x0000001eff9d7221 */ /* 0x000fe20000000000 */
[----:B------:R-:W-:-:S01]  /*33b0*/  FADD R156, RZ, R31 ;  /* 0x0000001fff9c7221 */ /* 0x000fc20000000000 */
[----:B------:R3:W-:Y:S01]  /*33c0*/  STL [R1+0x5c], R3 ;  /* 0x00005c0301007387 */ /* 0x0007e20000100800 */
[----:B------:R-:W-:-:S01]  /*33d0*/  FADD R155, RZ, R32 ;  /* 0x00000020ff9b7221 */ /* 0x000fc20000000000 */
[----:B-1----:R-:W-:Y:S01]  /*33e0*/  FADD R4, RZ, R70 ;  /* 0x00000046ff047221 */ /* 0x002fe20000000000 */
[----:B------:R-:W-:-:S01]  /*33f0*/  FADD R154, RZ, R33 ;  /* 0x00000021ff9a7221 */ /* 0x000fc20000000000 */
[----:B------:R1:W-:Y:S01]  /*3400*/  STL [R1+0x58], R0 ;  /* 0x0000580001007387 */ /* 0x0003e20000100800 */
[----:B------:R-:W-:-:S01]  /*3410*/  FADD R153, RZ, R34 ;  /* 0x00000022ff997221 */ /* 0x000fc20000000000 */
[----:B------:R-:W-:Y:S01]  /*3420*/  FADD R152, RZ, R35 ;  /* 0x00000023ff987221 */ /* 0x000fe20000000000 */
[----:B------:R-:W-:-:S01]  /*3430*/  FADD R23, RZ, R36 ;  /* 0x00000024ff177221 */ /* 0x000fc20000000000 */
[----:B------:R-:W-:Y:S01]  /*3440*/  FADD R22, RZ, R37 ;  /* 0x00000025ff167221 */ /* 0x000fe20000000000 */
[----:B------:R-:W-:-:S01]  /*3450*/  FADD R19, RZ, R38 ;  /* 0x00000026ff137221 */ /* 0x000fc20000000000 */
[----:B---3--:R-:W-:Y:S01]  /*3460*/  FADD R3, RZ, R68 ;  /* 0x00000044ff037221 */ /* 0x008fe20000000000 */
[----:B------:R-:W-:-:S01]  /*3470*/  FADD R18, RZ, R39 ;  /* 0x00000027ff127221 */ /* 0x000fc20000000000 */
[----:B------:R-:W-:Y:S01]  /*3480*/  FADD R17, RZ, R40 ;  /* 0x00000028ff117221 */ /* 0x000fe20000000000 */
[----:B------:R-:W-:-:S01]  /*3490*/  FADD R228, RZ, R41 ;  /* 0x00000029ffe47221 */ /* 0x000fc20000000000 */
[----:B-1----:R-:W-:Y:S01]  /*34a0*/  FADD R0, RZ, R67 ;  /* 0x00000043ff007221 */ /* 0x002fe20000000000 */
[----:B------:R-:W-:-:S01]  /*34b0*/  FADD R229, RZ, R42 ;  /* 0x0000002affe57221 */ /* 0x000fc20000000000 */
[----:B------:R-:W-:-:S03]  /*34c0*/  UMOV UR8, URZ ;  /* 0x0000003f00087c82 */ /* 0x000fc60008000000 */
[----:B------:R1:W-:Y:S04]  /*34d0*/  STL [R1+0x60], R0 ;  /* 0x0000600001007387 */ /* 0x0003e80000100800 */
[----:B------:R3:W-:Y:S01]  /*34e0*/  STL [R1+0x64], R3 ;  /* 0x0000640301007387 */ /* 0x0007e20000100800 */
[----:B-1----:R-:W-:-:S01]  /*34f0*/  FADD R0, RZ, R69 ;  /* 0x00000045ff007221 */ /* 0x002fc20000000000 */
[----:B---3--:R-:W-:-:S04]  /*3500*/  FADD R3, RZ, R71 ;  /* 0x00000047ff037221 */ /* 0x008fc80000000000 */
[----:B------:R1:W-:Y:S04]  /*3510*/  STL [R1+0x68], R0 ;  /* 0x0000680001007387 */ /* 0x0003e80000100800 */
[----:B------:R3:W-:Y:S04]  /*3520*/  STL [R1+0x6c], R4 ;  /* 0x00006c0401007387 */ /* 0x0007e80000100800 */
[----:B------:R4:W-:Y:S01]  /*3530*/  STL [R1+0x70], R3 ;  /* 0x0000700301007387 */ /* 0x0009e20000100800 */
[----:B-1----:R-:W-:-:S01]  /*3540*/  FADD R0, RZ, R72 ;  /* 0x00000048ff007221 */ /* 0x002fc20000000000 */
[----:B---3--:R-:W-:-:S04]  /*3550*/  FADD R4, RZ, R73 ;  /* 0x00000049ff047221 */ /* 0x008fc80000000000 */
[----:B------:R1:W-:Y:S01]  /*3560*/  STL [R1+0x74], R0 ;  /* 0x0000740001007387 */ /* 0x0003e20000100800 */
[----:B----4-:R-:W-:-:S03]  /*3570*/  FADD R3, RZ, R74 ;  /* 0x0000004aff037221 */ /* 0x010fc60000000000 */
        /* <DEDUP_REMOVED lines=26> */
[----:B-1----:R-:W-:-:S05]  /*3720*/  FADD R0, RZ, R87 ;  /* 0x00000057ff007221 */ /* 0x002fca0000000000 */
[----:B------:R4:W-:Y:S02]  /*3730*/  STL [R1+0xb0], R0 ;  /* 0x0000b00001007387 */ /* 0x0009e40000100800 */
.L_x_25:
[----:B------:R-:W-:-:S04]  /*3740*/  UIADD3 UR10, UR48, 0x1, URZ ;  /* 0x00000001300a7890 */ /* 0x000fc8000fffe03f */
[----:B------:R-:W-:-:S04]  /*3750*/  UISETP.NE.AND UP0, UPT, UR10, 0x8, UPT ;  /* 0x000000080a00788c */ /* 0x000fc8000bf05270 */
[----:B------:R-:W-:Y:S02]  /*3760*/  USEL UR5, URZ, 0x1, UP0 ;  /* 0x000000013f057887 */ /* 0x000fe40008000000 */
[----:B------:R-:W-:Y:S02]  /*3770*/  USEL UR10, UR10, URZ, UP0 ;  /* 0x0000003f0a0a7287 */ /* 0x000fe40008000000 */
[----:B------:R-:W-:-:S06]  /*3780*/  ULOP3.LUT UR5, UR36, UR5, URZ, 0x3c, !UPT ;  /* 0x0000000524057292 */ /* 0x000fcc000f8e3c3f */
[----:B-1-34-:R-:W-:Y:S01]  /*3790*/  IMAD.U32 R0, RZ, RZ, UR5 ;  /* 0x00000005ff007e24 */ /* 0x01afe2000f8e00ff */
[----:B------:R-:W-:-:S06]  /*37a0*/  UMOV UR5, 0x1 ;  /* 0x0000000100057882 */ /* 0x000fcc0000000000 */
.L_x_20:
[----:B------:R-:W-:-:S04]  /*37b0*/  UISETP.LT.AND UP0, UPT, UR52, 0x1, UPT ;  /* 0x000000013400788c */ /* 0x000fc8000bf01270 */
[----:B------:R-:W-:-:S04]  /*37c0*/  USEL UR6, UR52, 0x1, UP0 ;  /* 0x0000000134067887 */ /* 0x000fc80008000000 */
[----:B------:R-:W-:-:S04]  /*37d0*/  UIADD3 UR11, UR52, -UR6, URZ ;  /* 0x80000006340b7290 */ /* 0x000fc8000fffe03f */
[----:B------:R-:W-:-:S06]  /*37e0*/  UISETP.GE.AND UP0, UPT, UR11, 0x1, UPT ;  /* 0x000000010b00788c */ /* 0x000fcc000bf06270 */
[----:B------:R-:W-:-:S13]  /*37f0*/  PLOP3.LUT P0, PT, PT, PT, UP0, 0x80, 0x0 ;  /* 0x000000000000781c */ /* 0x000fda0003f0f008 */
[----:B------:R-:W-:Y:S05]  /*3800*/  @!P0 BRA `(.L_x_26) ;  /* 0x0000001000bc8947 */ /* 0x000fea0003800000 */
[----:B------:R-:W-:Y:S01]  /*3810*/  UMOV UR12, UR48 ;  /* 0x00000030000c7c82 */ /* 0x000fe20008000000 */
[----:B------:R-:W-:-:S05]  /*3820*/  ULDC UR15, c[0x0][0x50c] ;  /* 0x00014300000f7ab9 */ /* 0x000fca0000000800 */
.L_x_34:
[----:B------:R-:W-:-:S06]  /*3830*/  UISETP.NE.AND UP0, UPT, UR49, 0x3, UPT ;  /* 0x000000033100788c */ /* 0x000fcc000bf05270 */
[----:B------:R-:W-:-:S13]  /*3840*/  PLOP3.LUT P1, PT, PT, PT, UP0, 0x80, 0x0 ;  /* 0x000000000000781c */ /* 0x000fda0003f2f008 */
[----:B------:R-:W-:Y:S05]  /*3850*/  @!P1 BRA `(.L_x_27) ;  /* 0x0000000000049947 */ /* 0x000fea0003800000 */
[----:B------:R-:W-:Y:S01]  /*3860*/  BPT.TRAP 0x1 ;  /* 0x000000040000795c */ /* 0x000fe20000300000 */
.L_x_27:
[----:B------:R-:W-:Y:S01]  /*3870*/  ULEA UR6, UR10, UR51, 0x3 ;  /* 0x000000330a067291 */ /* 0x000fe2000f8e183f */
[----:B------:R-:W-:-:S08]  /*3880*/  SHF.L.U32 R3, R0, 0x1f, RZ ;  /* 0x0000001f00037819 */ /* 0x000fd000000006ff */
[----:B------:R1:W3:Y:S01]  /*3890*/  SYNCS.PHASECHK.TRANS64.TRYWAIT P0, [UR6], R3 ;  /* 0x00000003ff0075a7 */ /* 0x0002e20008000146 */
[----:B------:R-:W-:Y:S05]  /*38a0*/  @!P1 BRA `(.L_x_28) ;  /* 0x0000000000049947 */ /* 0x000fea0003800000 */
[----:B------:R-:W-:Y:S01]  /*38b0*/  BPT.TRAP 0x1 ;  /* 0x000000040000795c */ /* 0x000fe20000300000 */
.L_x_28:
[----:B---3--:R-:W-:Y:S05]  /*38c0*/  @P0 BRA `(.L_x_29) ;  /* 0x0000000000080947 */ /* 0x008fea0003800000 */
[----:B------:R-:W3:Y:S02]  /*38d0*/  SYNCS.PHASECHK.TRANS64.TRYWAIT P0, [UR6], R3 ;  /* 0x00000003ff0075a7 */ /* 0x000ee40008000146 */
[----:B---3--:R-:W-:Y:S05]  /*38e0*/  @!P0 BRA `(.L_x_30) ;  /* 0x000000b8008c8947 */ /* 0x008fea0003800000 */
.L_x_29:
[----:B------:R-:W-:Y:S01]  /*38f0*/  UIADD3 UR6, UR51, 0x26200, URZ ;  /* 0x0002620033067890 */ /* 0x000fe2000fffe03f */
[----:B------:R-:W-:Y:S01]  /*3900*/  WARPGROUP.ARRIVE ;  /* 0x00000000000079c5 */ /* 0x000fe20000000000 */
[----:B------:R-:W-:Y:S02]  /*3910*/  UISETP.NE.AND UP0, UPT, UR4, URZ, UPT ;  /* 0x0000003f0400728c */ /* 0x000fe4000bf05270 */
[----:B------:R-:W-:Y:S02]  /*3920*/  USHF.R.U32.HI UR6, URZ, 0x4, UR6 ;  /* 0x000000043f067899 */ /* 0x000fe40008011606 */
[----:B------:R-:W-:Y:S02]  /*3930*/  USEL UR5, UR5, URZ, !UP0 ;  /* 0x0000003f05057287 */ /* 0x000fe4000c000000 */
[----:B------:R-:W-:Y:S02]  /*3940*/  ULOP3.LUT UR6, UR6, 0x3fff, URZ, 0xc0, !UPT ;  /* 0x00003fff06067892 */ /* 0x000fe4000f8ec03f */
[----:B------:R-:W-:-:S02]  /*3950*/  ULOP3.LUT UR13, UR9, 0x10000, URZ, 0xfc, !UPT ;  /* 0x00010000090d7892 */ /* 0x000fc4000f8efc3f */
[----:B------:R-:W-:Y:S02]  /*3960*/  ULOP3.LUT UR6, UR6, 0x10000, URZ, 0xfc, !UPT ;  /* 0x0001000006067892 */ /* 0x000fe4000f8efc3f */
[----:B------:R-:W-:Y:S02]  /*3970*/  UISETP.NE.U32.AND UP0, UPT, UR5, URZ, UPT ;  /* 0x0000003f0500728c */ /* 0x000fe4000bf05070 */
[----:B------:R-:W-:Y:S02]  /*3980*/  ULEA UR13, UR10, UR13, 0xa ;  /* 0x0000000d0a0d7291 */ /* 0x000fe4000f8e503f */
[----:B------:R-:W-:Y:S01]  /*3990*/  ULEA UR14, UR10, UR6, 0x9 ;  /* 0x000000060a0e7291 */ /* 0x000fe2000f8e483f */
[----:B------:R-:W-:Y:S01]  /*39a0*/  UMOV UR5, 0x80000020 ;  /* 0x8000002000057882 */ /* 0x000fe20000000000 */
[----:B------:R-:W-:Y:S01]  /*39b0*/  UMOV UR7, 0x80000020 ;  /* 0x8000002000077882 */ /* 0x000fe20000000000 */
[----:B------:R-:W-:Y:S02]  /*39c0*/  UIADD3 UR8, UR8, 0x2, URZ ;  /* 0x0000000208087890 */ /* 0x000fe4000fffe03f */
[----:B------:R-:W-:-:S02]  /*39d0*/  UMOV UR4, UR13 ;  /* 0x0000000d00047c82 */ /* 0x000fc40008000000 */
[----:B------:R-:W-:Y:S02]  /*39e0*/  UMOV UR6, UR14 ;  /* 0x0000000e00067c82 */ /* 0x000fe40008000000 */
[----:B------:R-:W-:Y:S01]  /*39f0*/  QGMMA.64x128x32.F32.E4M3.E4M3 R88, gdesc[UR4], R88, UP0, gsb0 ;  /* 0x01e00000045879f3 */ /* 0x000fe2000b800858 */
[----:B------:R-:W-:Y:S01]  /*3a00*/  UIADD3 UR4, UR13, 0x200, URZ ;  /* 0x000002000d047890 */ /* 0x000fe2000fffe03f */
[----:B------:R-:W-:Y:S01]  /*3a10*/  UMOV UR5, 0x80000020 ;  /* 0x8000002000057882 */ /* 0x000fe20000000000 */
[----:B------:R-:W-:Y:S02]  /*3a20*/  WARPGROUP.DEPBAR.LE gsb0, 0x0 ;  /* 0x00008000000079c5 */ /* 0x000fe40000010000 */
[----:B------:R-:W-:-:S07]  /*3a30*/  WARPGROUP.ARRIVE ;  /* 0x00000000000079c5 */ /* 0x000fce0000000000 */
[----:B------:R-:W-:Y:S01]  /*3a40*/  QGMMA.64x128x32.F32.E4M3.E4M3 R24, gdesc[UR4], R24, UP0, gsb0 ;  /* 0x01e00000041879f3 */ /* 0x000fe2000b800818 */
[----:B------:R-:W-:Y:S02]  /*3a50*/  UIADD3 UR4, UR13, 0x2, URZ ;  /* 0x000000020d047890 */ /* 0x000fe4000fffe03f */
[----:B------:R-:W-:Y:S01]  /*3a60*/  UIADD3 UR6, UR14, 0x2, URZ ;  /* 0x000000020e067890 */ /* 0x000fe2000fffe03f */
[----:B------:R-:W-:Y:S01]  /*3a70*/  UMOV UR5, 0x80000020 ;  /* 0x8000002000057882 */ /* 0x000fe20000000000 */
[----:B------:R-:W-:Y:S01]  /*3a80*/  UMOV UR7, 0x80000020 ;  /* 0x8000002000077882 */ /* 0x000fe20000000000 */
[----:B------:R-:W-:Y:S01]  /*3a90*/  UISETP.NE.AND UP0, UPT, UR8, UR15, UPT ;  /* 0x0000000f0800728c */ /* 0x000fe2000bf05270 */
[----:B------:R-:W-:Y:S02]  /*3aa0*/  WARPGROUP.DEPBAR.LE gsb0, 0x0 ;  /* 0x00008000000079c5 */ /* 0x000fe40000010000 */
[----:B------:R-:W-:-:S06]  /*3ab0*/  WARPGROUP.ARRIVE ;  /* 0x00000000000079c5 */ /* 0x000fcc0000000000 */
[----:B------:R-:W-:Y:S01]  /*3ac0*/  QGMMA.64x128x32.F32.E4M3.E4M3 R88, gdesc[UR4], R88, gsb0 ;  /* 0x01e00000045879f3 */ /* 0x000fe20008000858 */
[----:B------:R-:W-:Y:S01]  /*3ad0*/  UIADD3 UR4, UR13, 0x202, URZ ;  /* 0x000002020d047890 */ /* 0x000fe2000fffe03f */
[----:B------:R-:W-:Y:S01]  /*3ae0*/  UMOV UR5, 0x80000020 ;  /* 0x8000002000057882 */ /* 0x000fe20000000000 */
[----:B------:R-:W-:Y:S02]  /*3af0*/  WARPGROUP.DEPBAR.LE gsb0, 0x0 ;  /* 0x00008000000079c5 */ /* 0x000fe40000010000 */
[----:B------:R-:W-:-:S07]  /*3b00*/  WARPGROUP.ARRIVE ;  /* 0x00000000000079c5 */ /* 0x000fce0000000000 */
[----:B------:R-:W-:Y:S01]  /*3b10*/  QGMMA.64x128x32.F32.E4M3.E4M3 R24, gdesc[UR4], R24, gsb0 ;  /* 0x01e00000041879f3 */ /* 0x000fe20008000818 */
[----:B------:R-:W-:-:S06]  /*3b20*/  USEL UR4, URZ, 0x1, UP0 ;  /* 0x000000013f047887 */ /* 0x000fcc0008000000 */
[----:B------:R-:W-:Y:S01]  /*3b30*/  ISETP.NE.AND P0, PT, RZ, UR4, PT ;  /* 0x00000004ff007c0c */ /* 0x000fe2000bf05270 */
[----:B------:R-:W-:-:S12]  /*3b40*/  WARPGROUP.DEPBAR.LE gsb0, 0x0 ;  /* 0x00008000000079c5 */ /* 0x000fd80000010000 */
[----:B------:R-:W-:Y:S05]  /*3b50*/  @!P0 BRA `(.L_x_31) ;  /* 0x0000000c007c8947 */ /* 0x000fea0003800000 */
[----:B------:R-:W4:Y:S04]  /*3b60*/  LDL.LU R14, [R1] ;  /* 0x00000000010e7983 */ /* 0x000f280000300800 */
[----:B------:R-:W2:Y:S04]  /*3b70*/  LDL.LU R13, [R1+0x4] ;  /* 0x00000400010d7983 */ /* 0x000ea80000300800 */
        /* <DEDUP_REMOVED lines=8> */
[----:B---3--:R-:W3:Y:S01]  /*3c00*/  LDL.LU R4, [R1+0x28] ;  /* 0x0000280001047983 */ /* 0x008ee20000300800 */
[----:B------:R-:W-:-:S01]  /*3c10*/  FADD R227, R88, R227 ;  /* 0x000000e358e37221 */ /* 0x000fc20000000000 */
[----:B------:R-:W-:Y:S01]  /*3c20*/  FADD R226, R89, R226 ;  /* 0x000000e259e27221 */ /* 0x000fe20000000000 */
[----:B------:R-:W-:-:S01]  /*3c30*/  FADD R225, R90, R225 ;  /* 0x000000e15ae17221 */ /* 0x000fc20000000000 */
[----:B------:R-:W-:Y:S01]  /*3c40*/  STL [R1+0xe8], R2 ;  /* 0x0000e80201007387 */ /* 0x000fe20000100800 */
[----:B------:R-:W-:-:S01]  /*3c50*/  FADD R224, R91, R224 ;  /* 0x000000e05be07221 */ /* 0x000fc20000000000 */
[----:B------:R-:W-:Y:S01]  /*3c60*/  FADD R223, R92, R223 ;  /* 0x000000df5cdf7221 */ /* 0x000fe20000000000 */
[----:B------:R-:W-:-:S01]  /*3c70*/  FADD R222, R93, R222 ;  /* 0x000000de5dde7221 */ /* 0x000fc20000000000 */
[----:B------:R-:W-:Y:S01]  /*3c80*/  STL [R1+0xe4], R0 ;  /* 0x0000e40001007387 */ /* 0x000fe20000100800 */
[----:B------:R-:W-:-:S01]  /*3c90*/  FADD R221, R94, R221 ;  /* 0x000000dd5edd7221 */ /* 0x000fc20000000000 */
[----:B------:R-:W-:Y:S01]  /*3ca0*/  FADD R220, R95, R220 ;  /* 0x000000dc5fdc7221 */ /* 0x000fe20000000000 */
        /* <DEDUP_REMOVED lines=75> */
[----:B----4-:R-:W-:Y:S01]  /*4160*/  FADD R14, R43, R14 ;  /* 0x0000000e2b0e7221 */ /* 0x010fe20000000000 */
[----:B--2---:R-:W-:-:S04]  /*4170*/  FADD R13, R44, R13 ;  /* 0x0000000d2c0d7221 */ /* 0x004fc80000000000 */
[----:B------:R2:W-:Y:S01]  /*4180*/  STL [R1], R14 ;  /* 0x0000000e01007387 */ /* 0x0005e20000100800 */
[----:B------:R-:W-:-:S03]  /*4190*/  FADD R12, R45, R12 ;  /* 0x0000000c2d0c7221 */ /* 0x000fc60000000000 */
[----:B------:R4:W-:Y:S01]  /*41a0*/  STL [R1+0x4], R13 ;  /* 0x0000040d01007387 */ /* 0x0009e20000100800 */
        /* <DEDUP_REMOVED lines=13> */
[----:B------:R-:W4:Y:S01]  /*4280*/  LDL.LU R21, [R1+0x2c] ;  /* 0x00002c0001157983 */ /* 0x000f220000300800 */
[----:B---3--:R-:W-:-:S03]  /*4290*/  FADD R4, R53, R4 ;  /* 0x0000000435047221 */ /* 0x008fc60000000000 */
[----:B------:R3:W-:Y:S04]  /*42a0*/  STL [R1+0x20], R6 ;  /* 0x0000200601007387 */ /* 0x0007e80000100800 */
[----:B------:R-:W3:Y:S04]  /*42b0*/  LDL.LU R20, [R1+0x30] ;  /* 0x0000300001147983 */ /* 0x000ee80000300800 */
[----:B------:R3:W-:Y:S04]  /*42c0*/  STL [R1+0x24], R5 ;  /* 0x0000240501007387 */ /* 0x0007e80000100800 */
[----:B------:R-:W3:Y:S04]  /*42d0*/  LDL.LU R15, [R1+0x34] ;  /* 0x00003400010f7983 */ /* 0x000ee80000300800 */
[----:B------:R3:W-:Y:S04]  /*42e0*/  STL [R1+0x28], R4 ;  /* 0x0000280401007387 */ /* 0x0007e80000100800 */
[----:B--2---:R-:W2:Y:S04]  /*42f0*/  LDL.LU R14, [R1+0x38] ;  /* 0x00003800010e7983 */ /* 0x004ea80000300800 */
[----:B----4-:R-:W4:Y:S04]  /*4300*/  LDL.LU R13, [R1+0x3c] ;  /* 0x00003c00010d7983 */ /* 0x010f280000300800 */
[----:B-1----:R-:W4:Y:S04]  /*4310*/  LDL.LU R12, [R1+0x40] ;  /* 0x00004000010c7983 */ /* 0x002f280000300800 */
[----:B------:R-:W4:Y:S04]  /*4320*/  LDL.LU R11, [R1+0x44] ;  /* 0x00004400010b7983 */ /* 0x000f280000300800 */
[----:B------:R-:W4:Y:S04]  /*4330*/  LDL.LU R10, [R1+0x48] ;  /* 0x00004800010a7983 */ /* 0x000f280000300800 */
[----:B------:R-:W4:Y:S04]  /*4340*/  LDL.LU R9, [R1+0x4c] ;  /* 0x00004c0001097983 */ /* 0x000f280000300800 */
[----:B------:R-:W4:Y:S04]  /*4350*/  LDL.LU R8, [R1+0x50] ;  /* 0x0000500001087983 */ /* 0x000f280000300800 */
[----:B------:R-:W4:Y:S04]  /*4360*/  LDL.LU R7, [R1+0x54] ;  /* 0x0000540001077983 */ /* 0x000f280000300800 */
[----:B---3--:R-:W3:Y:S04]  /*4370*/  LDL.LU R6, [R1+0x58] ;  /* 0x0000580001067983 */ /* 0x008ee80000300800 */
[----:B------:R-:W3:Y:S04]  /*4380*/  LDL.LU R5, [R1+0x5c] ;  /* 0x00005c0001057983 */ /* 0x000ee80000300800 */
[----:B------:R-:W3:Y:S04]  /*4390*/  LDL.LU R4, [R1+0x60] ;  /* 0x0000600001047983 */ /* 0x000ee80000300800 */
[----:B------:R-:W3:Y:S04]  /*43a0*/  LDL.LU R3, [R1+0x64] ;  /* 0x0000640001037983 */ /* 0x000ee80000300800 */
[----:B------:R-:W3:Y:S04]  /*43b0*/  LDL.LU R2, [R1+0x68] ;  /* 0x0000680001027983 */ /* 0x000ee80000300800 */
[----:B------:R-:W3:Y:S01]  /*43c0*/  LDL.LU R0, [R1+0x6c] ;  /* 0x00006c0001007983 */ /* 0x000ee20000300800 */
[----:B------:R-:W-:-:S01]  /*43d0*/  FADD R21, R54, R21 ;  /* 0x0000001536157221 */ /* 0x000fc20000000000 */
[----:B------:R-:W-:-:S04]  /*43e0*/  FADD R20, R55, R20 ;  /* 0x0000001437147221 */ /* 0x000fc80000000000 */
[----:B------:R-:W-:Y:S01]  /*43f0*/  STL [R1+0x2c], R21 ;  /* 0x00002c1501007387 */ /* 0x000fe20000100800 */
[----:B------:R-:W-:-:S03]  /*4400*/  FADD R15, R56, R15 ;  /* 0x0000000f380f7221 */ /* 0x000fc60000000000 */
[----:B------:R-:W-:Y:S01]  /*4410*/  STL [R1+0x30], R20 ;  /* 0x0000301401007387 */ /* 0x000fe20000100800 */
[----:B--2---:R-:W-:-:S03]  /*4420*/  FADD R14, R57, R14 ;  /* 0x0000000e390e7221 */ /* 0x004fc60000000000 */
[----:B------:R-:W-:Y:S01]  /*4430*/  STL [R1+0x34], R15 ;  /* 0x0000340f01007387 */ /* 0x000fe20000100800 */
[----:B----4-:R-:W-:-:S03]  /*4440*/  FADD R13, R58, R13 ;  /* 0x0000000d3a0d7221 */ /* 0x010fc60000000000 */
[----:B------:R-:W-:Y:S01]  /*4450*/  STL [R1+0x38], R14 ;  /* 0x0000380e01007387 */ /* 0x000fe20000100800 */
[----:B------:R-:W-:-:S03]  /*4460*/  FADD R12, R59, R12 ;  /* 0x0000000c3b0c7221 */ /* 0x000fc60000000000 */
        /* <DEDUP_REMOVED lines=11> */
[----:B---3--:R-:W-:-:S03]  /*4520*/  FADD R6, R65, R6 ;  /* 0x0000000641067221 */ /* 0x008fc60000000000 */
[----:B------:R-:W-:Y:S01]  /*4530*/  STL [R1+0x54], R7 ;  /* 0x0000540701007387 */ /* 0x000fe20000100800 */
[----:B------:R-:W-:-:S03]  /*4540*/  FADD R5, R66, R5 ;  /* 0x0000000542057221 */ /* 0x000fc60000000000 */
[----:B------:R-:W-:Y:S01]  /*4550*/  STL [R1+0x58], R6 ;  /* 0x0000580601007387 */ /* 0x000fe20000100800 */
[----:B------:R-:W-:-:S03]  /*4560*/  FADD R4, R67, R4 ;  /* 0x0000000443047221 */ /* 0x000fc60000000000 */
[----:B------:R-:W-:Y:S01]  /*4570*/  STL [R1+0x5c], R5 ;  /* 0x00005c0501007387 */ /* 0x000fe20000100800 */
[----:B------:R-:W-:-:S01]  /*4580*/  FADD R3, R68, R3 ;  /* 0x0000000344037221 */ /* 0x000fc20000000000 */
[----:B------:R-:W-:Y:S02]  /*4590*/  FADD R2, R69, R2 ;  /* 0x0000000245027221 */ /* 0x000fe40000000000 */
[----:B------:R-:W-:Y:S01]  /*45a0*/  STL [R1+0x60], R4 ;  /* 0x0000600401007387 */ /* 0x000fe20000100800 */
[----:B------:R-:W-:-:S03]  /*45b0*/  FADD R0, R70, R0 ;  /* 0x0000000046007221 */ /* 0x000fc60000000000 */
[----:B------:R1:W-:Y:S04]  /*45c0*/  STL [R1+0x68], R2 ;  /* 0x0000680201007387 */ /* 0x0003e80000100800 */
[----:B------:R-:W-:Y:S04]  /*45d0*/  STL [R1+0x64], R3 ;  /* 0x0000640301007387 */ /* 0x000fe80000100800 */
[----:B-1----:R-:W2:Y:S04]  /*45e0*/  LDL.LU R2, [R1+0x70] ;  /* 0x0000700001027983 */ /* 0x002ea80000300800 */
[----:B------:R1:W-:Y:S04]  /*45f0*/  STL [R1+0x6c], R0 ;  /* 0x00006c0001007387 */ /* 0x0003e80000100800 */
[----:B-1----:R-:W3:Y:S04]  /*4600*/  LDL.LU R0, [R1+0x74] ;  /* 0x0000740001007983 */ /* 0x002ee80000300800 */
[----:B------:R-:W4:Y:S04]  /*4610*/  LDL.LU R21, [R1+0x78] ;  /* 0x0000780001157983 */ /* 0x000f280000300800 */
        /* <DEDUP_REMOVED lines=13> */
[----:B------:R-:W4:Y:S01]  /*46f0*/  LDL.LU R3, [R1+0xb0] ;  /* 0x0000b00001037983 */ /* 0x000f220000300800 */
[----:B------:R-:W-:Y:S01]  /*4700*/  UMOV UR8, URZ ;  /* 0x0000003f00087c82 */ /* 0x000fe20008000000 */
[----:B--2---:R-:W-:-:S05]  /*4710*/  FADD R2, R71, R2 ;  /* 0x0000000247027221 */ /* 0x004fca0000000000 */
[----:B------:R1:W-:Y:S01]  /*4720*/  STL [R1+0x70], R2 ;  /* 0x0000700201007387 */ /* 0x0003e20000100800 */
[----:B---3--:R-:W-:-:S03]  /*4730*/  FADD R0, R72, R0 ;  /* 0x0000000048007221 */ /* 0x008fc60000000000 */
[----:B-1----:R1:W5:Y:S01]  /*4740*/  LDL.LU R2, [R1+0xe8] ;  /* 0x0000e80001027983 */ /* 0x0023620000300800 */
[----:B----4-:R-:W-:-:S03]  /*4750*/  FADD R21, R73, R21 ;  /* 0x0000001549157221 */ /* 0x010fc60000000000 */
[----:B------:R2:W-:Y:S01]  /*4760*/  STL [R1+0x74], R0 ;  /* 0x0000740001007387 */ /* 0x0005e20000100800 */
[----:B------:R-:W-:-:S01]  /*4770*/  FADD R20, R74, R20 ;  /* 0x000000144a147221 */ /* 0x000fc20000000000 */
[----:B------:R-:W-:Y:S02]  /*4780*/  FADD R15, R75, R15 ;  /* 0x0000000f4b0f7221 */ /* 0x000fe40000000000 */
[----:B--2---:R1:W5:Y:S01]  /*4790*/  LDL.LU R0, [R1+0xe4] ;  /* 0x0000e40001007983 */ /* 0x0043620000300800 */
        /* <DEDUP_REMOVED lines=20> */
[----:B------:R-:W-:-:S01]  /*48e0*/  FADD R4, R86, R4 ;  /* 0x0000000456047221 */ /* 0x000fc20000000000 */
[----:B------:R-:W-:Y:S02]  /*48f0*/  FADD R3, R3, R87 ;  /* 0x0000005703037221 */ /* 0x000fe40000000000 */
[----:B------:R1:W-:Y:S04]  /*4900*/  STL [R1+0xa0], R7 ;  /* 0x0000a00701007387 */ /* 0x0003e80000100800 */
[----:B------:R1:W-:Y:S04]  /*4910*/  STL [R1+0xa4], R6 ;  /* 0x0000a40601007387 */ /* 0x0003e80000100800 */
[----:B------:R1:W-:Y:S04]  /*4920*/  STL [R1+0xa8], R5 ;  /* 0x0000a80501007387 */ /* 0x0003e80000100800 */
[----:B------:R1:W-:Y:S04]  /*4930*/  STL [R1+0xb0], R3 ;  /* 0x0000b00301007387 */ /* 0x0003e80000100800 */
[----:B------:R1:W-:Y:S02]  /*4940*/  STL [R1+0xac], R4 ;  /* 0x0000ac0401007387 */ /* 0x0003e40000100800 */
.L_x_31:
[----:B------:R-:W-:Y:S05]  /*4950*/  @!P1 BRA `(.L_x_32) ;  /* 0x0000000000049947 */ /* 0x000fea0003800000 */
[----:B------:R-:W-:Y:S01]  /*4960*/  BPT.TRAP 0x1 ;  /* 0x000000040000795c */ /* 0x000fe20000300000 */
.L_x_32:
[----:B-1-3--:R-:W3:Y:S04]  /*4970*/  LDL R3, [R1+0xc0] ;  /* 0x0000c00001037983 */ /* 0x00aee80000100800 */
[----:B------:R-:W4:Y:S01]  /*4980*/  LDL R4, [R1+0xc4] ;  /* 0x0000c40001047983 */ /* 0x000f220000100800 */
[----:B------:R-:W-:Y:S01]  /*4990*/  UISETP.GT.U32.AND UP0, UPT, UR41, 0x1, UPT ;  /* 0x000000012900788c */ /* 0x000fe2000bf04070 */
[----:B---3--:R-:W-:Y:S02]  /*49a0*/  ISETP.NE.AND P0, PT, R3, RZ, PT ;  /* 0x000000ff0300720c */ /* 0x008fe40003f05270 */
[----:B------:R-:W-:-:S11]  /*49b0*/  MOV R3, UR12 ;  /* 0x0000000c00037c02 */ /* 0x000fd60008000f00 */
[----:B------:R-:W-:-:S05]  /*49c0*/  @P0 LEA R3, R3, UR51, 0x3 ;  /* 0x0000003303030c11 */ /* 0x000fca000f8e18ff */
[----:B------:R-:W-:-:S05]  /*49d0*/  @P0 VIADD R3, R3, 0x40 ;  /* 0x0000004003030836 */ /* 0x000fca0000000000 */
[----:B----4-:R-:W-:-:S04]  /*49e0*/  @P0 PRMT R3, R4, 0x654, R3 ;  /* 0x0000065404030816 */ /* 0x010fc80000000003 */
[----:B------:R1:W-:Y:S01]  /*49f0*/  @P0 SYNCS.ARRIVE.TRANS64.RED.A1T0 RZ, [R3+URZ], RZ ;  /* 0x000000ff03ff09a7 */ /* 0x0003e2000810043f */
[----:B------:R-:W-:-:S13]  /*4a00*/  PLOP3.LUT P0, PT, PT, PT, UP0, 0x80, 0x0 ;  /* 0x000000000000781c */ /* 0x000fda0003f0f008 */
[----:B-1----:R-:W-:Y:S05]  /*4a10*/  @P0 BRA `(.L_x_33) ;  /* 0x0000000000040947 */ /* 0x002fea0003800000 */
[----:B------:R-:W-:Y:S01]  /*4a20*/  BPT.TRAP 0x1 ;  /* 0x000000040000795c */ /* 0x000fe20000300000 */
.L_x_33:
[----:B------:R-:W-:Y:S02]  /*4a30*/  UISETP.GT.AND UP2, UPT, UR11, 0x1, UPT ;  /* 0x000000010b00788c */ /* 0x000fe4000bf44270 */
[----:B------:R-:W-:Y:S02]  /*4a40*/  UIADD3 UR10, UR10, 0x1, URZ ;  /* 0x000000010a0a7890 */ /* 0x000fe4000fffe03f */
[----:B------:R-:W-:Y:S02]  /*4a50*/  UIADD3 UR12, UR12, 0x1, URZ ;  /* 0x000000010c0c7890 */ /* 0x000fe4000fffe03f */
[----:B------:R-:W-:Y:S01]  /*4a60*/  PLOP3.LUT P0, PT, PT, PT, UP2, 0x80, 0x0 ;  /* 0x000000000000781c */ /* 0x000fe20003f0f028 */
[----:B------:R-:W-:Y:S02]  /*4a70*/  UISETP.NE.AND UP0, UPT, UR10, 0x8, UPT ;  /* 0x000000080a00788c */ /* 0x000fe4000bf05270 */
[----:B------:R-:W-:Y:S02]  /*4a80*/  UISETP.NE.AND UP1, UPT, UR12, 0x8, UPT ;  /* 0x000000080c00788c */ /* 0x000fe4000bf25270 */
[----:B------:R-:W-:-:S02]  /*4a90*/  USEL UR5, URZ, 0x1, UP0 ;  /* 0x000000013f057887 */ /* 0x000fc40008000000 */
[----:B------:R-:W-:Y:S02]  /*4aa0*/  UIADD3 UR11, UR11, -0x1, URZ ;  /* 0xffffffff0b0b7890 */ /* 0x000fe4000fffe03f */
[----:B------:R-:W-:Y:S02]  /*4ab0*/  USEL UR10, UR10, URZ, UP0 ;  /* 0x0000003f0a0a7287 */ /* 0x000fe40008000000 */
[----:B-----5:R-:W-:Y:S01]  /*4ac0*/  LOP3.LUT R0, R0, UR5, RZ, 0x3c, !PT ;  /* 0x0000000500007c12 */ /* 0x020fe2000f8e3cff */
[----:B------:R-:W-:Y:S01]  /*4ad0*/  USEL UR12, UR12, URZ, UP1 ;  /* 0x0000003f0c0c7287 */ /* 0x000fe20008800000 */
[----:B------:R-:W-:Y:S01]  /*4ae0*/  UMOV UR5, 0x1 ;  /* 0x0000000100057882 */ /* 0x000fe20000000000 */
[----:B------:R-:W-:Y:S10]  /*4af0*/  @P0 BRA `(.L_x_34) ;  /* 0xffffffec004c0947 */ /* 0x000ff4000383ffff */
.L_x_26:
[----:B------:R-:W-:-:S04]  /*4b00*/  UISETP.NE.AND UP0, UPT, UR8, URZ, UPT ;  /* 0x0000003f0800728c */ /* 0x000fc8000bf05270 */
[----:B------:R-:W-:-:S06]  /*4b10*/  USEL UR4, URZ, 0x1, !UP0 ;  /* 0x000000013f047887 */ /* 0x000fcc000c000000 */
[----:B------:R-:W-:-:S13]  /*4b20*/  ISETP.NE.AND P0, PT, RZ, UR4, PT ;  /* 0x00000004ff007c0c */ /* 0x000fda000bf05270 */
[----:B------:R-:W-:Y:S05]  /*4b30*/  @!P0 BRA `(.L_x_35) ;  /* 0x0000000c00688947 */ /* 0x000fea0003800000 */
[----:B------:R-:W3:Y:S04]  /*4b40*/  LDL.LU R3, [R1+0xb0] ;  /* 0x0000b00001037983 */ /* 0x000ee80000300800 */
[----:B------:R-:W4:Y:S04]  /*4b50*/  LDL.LU R4, [R1+0xac] ;  /* 0x0000ac0001047983 */ /* 0x000f280000300800 */
[----:B------:R-:W2:Y:S04]  /*4b60*/  LDL.LU R5, [R1+0xa8] ;  /* 0x0000a80001057983 */ /* 0x000ea80000300800 */
        /* <DEDUP_REMOVED lines=8> */
[----:B------:R-:W2:Y:S01]  /*4bf0*/  LDL.LU R0, [R1+0x24] ;  /* 0x0000240001007983 */ /* 0x000ea20000300800 */
[----:B------:R-:W-:-:S03]  /*4c00*/  FADD R227, R88, R227 ;  /* 0x000000e358e37221 */ /* 0x000fc60000000000 */
[----:B------:R-:W3:Y:S01]  /*4c10*/  LDL.LU R21, [R1+0x28] ;  /* 0x0000280001157983 */ /* 0x000ee20000300800 */
[----:B------:R-:W-:-:S03]  /*4c20*/  FADD R226, R89, R226 ;  /* 0x000000e259e27221 */ /* 0x000fc60000000000 */
[----:B------:R-:W4:Y:S01]  /*4c30*/  LDL.LU R20, [R1+0x2c] ;  /* 0x00002c0001147983 */ /* 0x000f220000300800 */
        /* <DEDUP_REMOVED lines=13> */
[----:B------:R-:W4:Y:S04]  /*4d10*/  LDL.LU R92, [R1+0x10] ;  /* 0x00001000015c7983 */ /* 0x000f280000300800 */
[----:B------:R-:W4:Y:S04]  /*4d20*/  LDL.LU R93, [R1+0xc] ;  /* 0x00000c00015d7983 */ /* 0x000f280000300800 */
[----:B------:R-:W4:Y:S04]  /*4d30*/  LDL.LU R94, [R1+0x8] ;  /* 0x00000800015e7983 */ /* 0x000f280000300800 */
[----:B------:R-:W4:Y:S04]  /*4d40*/  LDL.LU R95, [R1+0x4] ;  /* 0x00000400015f7983 */ /* 0x000f280000300800 */
[----:B------:R-:W4:Y:S01]  /*4d50*/  LDL.LU R96, [R1] ;  /* 0x0000000001607983 */ /* 0x000f220000300800 */
[----:B------:R-:W-:Y:S01]  /*4d60*/  FADD R213, R102, R213 ;  /* 0x000000d566d57221 */ /* 0x000fe20000000000 */
        /* <DEDUP_REMOVED lines=73> */
[----:B--2---:R-:W-:Y:S01]  /*5200*/  FADD R0, R52, R0 ;  /* 0x0000000034007221 */ /* 0x004fe20000000000 */
[----:B---3--:R-:W-:Y:S01]  /*5210*/  FADD R21, R53, R21 ;  /* 0x0000001535157221 */ /* 0x008fe20000000000 */
[----:B----4-:R-:W-:Y:S01]  /*5220*/  FADD R20, R54, R20 ;  /* 0x0000001436147221 */ /* 0x010fe20000000000 */
        /* <DEDUP_REMOVED lines=10> */
[----:B------:R-:W-:-:S05]  /*52d0*/  FADD R96, R43, R96 ;  /* 0x000000602b607221 */ /* 0x000fca0000000000 */
[----:B------:R1:W-:Y:S04]  /*52e0*/  STL [R1], R96 ;  /* 0x0000006001007387 */ /* 0x0003e80000100800 */
[----:B------:R2:W-:Y:S04]  /*52f0*/  STL [R1+0x4], R95 ;  /* 0x0000045f01007387 */ /* 0x0005e80000100800 */
        /* <DEDUP_REMOVED lines=12> */
[----:B------:R-:W4:Y:S04]  /*53c0*/  LDL.LU R102, [R1+0x38] ;  /* 0x0000380001667983 */ /* 0x000f280000300800 */
[----:B------:R-:W4:Y:S04]  /*53d0*/  LDL.LU R101, [R1+0x3c] ;  /* 0x00003c0001657983 */ /* 0x000f280000300800 */
[----:B------:R-:W4:Y:S04]  /*53e0*/  LDL.LU R100, [R1+0x40] ;  /* 0x0000400001647983 */ /* 0x000f280000300800 */
[----:B------:R-:W4:Y:S04]  /*53f0*/  LDL.LU R99, [R1+0x44] ;  /* 0x0000440001637983 */ /* 0x000f280000300800 */
[----:B------:R-:W4:Y:S04]  /*5400*/  LDL.LU R98, [R1+0x48] ;  /* 0x0000480001627983 */ /* 0x000f280000300800 */
[----:B------:R-:W4:Y:S04]  /*5410*/  LDL.LU R97, [R1+0x4c] ;  /* 0x00004c0001617983 */ /* 0x000f280000300800 */
[----:B-1----:R-:W4:Y:S04]  /*5420*/  LDL.LU R96, [R1+0x50] ;  /* 0x0000500001607983 */ /* 0x002f280000300800 */
[----:B--2---:R-:W2:Y:S04]  /*5430*/  LDL.LU R95, [R1+0x54] ;  /* 0x00005400015f7983 */ /* 0x004ea80000300800 */
[----:B---3--:R-:W3:Y:S04]  /*5440*/  LDL.LU R94, [R1+0x58] ;  /* 0x00005800015e7983 */ /* 0x008ee80000300800 */
[----:B----4-:R-:W4:Y:S04]  /*5450*/  LDL.LU R93, [R1+0x5c] ;  /* 0x00005c00015d7983 */ /* 0x010f280000300800 */
        /* <DEDUP_REMOVED lines=22> */
[----:B------:R-:W-:-:S04]  /*55c0*/  FADD R101, R58, R101 ;  /* 0x000000653a657221 */ /* 0x000fc80000000000 */
        /* <DEDUP_REMOVED lines=11> */
[----:B--2---:R-:W-:-:S03]  /*5680*/  FADD R95, R64, R95 ;  /* 0x0000005f405f7221 */ /* 0x004fc60000000000 */
[----:B------:R1:W-:Y:S01]  /*5690*/  STL [R1+0x50], R96 ;  /* 0x0000506001007387 */ /* 0x0003e20000100800 */
[----:B---3--:R-:W-:-:S03]  /*56a0*/  FADD R94, R65, R94 ;  /* 0x0000005e415e7221 */ /* 0x008fc60000000000 */
[----:B------:R1:W-:Y:S01]  /*56b0*/  STL [R1+0x54], R95 ;  /* 0x0000545f01007387 */ /* 0x0003e20000100800 */
[----:B----4-:R-:W-:-:S03]  /*56c0*/  FADD R93, R66, R93 ;  /* 0x0000005d425d7221 */ /* 0x010fc60000000000 */
        /* <DEDUP_REMOVED lines=32> */
[----:B------:R1:W-:Y:S02]  /*58d0*/  STL [R1+0xac], R4 ;  /* 0x0000ac0401007387 */ /* 0x0003e40000100800 */
.L_x_35:
[----:B-1----:R-:W1:Y:S02]  /*58e0*/  LDC R0, c[0x0][0x28c] ;  /* 0x0000a300ff007b82 */ /* 0x002e640000000800 */
[----:B-1----:R-:W-:-:S13]  /*58f0*/  ISETP.GE.AND P0, PT, R0, 0x1, PT ;  /* 0x000000010000780c */ /* 0x002fda0003f06270 */
[----:B------:R-:W-:Y:S05]  /*5900*/  @!P0 BRA `(.L_x_36) ;  /* 0x00000000005c8947 */ /* 0x000fea0003800000 */
[----:B------:R-:W-:-:S06]  /*5910*/  UISETP.NE.AND UP0, UPT, UR49, 0x3, UPT ;  /* 0x000000033100788c */ /* 0x000fcc000bf05270 */
[----:B------:R-:W-:-:S13]  /*5920*/  PLOP3.LUT P0, PT, PT, PT, UP0, 0x80, 0x0 ;  /* 0x000000000000781c */ /* 0x000fda0003f0f008 */
[----:B------:R-:W-:Y:S05]  /*5930*/  @!P0 BRA `(.L_x_37) ;  /* 0x0000000000048947 */ /* 0x000fea0003800000 */
[----:B------:R-:W-:Y:S01]  /*5940*/  BPT.TRAP 0x1 ;  /* 0x000000040000795c */ /* 0x000fe20000300000 */
.L_x_37:
[----:B------:R-:W3:Y:S04]  /*5950*/  LDL R0, [R1+0xc0] ;  /* 0x0000c00001007983 */ /* 0x000ee80000100800 */
[----:B------:R-:W4:Y:S01]  /*5960*/  LDL R3, [R1+0xc4] ;  /* 0x0000c40001037983 */ /* 0x000f220000100800 */
[----:B------:R-:W-:Y:S01]  /*5970*/  UISETP.LT.AND UP1, UPT, UR52, 0x1, UPT ;  /* 0x000000013400788c */ /* 0x000fe2000bf21270 */
[----:B---3--:R-:W-:-:S13]  /*5980*/  ISETP.NE.AND P0, PT, R0, RZ, PT ;  /* 0x000000ff0000720c */ /* 0x008fda0003f05270 */
[----:B------:R-:W-:-:S05]  /*5990*/  VOTEU.ANY UP0, P0 ;  /* 0x00000000003f7886 */ /* 0x000fca0000000100 */
[----:B------:R-:W-:-:S04]  /*59a0*/  @UP0 USEL UR4, UR52, 0x1, UP1 ;  /* 0x0000000134040887 */ /* 0x000fc80008800000 */
[----:B------:R-:W-:-:S06]  /*59b0*/  @UP0 UIADD3 UR4, UR48, UR52, -UR4 ;  /* 0x0000003430040290 */ /* 0x000fcc000fffe804 */
[----:B------:R-:W-:Y:S01]  /*59c0*/  IMAD.U32 R0, RZ, RZ, UR4 ;  /* 0x00000004ff007e24 */ /* 0x000fe2000f8e00ff */
[----:B----4-:R-:W-:Y:S01]  /*59d0*/  MOV R4, R3 ;  /* 0x0000000300047202 */ /* 0x010fe20000000f00 */
[----:B------:R-:W-:-:S03]  /*59e0*/  IMAD.U32 R3, RZ, RZ, UR51 ;  /* 0x00000033ff037e24 */ /* 0x000fc6000f8e00ff */
[----:B------:R-:W-:-:S04]  /*59f0*/  @P0 SHF.L.U32 R0, R0, 0x3, RZ ;  /* 0x0000000300000819 */ /* 0x000fc800000006ff */
[----:B------:R-:W-:Y:S01]  /*5a00*/  @P0 LOP3.LUT R0, R0, 0x38, RZ, 0xc0, !PT ;  /* 0x0000003800000812 */ /* 0x000fe200078ec0ff */
[----:B------:R-:W-:-:S03]  /*5a10*/  UISETP.GT.U32.AND UP0, UPT, UR41, 0x1, UPT ;  /* 0x000000012900788c */ /* 0x000fc6000bf04070 */
[----:B------:R-:W-:-:S04]  /*5a20*/  @P0 IADD3 R0, R3, 0x40, R0 ;  /* 0x0000004003000810 */ /* 0x000fc80007ffe000 */
[----:B------:R-:W-:-:S04]  /*5a30*/  @P0 PRMT R0, R4, 0x654, R0 ;  /* 0x0000065404000816 */ /* 0x000fc80000000000 */
[----:B------:R1:W-:Y:S01]  /*5a40*/  @P0 SYNCS.ARRIVE.TRANS64.RED.A1T0 RZ, [R0+URZ], RZ ;  /* 0x000000ff00ff09a7 */ /* 0x0003e2000810043f */
[----:B------:R-:W-:-:S13]  /*5a50*/  PLOP3.LUT P0, PT, PT, PT, UP0, 0x80, 0x0 ;  /* 0x000000000000781c */ /* 0x000fda0003f0f008 */
[----:B-1----:R-:W-:Y:S05]  /*5a60*/  @P0 BRA `(.L_x_36) ;  /* 0x0000000000040947 */ /* 0x002fea0003800000 */
[----:B------:R-:W-:Y:S01]  /*5a70*/  BPT.TRAP 0x1 ;  /* 0x000000040000795c */ /* 0x000fe20000300000 */
.L_x_36:
[----:B------:R-:W3:Y:S01]  /*5a80*/  LDL R24, [R1+0xe0] ;  /* 0x0000e00001187983 */ /* 0x000ee20000100800 */
[----:B------:R-:W-:Y:S02]  /*5a90*/  UIADD3 UR4, UR51, 0x100, URZ ;  /* 0x0000010033047890 */ /* 0x000fe4000fffe03f */
[----:B------:R-:W-:Y:S02]  /*5aa0*/  USHF.L.U32 UR45, UR53, 0x7, URZ ;  /* 0x00000007352d7899 */ /* 0x000fe4000800063f */
[----:B------:R-:W-:-:S06]  /*5ab0*/  ULOP3.LUT UP0, URZ, UR4, 0x9f, URZ, 0xc0, !UPT ;  /* 0x0000009f043f7892 */ /* 0x000fcc000f80c03f */
[----:B------:R-:W-:Y:S02]  /*5ac0*/  PLOP3.LUT P0, PT, PT, PT, UP0, 0x80, 0x0 ;  /* 0x000000000000781c */ /* 0x000fe40003f0f008 */
[----:B---3--:R-:W-:-:S13]  /*5ad0*/  R2UR UR46, R24 ;  /* 0x00000000182e72ca */ /* 0x008fda00000e0000 */
[----:B------:R-:W-:Y:S01]  /*5ae0*/  USHF.L.U32 UR46, UR46, 0x8, URZ ;  /* 0x000000082e2e7899 */ /* 0x000fe2000800063f */
[----:B------:R-:W-:Y:S11]  /*5af0*/  @!P0 BRA `(.L_x_38) ;  /* 0x0000000000408947 */ /* 0x000ff60003800000 */
[----:B------:R-:W-:Y:S01]  /*5b00*/  MOV R14, 0x0 ;  /* 0x00000000000e7802 */ /* 0x000fe20000000f00 */
[----:B------:R-:W-:Y:S01]  /*5b10*/  ULDC.64 UR4, c[0x4][0x70] ;  /* 0x01001c0000047ab9 */ /* 0x000fe20000000a00 */
[----:B------:R-:W-:Y:S01]  /*5b20*/  ULDC.64 UR6, c[0x4][0x8] ;  /* 0x0100020000067ab9 */ /* 0x000fe20000000a00 */
[----:B------:R-:W-:Y:S01]  /*5b30*/  MOV R4, UR4 ;  /* 0x0000000400047c02 */ /* 0x000fe20008000f00 */
[----:B------:R-:W-:Y:S01]  /*5b40*/  IMAD.U32 R5, RZ, RZ, UR5 ;  /* 0x00000005ff057e24 */ /* 0x000fe2000f8e00ff */
[----:B------:R-:W-:Y:S01]  /*5b50*/  ULDC.64 UR4, c[0x4][0x78] ;  /* 0x01001e0000047ab9 */ /* 0x000fe20000000a00 */
[----:B------:R-:W1:Y:S01]  /*5b60*/  LDC.64 R14, c[0x4][R14] ;  /* 0x010000000e0e7b82 */ /* 0x000e620000000a00 */
[----:B------:R-:W-:Y:S01]  /*5b70*/  MOV R6, UR4 ;  /* 0x0000000400067c02 */ /* 0x000fe20008000f00 */
[----:B------:R-:W-:Y:S01]  /*5b80*/  IMAD.U32 R7, RZ, RZ, UR5 ;  /* 0x00000005ff077e24 */ /* 0x000fe2000f8e00ff */
[----:B------:R-:W-:Y:S01]  /*5b90*/  MOV R10, UR6 ;  /* 0x00000006000a7c02 */ /* 0x000fe20008000f00 */
[----:B------:R-:W-:Y:S01]  /*5ba0*/  IMAD.U32 R11, RZ, RZ, UR7 ;  /* 0x00000007ff0b7e24 */ /* 0x000fe2000f8e00ff */
[----:B------:R-:W-:Y:S01]  /*5bb0*/  MOV R8, 0x70 ;  /* 0x0000007000087802 */ /* 0x000fe20000000f00 */
[----:B------:R-:W-:Y:S01]  /*5bc0*/  IMAD.MOV.U32 R12, RZ, RZ, 0x1 ;  /* 0x00000001ff0c7424 */ /* 0x000fe200078e00ff */
[----:B------:R-:W-:-:S07]  /*5bd0*/  MOV R13, RZ ;  /* 0x000000ff000d7202 */ /* 0x000fce0000000f00 */
[----:B------:R-:W-:-:S07]  /*5be0*/  LEPC R20, `(.L_x_38) ;  /* 0x000000001014794e */ /* 0x000fce0000000000 */
[----:B-12--5:R-:W-:Y:S05]  /*5bf0*/  CALL.ABS.NOINC R14 ;  /* 0x000000000e007343 */ /* 0x026fea0003c00000 */
.L_x_38:
[----:B------:R-:W-:-:S04]  /*5c00*/  UIADD3 UR4, UR51, 0x4100, URZ ;  /* 0x0000410033047890 */ /* 0x000fc8000fffe03f */
[----:B------:R-:W-:-:S06]  /*5c10*/  ULOP3.LUT UP0, URZ, UR4, 0x9f, URZ, 0xc0, !UPT ;  /* 0x0000009f043f7892 */ /* 0x000fcc000f80c03f */
[----:B------:R-:W-:-:S13]  /*5c20*/  PLOP3.LUT P0, PT, PT, PT, UP0, 0x80, 0x0 ;  /* 0x000000000000781c */ /* 0x000fda0003f0f008 */
[----:B------:R-:W-:Y:S05]  /*5c30*/  @!P0 BRA `(.L_x_39) ;  /* 0x0000000000408947 */ /* 0x000fea0003800000 */
[----:B------:R-:W-:Y:S01]  /*5c40*/  MOV R14, 0x0 ;  /* 0x00000000000e7802 */ /* 0x000fe20000000f00 */
[----:B------:R-:W-:Y:S01]  /*5c50*/  ULDC.64 UR4, c[0x4][0x70] ;  /* 0x01001c0000047ab9 */ /* 0x000fe20000000a00 */
[----:B------:R-:W-:Y:S01]  /*5c60*/  ULDC.64 UR6, c[0x4][0x78] ;  /* 0x01001e0000067ab9 */ /* 0x000fe20000000a00 */
[----:B------:R-:W-:Y:S01]  /*5c70*/  IMAD.U32 R4, RZ, RZ, UR4 ;  /* 0x00000004ff047e24 */ /* 0x000fe2000f8e00ff */
[----:B------:R-:W-:Y:S01]  /*5c80*/  MOV R5, UR5 ;  /* 0x0000000500057c02 */ /* 0x000fe20008000f00 */
[----:B------:R-:W-:Y:S01]  /*5c90*/  ULDC.64 UR4, c[0x4][0x10] ;  /* 0x0100040000047ab9 */ /* 0x000fe20000000a00 */
[----:B------:R-:W1:Y:S01]  /*5ca0*/  LDC.64 R14, c[0x4][R14] ;  /* 0x010000000e0e7b82 */ /* 0x000e620000000a00 */
[----:B------:R-:W-:Y:S01]  /*5cb0*/  IMAD.U32 R6, RZ, RZ, UR6 ;  /* 0x00000006ff067e24 */ /* 0x000fe2000f8e00ff */
[----:B------:R-:W-:Y:S01]  /*5cc0*/  MOV R7, UR7 ;  /* 0x0000000700077c02 */ /* 0x000fe20008000f00 */
[----:B------:R-:W-:Y:S01]  /*5cd0*/  IMAD.U32 R10, RZ, RZ, UR4 ;  /* 0x00000004ff0a7e24 */ /* 0x000fe2000f8e00ff */
[----:B------:R-:W-:Y:S01]  /*5ce0*/  MOV R11, UR5 ;  /* 0x00000005000b7c02 */ /* 0x000fe20008000f00 */
[----:B------:R-:W-:Y:S01]  /*5cf0*/  IMAD.MOV.U32 R8, RZ, RZ, 0x70 ;  /* 0x00000070ff087424 */ /* 0x000fe200078e00ff */
[----:B------:R-:W-:Y:S01]  /*5d00*/  MOV R12, 0x1 ;  /* 0x00000001000c7802 */ /* 0x000fe20000000f00 */
[----:B------:R-:W-:-:S07]  /*5d10*/  IMAD.MOV.U32 R13, RZ, RZ, RZ ;  /* 0x000000ffff0d7224 */ /* 0x000fce00078e00ff */
[----:B------:R-:W-:-:S07]  /*5d20*/  LEPC R20, `(.L_x_39) ;  /* 0x000000001014794e */ /* 0x000fce0000000000 */
[----:B-12--5:R-:W-:Y:S05]  /*5d30*/  CALL.ABS.NOINC R14 ;  /* 0x000000000e007343 */ /* 0x026fea0003c00000 */
.L_x_39:
[----:B------:R-:W1:Y:S01]  /*5d40*/  S2R R20, SR_TID.X ;  /* 0x0000000000147919 */ /* 0x000e620000002100 */
[----:B------:R-:W3:Y:S01]  /*5d50*/  LDC.64 R4, c[0x0][0x590] ;  /* 0x00016400ff047b82 */ /* 0x000ee20000000a00 */
[----:B------:R-:W-:-:S07]  /*5d60*/  ULDC UR4, c[0x0][0x284] ;  /* 0x0000a10000047ab9 */ /* 0x000fce0000000800 */
[----:B------:R-:W4:Y:S01]  /*5d70*/  LDC R6, c[0x0][0x288] ;  /* 0x0000a200ff067b82 */ /* 0x000f220000000800 */
[----:B---3--:R-:W-:-:S04]  /*5d80*/  ISETP.NE.U32.AND P1, PT, R4, RZ, PT ;  /* 0x000000ff0400720c */ /* 0x008fc80003f25070 */
[----:B------:R-:W-:Y:S02]  /*5d90*/  ISETP.NE.AND.EX P1, PT, R5, RZ, PT, P1 ;  /* 0x000000ff0500720c */ /* 0x000fe40003f25310 */
[----:B-1----:R-:W-:Y:S02]  /*5da0*/  SHF.R.U32.HI R0, RZ, 0x2, R20 ;  /* 0x00000002ff007819 */ /* 0x002fe40000011614 */
[----:B------:R-:W-:Y:S02]  /*5db0*/  LOP3.LUT R12, R20, 0xe0, RZ, 0xc0, !PT ;  /* 0x000000e0140c7812 */ /* 0x000fe400078ec0ff */
[----:B------:R-:W-:Y:S02]  /*5dc0*/  LOP3.LUT R15, R0, 0x7, RZ, 0xc0, !PT ;  /* 0x00000007000f7812 */ /* 0x000fe400078ec0ff */
[----:B------:R-:W-:Y:S02]  /*5dd0*/  LOP3.LUT R3, R20, 0x3, RZ, 0xc0, !PT ;  /* 0x0000000314037812 */ /* 0x000fe400078ec0ff */
[----:B------:R-:W-:-:S02]  /*5de0*/  SHF.R.U32.HI R0, RZ, 0x1, R12 ;  /* 0x00000001ff007819 */ /* 0x000fc4000001160c */
[----:B------:R-:W-:Y:S01]  /*5df0*/  MOV R20, UR53 ;  /* 0x0000003500147c02 */ /* 0x000fe20008000f00 */
[----:B----4-:R-:W-:Y:S01]  /*5e00*/  IMAD R3, R3, -0x2, R6 ;  /* 0xfffffffe03037824 */ /* 0x010fe200078e0206 */
[----:B------:R-:W-:-:S03]  /*5e10*/  IADD3 R0, -R0, UR4, -R15 ;  /* 0x0000000400007c10 */ /* 0x000fc6000fffe90f */
[----:B------:R-:W-:Y:S02]  /*5e20*/  IMAD R20, R20, -0x80, R3 ;  /* 0xffffff8014147824 */ /* 0x000fe400078e0203 */
[----:B------:R-:W-:Y:S01]  /*5e30*/  IMAD R14, R24, -0x100, R0 ;  /* 0xffffff00180e7824 */ /* 0x000fe200078e0200 */
[----:B------:R-:W-:Y:S06]  /*5e40*/  @!P1 BRA `(.L_x_40) ;  /* 0x0000000000909947 */ /* 0x000fec0003800000 */
[----:B------:R-:W-:Y:S02]  /*5e50*/  ULDC.64 UR4, c[0x0][0x588] ;  /* 0x0001620000047ab9 */ /* 0x000fe40000000a00 */
[----:B------:R-:W-:-:S04]  /*5e60*/  ISETP.NE.U32.AND P0, PT, RZ, UR4, PT ;  /* 0x00000004ff007c0c */ /* 0x000fc8000bf05070 */
[----:B------:R-:W-:-:S13]  /*5e70*/  ISETP.NE.AND.EX P0, PT, RZ, UR5, PT, P0 ;  /* 0x00000005ff007c0c */ /* 0x000fda000bf05300 */
[----:B------:R-:W-:Y:S05]  /*5e80*/  @!P0 BRA `(.L_x_41) ;  /* 0x0000000000448947 */ /* 0x000fea0003800000 */
[----:B------:R-:W1:Y:S01]  /*5e90*/  LDC.64 R2, c[0x0][0x588] ;  /* 0x00016200ff027b82 */ /* 0x000e620000000a00 */
[----:B------:R-:W-:-:S04]  /*5ea0*/  IMAD R7, R4, UR47, RZ ;  /* 0x0000002f04077c24 */ /* 0x000fc8000f8e02ff */
[----:B-1----:R-:W-:-:S05]  /*5eb0*/  IMAD.WIDE R2, R7, 0x4, R2 ;  /* 0x0000000407027825 */ /* 0x002fca00078e0202 */
[----:B------:R1:W3:Y:S01]  /*5ec0*/  LDG.E R8, desc[UR56][R2.64] ;  /* 0x0000003802087981 */ /* 0x0002e2000c1e1900 */
[----:B------:R-:W-:Y:S01]  /*5ed0*/  IMAD.MOV.U32 R0, RZ, RZ, 0x1 ;  /* 0x00000001ff007424 */ /* 0x000fe200078e00ff */
[----:B------:R-:W-:Y:S01]  /*5ee0*/  MOV R6, 0x1 ;  /* 0x0000000100067802 */ /* 0x000fe20000000f00 */
[----:B------:R-:W-:-:S03]  /*5ef0*/  IMAD.MOV.U32 R7, RZ, RZ, 0x1 ;  /* 0x00000001ff077424 */ /* 0x000fc600078e00ff */
[----:B-1----:R-:W-:Y:S02]  /*5f00*/  PRMT R3, R0, 0x7610, R3 ;  /* 0x0000761000037816 */ /* 0x002fe40000000003 */
[----:B------:R-:W-:Y:S02]  /*5f10*/  PRMT R2, R6, 0x7610, R2 ;  /* 0x0000761006027816 */ /* 0x000fe40000000002 */
[----:B------:R-:W-:Y:S01]  /*5f20*/  PRMT R0, R7, 0x7610, R0 ;  /* 0x0000761007007816 */ /* 0x000fe20000000000 */
[----:B------:R-:W-:Y:S04]  /*5f30*/  STL.S16 [R1+0xdc], R3 ;  /* 0x0000dc0301007387 */ /* 0x000fe80000100600 */
[----:B---3--:R-:W-:Y:S04]  /*5f40*/  STL [R1+0xbc], R8 ;  /* 0x0000bc0801007387 */ /* 0x008fe80000100800 */
[----:B------:R1:W-:Y:S04]  /*5f50*/  STL.S16 [R1+0xd8], R2 ;  /* 0x0000d80201007387 */ /* 0x0003e80000100600 */
[----:B------:R3:W-:Y:S04]  /*5f60*/  STL.S16 [R1+0xd4], R0 ;  /* 0x0000d40001007387 */ /* 0x0007e80000100600 */
[----:B------:R3:W-:Y:S01]  /*5f70*/  STL [R1+0xd0], R8 ;  /* 0x0000d00801007387 */ /* 0x0007e20000100800 */
[----:B-1----:R-:W-:Y:S01]  /*5f80*/  MOV R2, R8 ;  /* 0x0000000800027202 */ /* 0x002fe20000000f00 */
[----:B------:R-:W-:Y:S06]  /*5f90*/  BRA `(.L_x_40) ;  /* 0x00000000003c7947 */ /* 0x000fec0003800000 */
.L_x_41:
[----:B------:R-:W-:Y:S01]  /*5fa0*/  IMAD.MOV.U32 R0, RZ, RZ, 0x1 ;  /* 0x00000001ff007424 */ /* 0x000fe200078e00ff */
[----:B------:R-:W-:Y:S01]  /*5fb0*/  MOV R2, 0x1 ;  /* 0x0000000100027802 */ /* 0x000fe20000000f00 */
[----:B------:R-:W-:Y:S01]  /*5fc0*/  IMAD.MOV.U32 R3, RZ, RZ, 0x1 ;  /* 0x00000001ff037424 */ /* 0x000fe200078e00ff */
[----:B------:R-:W-:Y:S02]  /*5fd0*/  ULDC UR4, c[0x0][0x580] ;  /* 0x0001600000047ab9 */ /* 0x000fe40000000800 */
[----:B------:R-:W-:Y:S02]  /*5fe0*/  PRMT R6, R0, 0x7610, R6 ;  /* 0x0000761000067816 */ /* 0x000fe40000000006 */
[----:B------:R-:W-:Y:S02]  /*5ff0*/  PRMT R0, R2, 0x7610, R0 ;  /* 0x0000761002007816 */ /* 0x000fe40000000000 */
[----:B------:R-:W-:Y:S01]  /*6000*/  PRMT R2, R3, 0x7610, R2 ;  /* 0x0000761003027816 */ /* 0x000fe20000000002 */
[----:B------:R-:W-:Y:S01]  /*6010*/  STL.S16 [R1+0xdc], R6 ;  /* 0x0000dc0601007387 */ /* 0x000fe20000100600 */
[----:B------:R-:W-:-:S03]  /*6020*/  MOV R3, UR4 ;  /* 0x0000000400037c02 */ /* 0x000fc60008000f00 */
[----:B------:R1:W-:Y:S04]  /*6030*/  STL.S16 [R1+0xd8], R0 ;  /* 0x0000d80001007387 */ /* 0x0003e80000100600 */
[----:B------:R3:W-:Y:S04]  /*6040*/  STL.S16 [R1+0xd4], R2 ;  /* 0x0000d40201007387 */ /* 0x0007e80000100600 */
[----:B------:R4:W-:Y:S01]  /*6050*/  STL [R1+0xbc], R3 ;  /* 0x0000bc0301007387 */ /* 0x0009e20000100800 */
[----:B-1----:R-:W-:Y:S01]  /*6060*/  IMAD.U32 R0, RZ, RZ, UR4 ;  /* 0x00000004ff007e24 */ /* 0x002fe2000f8e00ff */
[----:B---3--:R-:W-:-:S04]  /*6070*/  MOV R2, UR4 ;  /* 0x0000000400027c02 */ /* 0x008fc80008000f00 */
[----:B------:R4:W-:Y:S03]  /*6080*/  STL [R1+0xd0], R0 ;  /* 0x0000d00001007387 */ /* 0x0009e60000100800 */
.L_x_40:
[----:B------:R-:W1:Y:S02]  /*6090*/  LDC.64 R6, c[0x0][0x5b0] ;  /* 0x00016c00ff067b82 */ /* 0x000e640000000a00 */
[----:B-1----:R-:W-:-:S04]  /*60a0*/  ISETP.NE.U32.AND P0, PT, R6, RZ, PT ;  /* 0x000000ff0600720c */ /* 0x002fc80003f05070 */
[----:B------:R-:W-:-:S13]  /*60b0*/  ISETP.NE.AND.EX P0, PT, R7, RZ, PT, P0 ;  /* 0x000000ff0700720c */ /* 0x000fda0003f05300 */
[----:B------:R-:W-:Y:S05]  /*60c0*/  @!P0 BRA `(.L_x_42) ;  /* 0x00000000002c8947 */ /* 0x000fea0003800000 */
[----:B------:R-:W-:Y:S02]  /*60d0*/  ULDC.64 UR4, c[0x0][0x5a8] ;  /* 0x00016a0000047ab9 */ /* 0x000fe40000000a00 */
[----:B------:R-:W-:-:S04]  /*60e0*/  ISETP.NE.U32.AND P0, PT, RZ, UR4, PT ;  /* 0x00000004ff007c0c */ /* 0x000fc8000bf05070 */
[----:B------:R-:W-:-:S13]  /*60f0*/  ISETP.NE.AND.EX P0, PT, RZ, UR5, PT, P0 ;  /* 0x00000005ff007c0c */ /* 0x000fda000bf05300 */
[----:B------:R-:W-:Y:S05]  /*6100*/  @!P0 BRA `(.L_x_43) ;  /* 0x0000000000148947 */ /* 0x000fea0003800000 */
[----:B---3--:R-:W1:Y:S01]  /*6110*/  LDC.64 R8, c[0x0][0x5a8] ;  /* 0x00016a00ff087b82 */ /* 0x008e620000000a00 */
[----:B------:R-:W-:-:S04]  /*6120*/  IMAD R7, R6, UR47, RZ ;  /* 0x0000002f06077c24 */ /* 0x000fc8000f8e02ff */
[----:B-1----:R-:W-:-:S05]  /*6130*/  IMAD.WIDE R6, R7, 0x4, R8 ;  /* 0x0000000407067825 */ /* 0x002fca00078e0208 */
[----:B-----5:R1:W5:Y:S01]  /*6140*/  LDG.E R16, desc[UR56][R6.64] ;  /* 0x0000003806107981 */ /* 0x020362000c1e1900 */
[----:B------:R-:W-:Y:S05]  /*6150*/  BRA `(.L_x_42) ;  /* 0x0000000000087947 */ /* 0x000fea0003800000 */
.L_x_43:
[----:B------:R-:W-:Y:S02]  /*6160*/  ULDC UR4, c[0x0][0x5a0] ;  /* 0x0001680000047ab9 */ /* 0x000fe40000000800 */
[----:B-----5:R-:W-:-:S07]  /*6170*/  IMAD.U32 R16, RZ, RZ, UR4 ;  /* 0x00000004ff107e24 */ /* 0x020fce000f8e00ff */
.L_x_42:
[----:B---34-:R-:W3:Y:S01]  /*6180*/  LDL R0, [R1+0xd4] ;  /* 0x0000d40001007983 */ /* 0x018ee20000100800 */
[----:B-1----:R-:W1:Y:S01]  /*6190*/  LDC.64 R6, c[0x0][0x5c0] ;  /* 0x00017000ff067b82 */ /* 0x002e620000000a00 */
[----:B------:R-:W-:Y:S02]  /*61a0*/  ULDC.64 UR4, c[0x0][0x588] ;  /* 0x0001620000047ab9 */ /* 0x000fe40000000a00 */
[----:B------:R-:W4:Y:S04]  /*61b0*/  LDL.LU R10, [R1+0xd0] ;  /* 0x0000d000010a7983 */ /* 0x000f280000300800 */
[----:B------:R-:W2:Y:S01]  /*61c0*/  LDL R9, [R1+0xbc] ;  /* 0x0000bc0001097983 */ /* 0x000ea20000100800 */
[----:B------:R-:W1:Y:S01]  /*61d0*/  LDC R8, c[0x0][0x5c8] ;  /* 0x00017200ff087b82 */ /* 0x000e620000000800 */
[----:B------:R-:W-:Y:S01]  /*61e0*/  ISETP.NE.U32.AND P0, PT, RZ, UR4, PT ;  /* 0x00000004ff007c0c */ /* 0x000fe2000bf05070 */
[----:B------:R-:W-:Y:S01]  /*61f0*/  IMAD.MOV.U32 R3, RZ, RZ, 0x1 ;  /* 0x00000001ff037424 */ /* 0x000fe200078e00ff */
[----:B------:R-:W-:-:S02]  /*6200*/  ISETP.EQ.U32.AND P3, PT, R4, RZ, PT ;  /* 0x000000ff0400720c */ /* 0x000fc40003f62070 */
[----:B------:R-:W-:Y:S02]  /*6210*/  ISETP.NE.AND.EX P0, PT, RZ, UR5, PT, P0 ;  /* 0x00000005ff007c0c */ /* 0x000fe4000bf05300 */
[----:B------:R-:W-:Y:S02]  /*6220*/  MOV R4, 0x1 ;  /* 0x0000000100047802 */ /* 0x000fe40000000f00 */
[----:B------:R-:W-:Y:S02]  /*6230*/  ISETP.EQ.OR.EX P3, PT, R5, RZ, !P0, P3 ;  /* 0x000000ff0500720c */ /* 0x000fe40004762730 */
[----:B------:R-:W-:Y:S02]  /*6240*/  PLOP3.LUT P0, PT, P0, PT, PT, 0x8, 0x0 ;  /* 0x000000000000781c */ /* 0x000fe4000070e170 */
[----:B-1----:R-:W-:-:S04]  /*6250*/  ISETP.NE.U32.AND P2, PT, R6, RZ, PT ;  /* 0x000000ff0600720c */ /* 0x002fc80003f45070 */
[----:B------:R-:W-:-:S04]  /*6260*/  ISETP.NE.AND.EX P2, PT, R7, RZ, PT, P2 ;  /* 0x000000ff0700720c */ /* 0x000fc80003f45320 */
[----:B------:R-:W-:Y:S02]  /*6270*/  FSEL R5, R8, RZ, !P2 ;  /* 0x000000ff08057208 */ /* 0x000fe40005000000 */
[----:B---3--:R-:W-:-:S04]  /*6280*/  LOP3.LUT P4, RZ, R0, 0xff, RZ, 0xc0, !PT ;  /* 0x000000ff00ff7812 */ /* 0x008fc8000788c0ff */
[-C--:B----4-:R-:W-:Y:S02]  /*6290*/  FSEL R0, R2, R10.reuse, !P4 ;  /* 0x0000000a02007208 */ /* 0x090fe40006000000 */
[C---:B--2---:R-:W-:Y:S02]  /*62a0*/  FSEL R10, R9.reuse, R10, !P1 ;  /* 0x0000000a090a7208 */ /* 0x044fe40004800000 */
[----:B------:R-:W-:-:S03]  /*62b0*/  FSEL R0, R9, R0, !P1 ;  /* 0x0000000009007208 */ /* 0x000fc60004800000 */
[----:B------:R1:W-:Y:S01]  /*62c0*/  STL [R1+0xd0], R10 ;  /* 0x0000d00a01007387 */ /* 0x0003e20000100800 */
[----:B------:R-:W-:Y:S05]  /*62d0*/  @!P3 BRA `(.L_x_44) ;  /* 0x00000000004cb947 */ /* 0x000fea0003800000 */
[----:B------:R-:W-:Y:S04]  /*62e0*/  BSSY B0, `(.L_x_45) ;  /* 0x0000011000007945 */ /* 0x000fe80003800000 */
[----:B------:R-:W-:Y:S05]  /*62f0*/  @!P1 BRA `(.L_x_46) ;  /* 0x0000000000309947 */ /* 0x000fea0003800000 */
[----:B-1----:R-:W2:Y:S01]  /*6300*/  LDL R10, [R1+0xd8] ;  /* 0x0000d800010a7983 */ /* 0x002ea20000100800 */
[----:B------:R-:W-:Y:S02]  /*6310*/  PRMT R8, RZ, 0x7610, R8 ;  /* 0x00007610ff087816 */ /* 0x000fe40000000008 */
[----:B------:R-:W-:-:S03]  /*6320*/  PLOP3.LUT P3, PT, P0, PT, PT, 0x80, 0x0 ;  /* 0x000000000000781c */ /* 0x000fc6000076f070 */
[----:B------:R1:W-:Y:S01]  /*6330*/  STL.S16 [R1+0xd4], R8 ;  /* 0x0000d40801007387 */ /* 0x0003e20000100600 */
[----:B--2---:R-:W-:-:S13]  /*6340*/  LOP3.LUT P4, RZ, R10, 0xff, RZ, 0xc0, !PT ;  /* 0x000000ff0aff7812 */ /* 0x004fda000788c0ff */
[----:B-1----:R-:W-:Y:S05]  /*6350*/  @!P4 BRA `(.L_x_47) ;  /* 0x000000000024c947 */ /* 0x002fea0003800000 */
[----:B------:R-:W-:Y:S01]  /*6360*/  PRMT R4, R10, 0x7610, R4 ;  /* 0x000076100a047816 */ /* 0x000fe20000000004 */
[----:B------:R1:W-:Y:S01]  /*6370*/  STL [R1+0xd0], R9 ;  /* 0x0000d00901007387 */ /* 0x0003e20000100800 */
[----:B------:R-:W-:Y:S02]  /*6380*/  FSETP.EQ.AND P3, PT, R9, RZ, PT ;  /* 0x000000ff0900720b */ /* 0x000fe40003f62000 */
[----:B------:R-:W-:Y:S01]  /*6390*/  MOV R0, R9 ;  /* 0x0000000900007202 */ /* 0x000fe20000000f00 */
[----:B------:R1:W-:Y:S01]  /*63a0*/  STL.S16 [R1+0xd4], R4 ;  /* 0x0000d40401007387 */ /* 0x0003e20000100600 */
[----:B------:R-:W-:Y:S09]  /*63b0*/  BRA `(.L_x_47) ;  /* 0x00000000000c7947 */ /* 0x000ff20003800000 */
.L_x_46:
[----:B------:R2:W-:Y:S01]  /*63c0*/  STL [R1+0xd0], R9 ;  /* 0x0000d00901007387 */ /* 0x0005e20000100800 */
[----:B------:R-:W-:Y:S01]  /*63d0*/  FSETP.EQ.AND P3, PT, R9, RZ, PT ;  /* 0x000000ff0900720b */ /* 0x000fe20003f62000 */
[----:B------:R-:W-:-:S12]  /*63e0*/  IMAD.MOV.U32 R0, RZ, RZ, R9 ;  /* 0x000000ffff007224 */ /* 0x000fd800078e0009 */
.L_x_47:
[----:B------:R-:W-:Y:S05]  /*63f0*/  BSYNC B0 ;  /* 0x0000000000007941 */ /* 0x000fea0003800000 */
.L_x_45:
[----:B-1----:R-:W-:-:S07]  /*6400*/  SEL R4, RZ, 0x1, P3 ;  /* 0x00000001ff047807 */ /* 0x002fce0001800000 */
.L_x_44:
[----:B------:R-:W-:Y:S04]  /*6410*/  BSSY B0, `(.L_x_48) ;  /* 0x0000014000007945 */ /* 0x000fe80003800000 */
[----:B------:R-:W-:Y:S05]  /*6420*/  @!P1 BRA `(.L_x_49) ;  /* 0x00000000003c9947 */ /* 0x000fea0003800000 */
[----:B-1----:R-:W3:Y:S01]  /*6430*/  LDL R10, [R1+0xdc] ;  /* 0x0000dc00010a7983 */ /* 0x002ee20000100800 */
[----:B------:R-:W-:Y:S02]  /*6440*/  PRMT R11, RZ, 0x7610, R11 ;  /* 0x00007610ff0b7816 */ /* 0x000fe4000000000b */
[----:B------:R-:W-:-:S03]  /*6450*/  PRMT R13, RZ, 0x7610, R13 ;  /* 0x00007610ff0d7816 */ /* 0x000fc6000000000d */
[----:B------:R4:W-:Y:S04]  /*6460*/  STL.S16 [R1+0xd4], R11 ;  /* 0x0000d40b01007387 */ /* 0x0009e80000100600 */
[----:B------:R4:W-:Y:S01]  /*6470*/  STL.S16 [R1+0xd8], R13 ;  /* 0x0000d80d01007387 */ /* 0x0009e20000100600 */
[----:B---3--:R-:W-:-:S13]  /*6480*/  LOP3.LUT P1, RZ, R10, 0xff, RZ, 0xc0, !PT ;  /* 0x000000ff0aff7812 */ /* 0x008fda000782c0ff */
[----:B----4-:R-:W-:Y:S05]  /*6490*/  @!P1 BRA `(.L_x_50) ;  /* 0x00000000002c9947 */ /* 0x010fea0003800000 */
[C---:B------:R-:W-:Y:S01]  /*64a0*/  PRMT R0, R10.reuse, 0x7610, R0 ;  /* 0x000076100a007816 */ /* 0x040fe20000000000 */
[----:B------:R-:W-:Y:S01]  /*64b0*/  STL [R1+0xd0], R9 ;  /* 0x0000d00901007387 */ /* 0x000fe20000100800 */
[----:B------:R-:W-:Y:S02]  /*64c0*/  PRMT R8, R10, 0x7610, R8 ;  /* 0x000076100a087816 */ /* 0x000fe40000000008 */
[----:B------:R-:W-:Y:S01]  /*64d0*/  FSETP.EQ.AND P0, PT, R9, RZ, PT ;  /* 0x000000ff0900720b */ /* 0x000fe20003f02000 */
[----:B------:R1:W-:Y:S04]  /*64e0*/  STL.S16 [R1+0xd8], R0 ;  /* 0x0000d80001007387 */ /* 0x0003e80000100600 */
[----:B------:R4:W-:Y:S01]  /*64f0*/  STL.S16 [R1+0xd4], R8 ;  /* 0x0000d40801007387 */ /* 0x0009e20000100600 */
[----:B-1----:R-:W-:Y:S01]  /*6500*/  MOV R0, R9 ;  /* 0x0000000900007202 */ /* 0x002fe20000000f00 */
[----:B------:R-:W-:Y:S06]  /*6510*/  BRA `(.L_x_50) ;  /* 0x00000000000c7947 */ /* 0x000fec0003800000 */
.L_x_49:
[----:B------:R3:W-:Y:S01]  /*6520*/  STL [R1+0xd0], R9 ;  /* 0x0000d00901007387 */ /* 0x0007e20000100800 */
[----:B------:R-:W-:Y:S01]  /*6530*/  FSETP.EQ.AND P0, PT, R9, RZ, PT ;  /* 0x000000ff0900720b */ /* 0x000fe20003f02000 */
[----:B------:R-:W-:-:S12]  /*6540*/  IMAD.MOV.U32 R0, RZ, RZ, R9 ;  /* 0x000000ffff007224 */ /* 0x000fd800078e0009 */
.L_x_50:
[----:B------:R-:W-:Y:S05]  /*6550*/  BSYNC B0 ;  /* 0x0000000000007941 */ /* 0x000fea0003800000 */
.L_x_48:
[----:B------:R-:W-:Y:S01]  /*6560*/  PRMT R4, R4, 0x9910, RZ ;  /* 0x0000991004047816 */ /* 0x000fe200000000ff */
[--C-:B------:R-:W-:Y:S01]  /*6570*/  IMAD.MOV.U32 R13, RZ, RZ, R5.reuse ;  /* 0x000000ffff0d7224 */ /* 0x100fe200078e0005 */
[----:B------:R-:W-:Y:S01]  /*6580*/  MOV R11, R5 ;  /* 0x00000005000b7202 */ /* 0x000fe20000000f00 */
[----:B--23--:R-:W-:Y:S01]  /*6590*/  IMAD.MOV.U32 R9, RZ, RZ, R5 ;  /* 0x000000ffff097224 */ /* 0x00cfe200078e0005 */
[----:B------:R-:W-:Y:S02]  /*65a0*/  ISETP.NE.AND P3, PT, R4, RZ, PT ;  /* 0x000000ff0400720c */ /* 0x000fe40003f65270 */
[----:B-1----:R-:W-:Y:S01]  /*65b0*/  MOV R10, RZ ;  /* 0x000000ff000a7202 */ /* 0x002fe20000000f00 */
[----:B------:R-:W-:Y:S10]  /*65c0*/  @!P2 BRA `(.L_x_51) ;  /* 0x000000000088a947 */ /* 0x000ff40003800000 */
[----:B----4-:R-:W1:Y:S01]  /*65d0*/  LDC.64 R8, c[0x0][0x5d0] ;  /* 0x00017400ff087b82 */ /* 0x010e620000000a00 */
[----:B------:R-:W-:Y:S01]  /*65e0*/  SHF.R.U32.HI R12, RZ, 0x5, R12 ;  /* 0x00000005ff0c7819 */ /* 0x000fe2000001160c */
[----:B------:R-:W-:Y:S01]  /*65f0*/  USHF.R.S32.HI UR4, URZ, 0x1f, UR47 ;  /* 0x0000001f3f047899 */ /* 0x000fe2000801142f */
[----:B------:R-:W-:Y:S02]  /*6600*/  ISETP.GE.AND P1, PT, R20, 0x1, PT ;  /* 0x000000011400780c */ /* 0x000fe40003f26270 */
[----:B------:R-:W-:Y:S02]  /*6610*/  SHF.L.U32 R4, R12, 0x4, RZ ;  /* 0x000000040c047819 */ /* 0x000fe400000006ff */
[----:B------:R-:W-:Y:S02]  /*6620*/  ISETP.LT.OR P2, PT, R14, 0x9, !P1 ;  /* 0x000000090e00780c */ /* 0x000fe40004f41670 */
[----:B------:R-:W-:Y:S02]  /*6630*/  LOP3.LUT R4, R4, 0xfffffff0, R15, 0xe2, !PT ;  /* 0xfffffff004047812 */ /* 0x000fe400078ee20f */
[----:B------:R-:W-:-:S03]  /*6640*/  ISETP.LT.OR P5, PT, R14, 0x1, !P1 ;  /* 0x000000010e00780c */ /* 0x000fc60004fa1670 */
[----:B------:R-:W-:-:S05]  /*6650*/  VIADD R4, R4, UR46 ;  /* 0x0000002e04047c36 */ /* 0x000fca0008000000 */
[--C-:B------:R-:W-:Y:S01]  /*6660*/  SHF.R.S32.HI R5, RZ, 0x1f, R4.reuse ;  /* 0x0000001fff057819 */ /* 0x100fe20000011404 */
[C---:B-1----:R-:W-:Y:S02]  /*6670*/  IMAD R12, R8.reuse, UR4, RZ ;  /* 0x00000004080c7c24 */ /* 0x042fe4000f8e02ff */
[----:B------:R-:W-:-:S04]  /*6680*/  IMAD.WIDE.U32 R4, R8, UR47, R4 ;  /* 0x0000002f08047c25 */ /* 0x000fc8000f8e0004 */
[----:B------:R-:W-:Y:S01]  /*6690*/  IMAD R9, R9, UR47, R12 ;  /* 0x0000002f09097c24 */ /* 0x000fe2000f8e020c */
[----:B------:R-:W-:Y:S02]  /*66a0*/  IADD3 R4, P4, R4, R6, RZ ;  /* 0x0000000604047210 */ /* 0x000fe40007f9e0ff */
[----:B------:R-:W-:Y:S02]  /*66b0*/  MOV R6, RZ ;  /* 0x000000ff00067202 */ /* 0x000fe40000000f00 */
[----:B------:R-:W-:Y:S02]  /*66c0*/  IADD3.X R5, R7, R5, R9, P4, !PT ;  /* 0x0000000507057210 */ /* 0x000fe400027fe409 */
[----:B------:R-:W-:-:S03]  /*66d0*/  ISETP.LT.OR P4, PT, R14, 0x81, !P1 ;  /* 0x000000810e00780c */ /* 0x000fc60004f81670 */
[----:B------:R-:W2:Y:S01]  /*66e0*/  @!P2 LDG.E.U8 R7, desc[UR56][R4.64+0x8] ;  /* 0x000008380407a981 */ /* 0x000ea2000c1e1100 */
[----:B------:R-:W-:-:S03]  /*66f0*/  ISETP.LT.OR P1, PT, R14, 0x89, !P1 ;  /* 0x000000890e00780c */ /* 0x000fc60004f21670 */
[----:B------:R-:W3:Y:S06]  /*6700*/  @!P5 LDG.E.U8 R6, desc[UR56][R4.64] ;  /* 0x000000380406d981 */ /* 0x000eec000c1e1100 */
[----:B------:R-:W4:Y:S04]  /*6710*/  @!P4 LDG.E.U8 R8, desc[UR56][R4.64+0x80] ;  /* 0x000080380408c981 */ /* 0x000f28000c1e1100 */
[----:B------:R-:W4:Y:S01]  /*6720*/  @!P1 LDG.E.U8 R9, desc[UR56][R4.64+0x88] ;  /* 0x0000883804099981 */ /* 0x000f22000c1e1100 */
[----:B--2---:R-:W-:-:S05]  /*6730*/  @!P2 IMAD.SHL.U32 R7, R7, 0x100, RZ ;  /* 0x000001000707a824 */ /* 0x004fca00078e00ff */
[----:B---3--:R-:W-:-:S04]  /*6740*/  @!P2 LOP3.LUT R6, R6, R7, RZ, 0xfc, !PT ;  /* 0x000000070606a212 */ /* 0x008fc800078efcff */
[----:B------:R-:W-:-:S04]  /*6750*/  @!P4 LOP3.LUT R7, R6, 0xff00ffff, RZ, 0xc0, !PT ;  /* 0xff00ffff0607c812 */ /* 0x000fc800078ec0ff */
[----:B----4-:R-:W-:-:S04]  /*6760*/  @!P4 LEA R6, R8, R7, 0x10 ;  /* 0x000000070806c211 */ /* 0x010fc800078e80ff */
[----:B------:R-:W-:-:S04]  /*6770*/  @!P1 LOP3.LUT R8, R6, 0xffffff, RZ, 0xc0, !PT ;  /* 0x00ffffff06089812 */ /* 0x000fc800078ec0ff */
[----:B------:R-:W-:-:S04]  /*6780*/  @!P1 PRMT R6, R9, 0x654, R8 ;  /* 0x0000065409069816 */ /* 0x000fc80000000008 */
[-C--:B------:R-:W-:Y:S02]  /*6790*/  F2FP.F16.E4M3.UNPACK_B R5, R6.reuse ;  /* 0x00000006ff05723e */ /* 0x080fe400020006ff */
[----:B------:R-:W-:-:S03]  /*67a0*/  F2FP.F16.E4M3.UNPACK_B R6, R6.H1 ;  /* 0x00000006ff06723e */ /* 0x000fc600030006ff */
[--C-:B------:R-:W-:Y:S02]  /*67b0*/  HADD2.F32 R9, -RZ, R5.reuse.H0_H0 ;  /* 0x20000005ff097230 */ /* 0x100fe40000004100 */
[----:B------:R-:W-:Y:S02]  /*67c0*/  HADD2.F32 R13, -RZ, R5.H1_H1 ;  /* 0x30000005ff0d7230 */ /* 0x000fe40000004100 */
[--C-:B------:R-:W-:Y:S02]  /*67d0*/  HADD2.F32 R11, -RZ, R6.reuse.H0_H0 ;  /* 0x20000006ff0b7230 */ /* 0x100fe40000004100 */
[----:B------:R-:W-:-:S07]  /*67e0*/  HADD2.F32 R5, -RZ, R6.H1_H1 ;  /* 0x30000006ff057230 */ /* 0x000fce0000004100 */
.L_x_51:
[----:B------:R-:W-:Y:S01]  /*67f0*/  BSSY B0, `(.L_x_52) ;  /* 0x0000049000007945 */ /* 0x000fe20003800000 */
[----:B------:R-:W-:Y:S01]  /*6800*/  CS2R R6, SRZ ;  /* 0x0000000000067805 */ /* 0x000fe2000001ff00 */
[----:B------:R-:W-:Y:S02]  /*6810*/  IMAD.MOV.U32 R4, RZ, RZ, RZ ;  /* 0x000000ffff047224 */ /* 0x000fe400078e00ff */
[----:B------:R-:W-:Y:S05]  /*6820*/  @!P3 BRA `(.L_x_53) ;  /* 0x000000040014b947 */ /* 0x000fea0003800000 */
[----:B------:R-:W-:-:S04]  /*6830*/  MOV R4, UR50 ;  /* 0x0000003200047c02 */ /* 0x000fc80008000f00 */
[----:B------:R-:W-:-:S13]  /*6840*/  ISETP.NE.AND P2, PT, R4, 0x3, PT ;  /* 0x000000030400780c */ /* 0x000fda0003f45270 */
[----:B------:R-:W-:Y:S05]  /*6850*/  @!P2 BRA `(.L_x_54) ;  /* 0x000000000004a947 */ /* 0x000fea0003800000 */
[----:B------:R-:W-:Y:S01]  /*6860*/  BPT.TRAP 0x1 ;  /* 0x000000040000795c */ /* 0x000fe20000300000 */
.L_x_54:
[----:B------:R-:W2:Y:S04]  /*6870*/  LDL R6, [R1+0xb4] ;  /* 0x0000b40001067983 */ /* 0x000ea80000100800 */
[----:B------:R-:W3:Y:S01]  /*6880*/  LDL R4, [R1+0xb8] ;  /* 0x0000b80001047983 */ /* 0x000ee20000100800 */
[----:B------:R-:W-:Y:S01]  /*6890*/  BSSY B1, `(.L_x_55) ;  /* 0x0000007000017945 */ /* 0x000fe20003800000 */
[----:B------:R-:W-:Y:S01]  /*68a0*/  IMAD.MOV.U32 R10, RZ, RZ, RZ ;  /* 0x000000ffff0a7224 */ /* 0x000fe200078e00ff */
[----:B------:R-:W-:Y:S02]  /*68b0*/  MOV R7, RZ ;  /* 0x000000ff00077202 */ /* 0x000fe40000000f00 */
[----:B--2---:R-:W-:Y:S02]  /*68c0*/  LEA R27, R6, UR51, 0x3 ;  /* 0x00000033061b7c11 */ /* 0x004fe4000f8e18ff */
[----:B---3--:R-:W-:-:S04]  /*68d0*/  SHF.L.U32 R4, R4, 0x1f, RZ ;  /* 0x0000001f04047819 */ /* 0x008fc800000006ff */
[----:B------:R-:W1:Y:S02]  /*68e0*/  SYNCS.PHASECHK.TRANS64.TRYWAIT P1, [R27+URZ+0x80], R4 ;  /* 0x000080041b0075a7 */ /* 0x000e64000802017f */
[----:B-1----:R-:W-:Y:S05]  /*68f0*/  @!P1 BRA `(.L_x_56) ;  /* 0x0000008800a09947 */ /* 0x002fea0003800000 */
.L_x_243:
[----:B------:R-:W-:Y:S05]  /*6900*/  BSYNC B1 ;  /* 0x0000000000017941 */ /* 0x000fea0003800000 */
.L_x_55:
[----:B------:R2:W5:Y:S01]  /*6910*/  LDL R20, [R1+0xb4] ;  /* 0x0000b40001147983 */ /* 0x0005620000100800 */
[----:B------:R-:W-:Y:S01]  /*6920*/  BSSY B1, `(.L_x_57) ;  /* 0x0000021000017945 */ /* 0x000fe20003800000 */
[----:B------:R-:W-:Y:S01]  /*6930*/  IMAD.MOV.U32 R6, RZ, RZ, RZ ;  /* 0x000000ffff067224 */ /* 0x000fe200078e00ff */
[----:B-1----:R-:W-:Y:S02]  /*6940*/  MOV R4, RZ ;  /* 0x000000ff00047202 */ /* 0x002fe40000000f00 */
[----:B------:R-:W-:Y:S05]  /*6950*/  @P0 BRA `(.L_x_58) ;  /* 0x0000000000740947 */ /* 0x000fea0003800000 */
[----:B----4-:R-:W1:Y:S02]  /*6960*/  S2R R8, SR_TID.X ;  /* 0x0000000000087919 */ /* 0x010e640000002100 */
[C---:B-1----:R-:W-:Y:S01]  /*6970*/  IMAD.SHL.U32 R4, R8.reuse, 0x10, RZ ;  /* 0x0000001008047824 */ /* 0x042fe200078e00ff */
[C---:B------:R-:W-:Y:S01]  /*6980*/  SHF.L.U32 R7, R8.reuse, 0x1, RZ ;  /* 0x0000000108077819 */ /* 0x040fe200000006ff */
[----:B------:R-:W-:-:S03]  /*6990*/  IMAD.SHL.U32 R15, R8, 0x8, RZ ;  /* 0x00000008080f7824 */ /* 0x000fc600078e00ff */
[----:B------:R-:W-:Y:S02]  /*69a0*/  LOP3.LUT R4, R4, 0xe00, RZ, 0xc0, !PT ;  /* 0x00000e0004047812 */ /* 0x000fe400078ec0ff */
[----:B------:R-:W-:Y:S02]  /*69b0*/  LOP3.LUT R6, R15, 0x80, RZ, 0xc0, !PT ;  /* 0x000000800f067812 */ /* 0x000fe400078ec0ff */
[----:B------:R-:W-:Y:S02]  /*69c0*/  LOP3.LUT R4, R4, 0x6, R7, 0xf8, !PT ;  /* 0x0000000604047812 */ /* 0x000fe400078ef807 */
[--C-:B------:R-:W-:Y:S02]  /*69d0*/  LOP3.LUT R7, R6, 0x10, R8.reuse, 0xf8, !PT ;  /* 0x0000001006077812 */ /* 0x100fe400078ef808 */
[----:B------:R-:W-:Y:S02]  /*69e0*/  LOP3.LUT R4, R4, 0x60, R15, 0xf8, !PT ;  /* 0x0000006004047812 */ /* 0x000fe400078ef80f */
[----:B------:R-:W-:-:S02]  /*69f0*/  SHF.R.U32.HI R6, RZ, 0x4, R8 ;  /* 0x00000004ff067819 */ /* 0x000fc40000011608 */
[----:B------:R-:W-:Y:S02]  /*6a00*/  LOP3.LUT R4, R4, R7, RZ, 0xfc, !PT ;  /* 0x0000000704047212 */ /* 0x000fe400078efcff */
[----:B------:R-:W-:Y:S02]  /*6a10*/  LOP3.LUT P1, RZ, R6, 0x1, RZ, 0xc0, !PT ;  /* 0x0000000106ff7812 */ /* 0x000fe4000782c0ff */
[----:B-----5:R-:W-:-:S05]  /*6a20*/  LEA R4, R20, R4, 0xc ;  /* 0x0000000414047211 */ /* 0x020fca00078e60ff */
[----:B------:R-:W-:Y:S01]  /*6a30*/  VIADD R6, R4, UR51 ;  /* 0x0000003304067c36 */ /* 0x000fe20008000000 */
[----:B------:R-:W-:Y:S03]  /*6a40*/  LDS.U16 R8, [R4+UR51+0x208] ;  /* 0x0002083304087984 */ /* 0x000fe60008000400 */
[C---:B------:R-:W-:Y:S01]  /*6a50*/  VIADD R10, R6.reuse, 0x110 ;  /* 0x00000110060a7836 */ /* 0x040fe20000000000 */
[----:B------:R-:W-:Y:S01]  /*6a60*/  IADD3 R7, R6, 0x100, RZ ;  /* 0x0000010006077810 */ /* 0x000fe20007ffe0ff */
[----:B------:R-:W-:Y:S03]  /*6a70*/  LDS.U16 R15, [R4+UR51+0x108] ;  /* 0x00010833040f7984 */ /* 0x000fe60008000400 */
[----:B------:R-:W-:Y:S01]  /*6a80*/  @P1 IADD3 R10, R7, -0x10, RZ ;  /* 0xfffffff0070a1810 */ /* 0x000fe20007ffe0ff */
[----:B------:R-:W-:Y:S04]  /*6a90*/  LDS.U16 R6, [R4+UR51+0x200] ;  /* 0x0002003304067984 */ /* 0x000fe80008000400 */
[----:B------:R-:W1:Y:S04]  /*6aa0*/  LDS.U16 R7, [R4+UR51+0x100] ;  /* 0x0001003304077984 */ /* 0x000e680008000400 */
[----:B------:R-:W-:Y:S04]  /*6ab0*/  LDS.U16 R12, [R10+0x100] ;  /* 0x000100000a0c7984 */ /* 0x000fe80000000400 */
[----:B------:R-:W3:Y:S04]  /*6ac0*/  LDS.U16 R21, [R10] ;  /* 0x000000000a157984 */ /* 0x000ee80000000400 */
[----:B------:R-:W-:Y:S04]  /*6ad0*/  LDS.U16 R14, [R10+0x108] ;  /* 0x000108000a0e7984 */ /* 0x000fe80000000400 */
[----:B------:R-:W4:Y:S01]  /*6ae0*/  LDS.U16 R25, [R10+0x8] ;  /* 0x000008000a197984 */ /* 0x000f220000000400 */
[----:B-1----:R-:W-:-:S02]  /*6af0*/  PRMT R4, R7, 0x5410, R6 ;  /* 0x0000541007047816 */ /* 0x002fc40000000006 */
[----:B------:R-:W-:Y:S02]  /*6b00*/  PRMT R6, R15, 0x5410, R8 ;  /* 0x000054100f067816 */ /* 0x000fe40000000008 */
[----:B---3--:R-:W-:Y:S02]  /*6b10*/  PRMT R7, R21, 0x5410, R12 ;  /* 0x0000541015077816 */ /* 0x008fe4000000000c */
[----:B----4-:R-:W-:-:S07]  /*6b20*/  PRMT R10, R25, 0x5410, R14 ;  /* 0x00005410190a7816 */ /* 0x010fce000000000e */
.L_x_58:
[----:B------:R-:W-:Y:S05]  /*6b30*/  BSYNC B1 ;  /* 0x0000000000017941 */ /* 0x000fea0003800000 */
.L_x_57:
[----:B------:R-:W-:Y:S01]  /*6b40*/  @!PT LDS RZ, [RZ] ;  /* 0x00000000fffff984 */ /* 0x000fe20000000800 */
[----:B------:R-:W-:Y:S01]  /*6b50*/  @!PT LDS RZ, [RZ] ;  /* 0x00000000fffff984 */ /* 0x000fe20000000800 */
[----:B------:R-:W-:Y:S01]  /*6b60*/  @!PT LDS RZ, [RZ] ;  /* 0x00000000fffff984 */ /* 0x000fe20000000800 */
[----:B------:R-:W-:Y:S01]  /*6b70*/  @!PT LDS RZ, [RZ] ;  /* 0x00000000fffff984 */ /* 0x000fe20000000800 */
[----:B------:R1:W-:Y:S06]  /*6b80*/  MEMBAR.ALL.CTA ;  /* 0x0000000000007992 */ /* 0x0003ec0000008000 */
[----:B-1----:R-:W1:Y:S01]  /*6b90*/  FENCE.VIEW.ASYNC.S ;  /* 0x00000000000073c6 */ /* 0x002e620000000000 */
[----:B------:R-:W-:Y:S05]  /*6ba0*/  @!P2 BRA `(.L_x_59) ;  /* 0x000000000004a947 */ /* 0x000fea0003800000 */
[----:B------:R-:W-:Y:S01]  /*6bb0*/  BPT.TRAP 0x1 ;  /* 0x000000040000795c */ /* 0x000fe20000300000 */
.L_x_59:
[----:B------:R-:W3:Y:S01]  /*6bc0*/  LDL.LU R14, [R1+0xb8] ;  /* 0x0000b800010e7983 */ /* 0x000ee20000300800 */
[----:B----4-:R-:W-:Y:S01]  /*6bd0*/  VIADD R8, R27, 0xa0 ;  /* 0x000000a01b087836 */ /* 0x010fe20000000000 */
[----:B------:R-:W4:Y:S04]  /*6be0*/  S2R R15, SR_CgaCtaId ;  /* 0x00000000000f7919 */ /* 0x000f280000008800 */
[----:B----4-:R-:W-:-:S04]  /*6bf0*/  PRMT R8, R15, 0x654, R8 ;  /* 0x000006540f087816 */ /* 0x010fc80000000008 */
[----:B-1----:R1:W-:Y:S02]  /*6c00*/  SYNCS.ARRIVE.TRANS64.RED.A1T0 RZ, [R8+URZ], RZ ;  /* 0x000000ff08ff79a7 */ /* 0x0023e4000810043f */
[----:B-1---5:R-:W-:-:S04]  /*6c10*/  IADD3 R8, R20, 0x1, RZ ;  /* 0x0000000114087810 */ /* 0x022fc80007ffe0ff */
[----:B------:R-:W-:-:S04]  /*6c20*/  ISETP.NE.AND P1, PT, R8, 0x4, PT ;  /* 0x000000040800780c */ /* 0x000fc80003f25270 */
[----:B------:R-:W-:Y:S02]  /*6c30*/  SEL R12, RZ, 0x1, P1 ;  /* 0x00000001ff0c7807 */ /* 0x000fe40000800000 */
[----:B------:R-:W-:Y:S02]  /*6c40*/  SEL R8, R8, RZ, P1 ;  /* 0x000000ff08087207 */ /* 0x000fe40000800000 */
[----:B---3--:R-:W-:-:S05]  /*6c50*/  LOP3.LUT R14, R14, R12, RZ, 0x3c, !PT ;  /* 0x0000000c0e0e7212 */ /* 0x008fca00078e3cff */
[----:B------:R1:W-:Y:S04]  /*6c60*/  STL [R1+0xb8], R14 ;  /* 0x0000b80e01007387 */ /* 0x0003e80000100800 */
[----:B------:R1:W-:Y:S02]  /*6c70*/  STL [R1+0xb4], R8 ;  /* 0x0000b40801007387 */ /* 0x0003e40000100800 */
.L_x_53:
[----:B------:R-:W-:Y:S05]  /*6c80*/  BSYNC B0 ;  /* 0x0000000000007941 */ /* 0x000fea0003800000 */
.L_x_52:
[----:B------:R-:W3:Y:S01]  /*6c90*/  S2R R29, SR_TID.X ;  /* 0x00000000001d7919 */ /* 0x000ee20000002100 */
[-C--:B-1--4-:R-:W-:Y:S01]  /*6ca0*/  F2FP.F16.E4M3.UNPACK_B R8, R4.reuse ;  /* 0x00000004ff08723e */ /* 0x092fe200020006ff */
[C---:B-----5:R-:W-:Y:S01]  /*6cb0*/  FFMA R227, R16.reuse, R227, R9 ;  /* 0x000000e310e37223 */ /* 0x060fe20000000009 */
[----:B------:R-:W-:Y:S01]  /*6cc0*/  F2FP.F16.E4M3.UNPACK_B R12, R4.H1 ;  /* 0x00000004ff0c723e */ /* 0x000fe200030006ff */
[C-C-:B------:R-:W-:Y:S01]  /*6cd0*/  FFMA R21, R16.reuse, R224, R13.reuse ;  /* 0x000000e010157223 */ /* 0x140fe2000000000d */
[----:B------:R-:W-:Y:S01]  /*6ce0*/  F2FP.F16.E4M3.UNPACK_B R20, R6 ;  /* 0x00000006ff14723e */ /* 0x000fe200020006ff */
[--C-:B------:R-:W-:Y:S02]  /*6cf0*/  HADD2.F32 R14, -RZ, R8.reuse.H0_H0 ;  /* 0x20000008ff0e7230 */ /* 0x100fe40000004100 */
[C-C-:B------:R-:W-:Y:S01]  /*6d00*/  FFMA R225, R16.reuse, R225, R13.reuse ;  /* 0x000000e110e17223 */ /* 0x140fe2000000000d */
[----:B------:R-:W-:Y:S02]  /*6d10*/  HADD2.F32 R8, -RZ, R8.H1_H1 ;  /* 0x30000008ff087230 */ /* 0x000fe40000004100 */
[C---:B------:R-:W-:Y:S01]  /*6d20*/  FFMA R221, R16.reuse, R221, R13 ;  /* 0x000000dd10dd7223 */ /* 0x040fe2000000000d */
[----:B------:R-:W-:Y:S01]  /*6d30*/  FFMA R223, R16, R223, R9 ;  /* 0x000000df10df7223 */ /* 0x000fe20000000009 */
[----:B------:R-:W-:Y:S01]  /*6d40*/  FFMA R227, R14, R2, R227 ;  /* 0x000000020ee37223 */ /* 0x000fe200000000e3 */
[----:B------:R-:W-:-:S02]  /*6d50*/  HADD2.F32 R14, -RZ, R12.H0_H0 ;  /* 0x2000000cff0e7230 */ /* 0x000fc40000004100 */
[C---:B------:R-:W-:Y:S01]  /*6d60*/  FFMA R219, R16.reuse, R219, R9 ;  /* 0x000000db10db7223 */ /* 0x040fe20000000009 */
[----:B------:R-:W-:Y:S02]  /*6d70*/  HADD2.F32 R12, -RZ, R12.H1_H1 ;  /* 0x3000000cff0c7230 */ /* 0x000fe40000004100 */
[C-C-:B------:R-:W-:Y:S01]  /*6d80*/  FFMA R217, R16.reuse, R217, R13.reuse ;  /* 0x000000d910d97223 */ /* 0x140fe2000000000d */
[----:B------:R-:W-:Y:S01]  /*6d90*/  FFMA R213, R16, R213, R13 ;  /* 0x000000d510d57223 */ /* 0x000fe2000000000d */
[-C--:B------:R-:W-:Y:S01]  /*6da0*/  FFMA R225, R14, R2.reuse, R225 ;  /* 0x000000020ee17223 */ /* 0x080fe200000000e1 */
[----:B------:R-:W-:Y:S01]  /*6db0*/  FFMA R215, R16, R215, R9 ;  /* 0x000000d710d77223 */ /* 0x000fe20000000009 */
[----:B------:R-:W-:Y:S01]  /*6dc0*/  FFMA R28, R12, R2, R21 ;  /* 0x000000020c1c7223 */ /* 0x000fe20000000015 */
[--C-:B------:R-:W-:Y:S01]  /*6dd0*/  HADD2.F32 R12, -RZ, R20.reuse.H0_H0 ;  /* 0x20000014ff0c7230 */ /* 0x100fe20000004100 */
[----:B------:R-:W-:Y:S01]  /*6de0*/  F2FP.F16.E4M3.UNPACK_B R21, R7 ;  /* 0x00000007ff15723e */ /* 0x000fe200020006ff */
[----:B------:R-:W-:-:S02]  /*6df0*/  HADD2.F32 R20, -RZ, R20.H1_H1 ;  /* 0x30000014ff147230 */ /* 0x000fc40000004100 */
[----:B------:R-:W-:Y:S01]  /*6e00*/  F2FP.SATFINITE.E4M3.F32.PACK_AB_MERGE_C R225, R28, R225, RZ ;  /* 0x000000e11ce1723e */ /* 0x000fe200048070ff */
[----:B------:R-:W-:Y:S01]  /*6e10*/  FFMA R223, R12, R2, R223 ;  /* 0x000000020cdf7223 */ /* 0x000fe200000000df */
[----:B------:R-:W-:Y:S02]  /*6e20*/  F2FP.F16.E4M3.UNPACK_B R12, R7.H1 ;  /* 0x00000007ff0c723e */ /* 0x000fe400030006ff */
[----:B---3--:R-:W-:Y:S02]  /*6e30*/  SHF.R.U32.HI R15, RZ, 0x4, R29 ;  /* 0x00000004ff0f7819 */ /* 0x008fe4000001161d */
[----:B------:R-:W-:Y:S02]  /*6e40*/  LOP3.LUT R27, R29, 0xff, RZ, 0xc0, !PT ;  /* 0x000000ff1d1b7812 */ /* 0x000fe400078ec0ff */
[----:B------:R-:W-:Y:S01]  /*6e50*/  LOP3.LUT P2, RZ, R15, 0x1, RZ, 0xc0, !PT ;  /* 0x000000010fff7812 */ /* 0x000fe2000784c0ff */
[----:B------:R-:W-:Y:S01]  /*6e60*/  FFMA R15, R16, R226, R9 ;  /* 0x000000e2100f7223 */ /* 0x000fe20000000009 */
[----:B------:R-:W-:Y:S01]  /*6e70*/  SHF.L.U32 R25, R29, 0x1, RZ ;  /* 0x000000011d197819 */ /* 0x000fe200000006ff */
[----:B------:R-:W-:-:S02]  /*6e80*/  VIADD R27, R27, 0x1f ;  /* 0x0000001f1b1b7836 */ /* 0x000fc40000000000 */
[----:B------:R-:W-:Y:S01]  /*6e90*/  FFMA R26, R8, R2, R15 ;  /* 0x00000002081a7223 */ /* 0x000fe2000000000f */
[----:B------:R-:W-:Y:S01]  /*6ea0*/  F2FP.F16.E4M3.UNPACK_B R8, R6.H1 ;  /* 0x00000006ff08723e */ /* 0x000fe200030006ff */
[----:B------:R-:W-:Y:S01]  /*6eb0*/  FFMA R15, R16, R222, R9 ;  /* 0x000000de100f7223 */ /* 0x000fe20000000009 */
[----:B------:R-:W-:Y:S02]  /*6ec0*/  ISETP.GT.U32.AND P1, PT, R27, 0x3e, PT ;  /* 0x0000003e1b00780c */ /* 0x000fe40003f24070 */
[----:B------:R-:W-:Y:S01]  /*6ed0*/  F2FP.SATFINITE.E4M3.F32.PACK_AB_MERGE_C R227, R26, R227, RZ ;  /* 0x000000e31ae3723e */ /* 0x000fe200048070ff */
[--C-:B------:R-:W-:Y:S02]  /*6ee0*/  HADD2.F32 R14, -RZ, R8.reuse.H0_H0 ;  /* 0x20000008ff0e7230 */ /* 0x100fe40000004100 */
[----:B------:R-:W-:Y:S01]  /*6ef0*/  FFMA R30, R20, R2, R15 ;  /* 0x00000002141e7223 */ /* 0x000fe2000000000f */
[----:B------:R-:W-:Y:S02]  /*6f00*/  HADD2.F32 R8, -RZ, R8.H1_H1 ;  /* 0x30000008ff087230 */ /* 0x000fe40000004100 */
[----:B------:R-:W-:Y:S01]  /*6f10*/  FFMA R15, R16, R220, R13 ;  /* 0x000000dc100f7223 */ /* 0x000fe2000000000d */
[----:B------:R-:W-:-:S02]  /*6f20*/  HADD2.F32 R20, -RZ, R21.H1_H1 ;  /* 0x30000015ff147230 */ /* 0x000fc40000004100 */
[-C--:B------:R-:W-:Y:S01]  /*6f30*/  FFMA R221, R14, R2.reuse, R221 ;  /* 0x000000020edd7223 */ /* 0x080fe200000000dd */
[----:B------:R-:W-:Y:S02]  /*6f40*/  HADD2.F32 R14, -RZ, R21.H0_H0 ;  /* 0x20000015ff0e7230 */ /* 0x000fe40000004100 */
[----:B------:R-:W-:Y:S01]  /*6f50*/  FFMA R32, R8, R2, R15 ;  /* 0x0000000208207223 */ /* 0x000fe2000000000f */
[----:B------:R-:W-:Y:S01]  /*6f60*/  F2FP.F16.E4M3.UNPACK_B R15, R10 ;  /* 0x0000000aff0f723e */ /* 0x000fe200020006ff */
[----:B------:R-:W-:Y:S01]  /*6f70*/  FFMA R21, R16, R218, R9 ;  /* 0x000000da10157223 */ /* 0x000fe20000000009 */
[----:B------:R-:W-:Y:S02]  /*6f80*/  HADD2.F32 R8, -RZ, R12.H0_H0 ;  /* 0x2000000cff087230 */ /* 0x000fe40000004100 */
[----:B------:R-:W-:Y:S01]  /*6f90*/  FFMA R219, R14, R2, R219 ;  /* 0x000000020edb7223 */ /* 0x000fe200000000db */
[----:B------:R-:W-:Y:S01]  /*6fa0*/  F2FP.F16.E4M3.UNPACK_B R14, R10.H1 ;  /* 0x0000000aff0e723e */ /* 0x000fe200030006ff */
[----:B------:R-:W-:Y:S01]  /*6fb0*/  FFMA R34, R20, R2, R21 ;  /* 0x0000000214227223 */ /* 0x000fe20000000015 */
[----:B------:R-:W-:-:S02]  /*6fc0*/  HADD2.F32 R24, -RZ, R15.H1_H1 ;  /* 0x3000000fff187230 */ /* 0x000fc40000004100 */
[----:B------:R-:W-:Y:S01]  /*6fd0*/  FFMA R21, R16, R214, R9 ;  /* 0x000000d610157223 */ /* 0x000fe20000000009 */
[----:B------:R-:W-:Y:S02]  /*6fe0*/  HADD2.F32 R12, -RZ, R12.H1_H1 ;  /* 0x3000000cff0c7230 */ /* 0x000fe40000004100 */
[-C--:B------:R-:W-:Y:S01]  /*6ff0*/  FFMA R217, R8, R2.reuse, R217 ;  /* 0x0000000208d97223 */ /* 0x080fe200000000d9 */
[----:B------:R-:W-:Y:S02]  /*7000*/  HADD2.F32 R20, -RZ, R15.H0_H0 ;  /* 0x2000000fff147230 */ /* 0x000fe40000004100 */
[----:B------:R-:W-:Y:S01]  /*7010*/  FFMA R21, R24, R2, R21 ;  /* 0x0000000218157223 */ /* 0x000fe20000000015 */
[----:B------:R-:W-:Y:S02]  /*7020*/  IMAD.SHL.U32 R24, R29, 0x10, RZ ;  /* 0x000000101d187824 */ /* 0x000fe400078e00ff */
[----:B------:R-:W-:Y:S01]  /*7030*/  FFMA R15, R16, R216, R13 ;  /* 0x000000d8100f7223 */ /* 0x000fe2000000000d */
[----:B------:R-:W-:-:S02]  /*7040*/  HADD2.F32 R8, -RZ, R14.H0_H0 ;  /* 0x2000000eff087230 */ /* 0x000fc40000004100 */
[-C--:B------:R-:W-:Y:S01]  /*7050*/  FFMA R20, R20, R2.reuse, R215 ;  /* 0x0000000214147223 */ /* 0x080fe200000000d7 */
[----:B------:R-:W-:Y:S01]  /*7060*/  HADD2.F32 R14, -RZ, R14.H1_H1 ;  /* 0x3000000eff0e7230 */ /* 0x000fe20000004100 */
[----:B------:R-:W-:Y:S01]  /*7070*/  LOP3.LUT R24, R24, 0xe00, RZ, 0xc0, !PT ;  /* 0x00000e0018187812 */ /* 0x000fe200078ec0ff */
[----:B------:R-:W-:Y:S01]  /*7080*/  FFMA R12, R12, R2, R15 ;  /* 0x000000020c0c7223 */ /* 0x000fe2000000000f */
[----:B------:R-:W-:Y:S01]  /*7090*/  FFMA R15, R16, R212, R13 ;  /* 0x000000d4100f7223 */ /* 0x000fe2000000000d */
[-C--:B------:R-:W-:Y:S01]  /*70a0*/  FFMA R8, R8, R2.reuse, R213 ;  /* 0x0000000208087223 */ /* 0x080fe200000000d5 */
[----:B------:R-:W-:Y:S02]  /*70b0*/  LOP3.LUT R24, R24, 0x6, R25, 0xf8, !PT ;  /* 0x0000000618187812 */ /* 0x000fe400078ef819 */
[----:B------:R-:W-:Y:S01]  /*70c0*/  SHF.L.U32 R25, R29, 0x3, RZ ;  /* 0x000000031d197819 */ /* 0x000fe200000006ff */
[----:B------:R-:W-:Y:S01]  /*70d0*/  FFMA R15, R14, R2, R15 ;  /* 0x000000020e0f7223 */ /* 0x000fe2000000000f */
[----:B------:R-:W-:Y:S01]  /*70e0*/  F2FP.SATFINITE.E4M3.F32.PACK_AB_MERGE_C R217, R12, R217, RZ ;  /* 0x000000d90cd9723e */ /* 0x000fe200048070ff */
[----:B------:R-:W-:Y:S01]  /*70f0*/  IMAD.MOV.U32 R12, RZ, RZ, 0x10 ;  /* 0x00000010ff0c7424 */ /* 0x000fe200078e00ff */
[----:B------:R-:W-:-:S02]  /*7100*/  LOP3.LUT R14, R25, 0x80, RZ, 0xc0, !PT ;  /* 0x00000080190e7812 */ /* 0x000fc400078ec0ff */
[----:B------:R-:W-:Y:S02]  /*7110*/  LOP3.LUT R24, R24, 0x60, R25, 0xf8, !PT ;  /* 0x0000006018187812 */ /* 0x000fe400078ef819 */
[----:B------:R-:W-:Y:S02]  /*7120*/  LOP3.LUT R27, R14, 0x10, R29, 0xf8, !PT ;  /* 0x000000100e1b7812 */ /* 0x000fe400078ef81d */
[----:B------:R-:W-:Y:S02]  /*7130*/  F2FP.SATFINITE.E4M3.F32.PACK_AB_MERGE_C R25, R15, R8, RZ ;  /* 0x000000080f19723e */ /* 0x000fe400048070ff */
[----:B------:R-:W-:Y:S02]  /*7140*/  F2FP.SATFINITE.E4M3.F32.PACK_AB_MERGE_C R223, R30, R223, RZ ;  /* 0x000000df1edf723e */ /* 0x000fe400048070ff */
[----:B------:R-:W-:Y:S02]  /*7150*/  F2FP.SATFINITE.E4M3.F32.PACK_AB_MERGE_C R221, R32, R221, RZ ;  /* 0x000000dd20dd723e */ /* 0x000fe400048070ff */
[----:B------:R-:W-:-:S02]  /*7160*/  F2FP.SATFINITE.E4M3.F32.PACK_AB_MERGE_C R219, R34, R219, RZ ;  /* 0x000000db22db723e */ /* 0x000fc400048070ff */
[----:B------:R-:W-:Y:S02]  /*7170*/  F2FP.SATFINITE.E4M3.F32.PACK_AB_MERGE_C R21, R21, R20, RZ ;  /* 0x000000141515723e */ /* 0x000fe400048070ff */
[----:B------:R-:W-:Y:S02]  /*7180*/  LOP3.LUT R8, R24, R27, RZ, 0xfc, !PT ;  /* 0x0000001b18087212 */ /* 0x000fe400078efcff */
[----:B------:R-:W-:Y:S01]  /*7190*/  SEL R12, R12, 0xfffffff0, !P2 ;  /* 0xfffffff00c0c7807 */ /* 0x000fe20005000000 */
[----:B------:R-:W-:Y:S06]  /*71a0*/  @P1 BRA `(.L_x_60) ;  /* 0x0000000000041947 */ /* 0x000fec0003800000 */
[----:B------:R-:W-:-:S04]  /*71b0*/  DEPBAR.LE SB0, 0x1 ;  /* 0x000080400000791a */ /* 0x000fc80000000000 */
.L_x_60:
[----:B------:R-:W-:Y:S05]  /*71c0*/  WARPSYNC.ALL ;  /* 0x0000000000007948 */ /* 0x000fea0003800000 */
[----:B------:R-:W-:Y:S01]  /*71d0*/  BAR.SYNC.DEFER_BLOCKING 0x1, 0x100 ;  /* 0x0044000000007b1d */ /* 0x000fe20000010000 */
[----:B------:R-:W-:-:S05]  /*71e0*/  IADD3 R15, R8, UR51, RZ ;  /* 0x00000033080f7c10 */ /* 0x000fca000fffe0ff */
[----:B------:R-:W-:Y:S01]  /*71f0*/  IMAD.IADD R14, R15, 0x1, R12 ;  /* 0x000000010f0e7824 */ /* 0x000fe200078e020c */
[----:B------:R-:W-:Y:S01]  /*7200*/  BSSY B0, `(.L_x_61) ;  /* 0x0000016000007945 */ /* 0x000fe20003800000 */
[----:B------:R1:W-:Y:S04]  /*7210*/  STS.U16 [R8+UR51+0x4100], R227 ;  /* 0x004100e308007988 */ /* 0x0003e80008000433 */
[----:B------:R1:W-:Y:S04]  /*7220*/  STS.U16 [R8+UR51+0x4200], R225 ;  /* 0x004200e108007988 */ /* 0x0003e80008000433 */
[----:B------:R1:W-:Y:S04]  /*7230*/  STS.U16 [R8+UR51+0x4108], R223 ;  /* 0x004108df08007988 */ /* 0x0003e80008000433 */
[----:B------:R1:W-:Y:S04]  /*7240*/  STS.U16 [R8+UR51+0x4208], R221 ;  /* 0x004208dd08007988 */ /* 0x0003e80008000433 */
[----:B------:R1:W-:Y:S04]  /*7250*/  STS.U16 [R14+0x4100], R219 ;  /* 0x004100db0e007388 */ /* 0x0003e80000000400 */
[----:B------:R1:W-:Y:S04]  /*7260*/  STS.U16 [R14+0x4200], R217 ;  /* 0x004200d90e007388 */ /* 0x0003e80000000400 */
[----:B------:R1:W-:Y:S04]  /*7270*/  STS.U16 [R14+0x4108], R21 ;  /* 0x004108150e007388 */ /* 0x0003e80000000400 */
[----:B------:R1:W-:Y:S01]  /*7280*/  STS.U16 [R14+0x4208], R25 ;  /* 0x004208190e007388 */ /* 0x0003e20000000400 */
[----:B------:R-:W-:Y:S01]  /*7290*/  @!PT LDS RZ, [RZ] ;  /* 0x00000000fffff984 */ /* 0x000fe20000000800 */
[----:B------:R-:W-:Y:S01]  /*72a0*/  @!PT LDS RZ, [RZ] ;  /* 0x00000000fffff984 */ /* 0x000fe20000000800 */
[----:B------:R-:W-:Y:S01]  /*72b0*/  @!PT LDS RZ, [RZ] ;  /* 0x00000000fffff984 */ /* 0x000fe20000000800 */
[----:B------:R-:W-:Y:S01]  /*72c0*/  @!PT LDS RZ, [RZ] ;  /* 0x00000000fffff984 */ /* 0x000fe20000000800 */
[----:B------:R3:W-:Y:S06]  /*72d0*/  MEMBAR.ALL.CTA ;  /* 0x0000000000007992 */ /* 0x0007ec0000008000 */
[----:B---3--:R-:W3:Y:S02]  /*72e0*/  FENCE.VIEW.ASYNC.S ;  /* 0x00000000000073c6 */ /* 0x008ee40000000000 */
[----:B---3--:R-:W-:Y:S06]  /*72f0*/  BAR.SYNC.DEFER_BLOCKING 0x1, 0x100 ;  /* 0x0044000000007b1d */ /* 0x008fec0000010000 */
[----:B-1----:R-:W-:Y:S05]  /*7300*/  @P1 BRA `(.L_x_62) ;  /* 0x0000000000141947 */ /* 0x002fea0003800000 */
[----:B------:R-:W-:Y:S02]  /*7310*/  UIADD3 UR4, UP0, UR58, 0x4f0, URZ ;  /* 0x000004f03a047890 */ /* 0x000fe4000ff1e03f */
[----:B------:R-:W-:Y:S02]  /*7320*/  UIADD3 UR44, UR51, 0x4100, URZ ;  /* 0x00004100332c7890 */ /* 0x000fe4000fffe03f */
[----:B------:R-:W-:-:S09]  /*7330*/  UIADD3.X UR5, URZ, UR59, URZ, UP0, !UPT ;  /* 0x0000003b3f057290 */ /* 0x000fd200087fe43f */
[----:B------:R1:W-:Y:S02]  /*7340*/  UTMASTG.3D [UR44], [UR4] ;  /* 0x0000002c040073b5 */ /* 0x0003e40008010000 */
[----:B-1----:R0:W-:Y:S02]  /*7350*/  UTMACMDFLUSH ;  /* 0x00000000000079b7 */ /* 0x0021e40000000000 */
.L_x_62:
[----:B------:R-:W-:Y:S05]  /*7360*/  BSYNC B0 ;  /* 0x0000000000007941 */ /* 0x000fea0003800000 */
.L_x_61:
[----:B------:R-:W-:Y:S04]  /*7370*/  BSSY B0, `(.L_x_63) ;  /* 0x0000036000007945 */ /* 0x000fe80003800000 */
[----:B------:R-:W-:Y:S05]  /*7380*/  @!P3 BRA `(.L_x_64) ;  /* 0x0000000000d0b947 */ /* 0x000fea0003800000 */
[----:B------:R-:W-:-:S04]  /*7390*/  MOV R15, UR50 ;  /* 0x00000032000f7c02 */ /* 0x000fc80008000f00 */
[----:B------:R-:W-:-:S13]  /*73a0*/  ISETP.NE.AND P4, PT, R15, 0x3, PT ;  /* 0x000000030f00780c */ /* 0x000fda0003f85270 */
[----:B------:R-:W-:Y:S05]  /*73b0*/  @!P4 BRA `(.L_x_65) ;  /* 0x000000000004c947 */ /* 0x000fea0003800000 */
[----:B------:R-:W-:Y:S01]  /*73c0*/  BPT.TRAP 0x1 ;  /* 0x000000040000795c */ /* 0x000fe20000300000 */
.L_x_65:
[----:B------:R-:W3:Y:S04]  /*73d0*/  LDL R15, [R1+0xb8] ;  /* 0x0000b800010f7983 */ /* 0x000ee80000100800 */
[----:B------:R-:W4:Y:S01]  /*73e0*/  LDL R20, [R1+0xb4] ;  /* 0x0000b40001147983 */ /* 0x000f220000100800 */
[----:B------:R-:W-:Y:S01]  /*73f0*/  BSSY B1, `(.L_x_66) ;  /* 0x0000005000017945 */ /* 0x000fe20003800000 */
[----:B---3--:R-:W-:Y:S02]  /*7400*/  SHF.L.U32 R15, R15, 0x1f, RZ ;  /* 0x0000001f0f0f7819 */ /* 0x008fe400000006ff */
[----:B----4-:R-:W-:-:S04]  /*7410*/  LEA R26, R20, UR51, 0x3 ;  /* 0x00000033141a7c11 */ /* 0x010fc8000f8e18ff */
[----:B------:R-:W1:Y:S02]  /*7420*/  SYNCS.PHASECHK.TRANS64.TRYWAIT P2, [R26+URZ+0x80], R15 ;  /* 0x0000800f1a0075a7 */ /* 0x000e64000804017f */
[----:B-1----:R-:W-:Y:S05]  /*7430*/  @!P2 BRA `(.L_x_67) ;  /* 0x0000007c00e4a947 */ /* 0x002fea0003800000 */
.L_x_244:
[----:B------:R-:W-:Y:S05]  /*7440*/  BSYNC B1 ;  /* 0x0000000000017941 */ /* 0x000fea0003800000 */
.L_x_66:
[----:B------:R-:W-:Y:S04]  /*7450*/  BSSY B1, `(.L_x_68) ;  /* 0x0000012000017945 */ /* 0x000fe80003800000 */
[----:B------:R-:W-:Y:S05]  /*7460*/  @P0 BRA `(.L_x_69) ;  /* 0x0000000000400947 */ /* 0x000fea0003800000 */
[----:B------:R-:W3:Y:S02]  /*7470*/  LDL R20, [R1+0xb4] ;  /* 0x0000b40001147983 */ /* 0x000ee40000100800 */
[----:B---3--:R-:W-:-:S05]  /*7480*/  IMAD R27, R20, 0x1000, R8 ;  /* 0x00001000141b7824 */ /* 0x008fca00078e0208 */
[----:B------:R-:W-:Y:S01]  /*7490*/  IADD3 R7, R27, UR51, RZ ;  /* 0x000000331b077c10 */ /* 0x000fe2000fffe0ff */
[----:B------:R-:W-:Y:S04]  /*74a0*/  LDS.U16 R4, [R27+UR51+0x200] ;  /* 0x000200331b047984 */ /* 0x000fe80008000400 */
[----:B------:R-:W-:Y:S01]  /*74b0*/  IMAD.IADD R24, R7, 0x1, R12 ;  /* 0x0000000107187824 */ /* 0x000fe200078e020c */
[----:B------:R-:W-:Y:S04]  /*74c0*/  LDS.U16 R6, [R27+UR51+0x208] ;  /* 0x000208331b067984 */ /* 0x000fe80008000400 */
[----:B------:R-:W3:Y:S04]  /*74d0*/  LDS.U16 R7, [R27+UR51+0x100] ;  /* 0x000100331b077984 */ /* 0x000ee80008000400 */
[----:B------:R-:W-:Y:S04]  /*74e0*/  LDS.U16 R10, [R24+0x200] ;  /* 0x00020000180a7984 */ /* 0x000fe80000000400 */
[----:B------:R-:W4:Y:S04]  /*74f0*/  LDS.U16 R21, [R24+0x100] ;  /* 0x0001000018157984 */ /* 0x000f280000000400 */
[----:B-1----:R-:W1:Y:S04]  /*7500*/  LDS.U16 R15, [R27+UR51+0x108] ;  /* 0x000108331b0f7984 */ /* 0x002e680008000400 */
[----:B------:R-:W-:Y:S04]  /*7510*/  LDS.U16 R20, [R24+0x208] ;  /* 0x0002080018147984 */ /* 0x000fe80000000400 */
[----:B------:R-:W5:Y:S01]  /*7520*/  LDS.U16 R25, [R24+0x108] ;  /* 0x0001080018197984 */ /* 0x000f620000000400 */
[----:B---3--:R-:W-:-:S02]  /*7530*/  PRMT R4, R7, 0x5410, R4 ;  /* 0x0000541007047816 */ /* 0x008fc40000000004 */
[----:B----4-:R-:W-:Y:S02]  /*7540*/  PRMT R7, R21, 0x5410, R10 ;  /* 0x0000541015077816 */ /* 0x010fe4000000000a */
[----:B-1----:R-:W-:Y:S02]  /*7550*/  PRMT R6, R15, 0x5410, R6 ;  /* 0x000054100f067816 */ /* 0x002fe40000000006 */
[----:B-----5:R-:W-:-:S07]  /*7560*/  PRMT R10, R25, 0x5410, R20 ;  /* 0x00005410190a7816 */ /* 0x020fce0000000014 */
.L_x_69:
[----:B------:R-:W-:Y:S05]  /*7570*/  BSYNC B1 ;  /* 0x0000000000017941 */ /* 0x000fea0003800000 */
.L_x_68:
[----:B------:R-:W-:Y:S01]  /*7580*/  @!PT LDS RZ, [RZ] ;  /* 0x00000000fffff984 */ /* 0x000fe20000000800 */
[----:B------:R-:W-:Y:S01]  /*7590*/  @!PT LDS RZ, [RZ] ;  /* 0x00000000fffff984 */ /* 0x000fe20000000800 */
[----:B------:R-:W-:Y:S01]  /*75a0*/  @!PT LDS RZ, [RZ] ;  /* 0x00000000fffff984 */ /* 0x000fe20000000800 */
[----:B------:R-:W-:Y:S01]  /*75b0*/  @!PT LDS RZ, [RZ] ;  /* 0x00000000fffff984 */ /* 0x000fe20000000800 */
[----:B------:R3:W-:Y:S06]  /*75c0*/  MEMBAR.ALL.CTA ;  /* 0x0000000000007992 */ /* 0x0007ec0000008000 */
[----:B---3--:R-:W3:Y:S01]  /*75d0*/  FENCE.VIEW.ASYNC.S ;  /* 0x00000000000073c6 */ /* 0x008ee20000000000 */
[----:B------:R-:W-:Y:S05]  /*75e0*/  @!P4 BRA `(.L_x_70) ;  /* 0x000000000004c947 */ /* 0x000fea0003800000 */
[----:B------:R-:W-:Y:S01]  /*75f0*/  BPT.TRAP 0x1 ;  /* 0x000000040000795c */ /* 0x000fe20000300000 */
.L_x_70:
[----:B------:R-:W4:Y:S04]  /*7600*/  LDL.LU R24, [R1+0xb4] ;  /* 0x0000b40001187983 */ /* 0x000f280000300800 */
[----:B------:R-:W5:Y:S01]  /*7610*/  LDL.LU R21, [R1+0xb8] ;  /* 0x0000b80001157983 */ /* 0x000f620000300800 */
[----:B-1----:R-:W-:Y:S01]  /*7620*/  IADD3 R15, R26, 0xa0, RZ ;  /* 0x000000a01a0f7810 */ /* 0x002fe20007ffe0ff */
[----:B------:R-:W1:Y:S03]  /*7630*/  S2R R20, SR_CgaCtaId ;  /* 0x0000000000147919 */ /* 0x000e660000008800 */
[----:B-1----:R-:W-:-:S04]  /*7640*/  PRMT R15, R20, 0x654, R15 ;  /* 0x00000654140f7816 */ /* 0x002fc8000000000f */
[----:B---3--:R4:W-:Y:S02]  /*7650*/  SYNCS.ARRIVE.TRANS64.RED.A1T0 RZ, [R15+URZ], RZ ;  /* 0x000000ff0fff79a7 */ /* 0x0089e4000810043f */
[----:B----4-:R-:W-:-:S05]  /*7660*/  VIADD R15, R24, 0x1 ;  /* 0x00000001180f7836 */ /* 0x010fca0000000000 */
[----:B------:R-:W-:-:S04]  /*7670*/  ISETP.NE.AND P2, PT, R15, 0x4, PT ;  /* 0x000000040f00780c */ /* 0x000fc80003f45270 */
[----:B------:R-:W-:Y:S02]  /*7680*/  SEL R20, RZ, 0x1, P2 ;  /* 0x00000001ff147807 */ /* 0x000fe40001000000 */
[----:B------:R-:W-:Y:S02]  /*7690*/  SEL R15, R15, RZ, P2 ;  /* 0x000000ff0f0f7207 */ /* 0x000fe40001000000 */
[----:B-----5:R-:W-:-:S05]  /*76a0*/  LOP3.LUT R21, R21, R20, RZ, 0x3c, !PT ;  /* 0x0000001415157212 */ /* 0x020fca00078e3cff */
[----:B------:R1:W-:Y:S04]  /*76b0*/  STL [R1+0xb8], R21 ;  /* 0x0000b81501007387 */ /* 0x0003e80000100800 */
[----:B------:R1:W-:Y:S02]  /*76c0*/  STL [R1+0xb4], R15 ;  /* 0x0000b40f01007387 */ /* 0x0003e40000100800 */
.L_x_64:
[----:B------:R-:W-:Y:S05]  /*76d0*/  BSYNC B0 ;  /* 0x0000000000007941 */ /* 0x000fea0003800000 */
.L_x_63:
[-C--:B-1----:R-:W-:Y:S01]  /*76e0*/  F2FP.F16.E4M3.UNPACK_B R15, R4.reuse ;  /* 0x00000004ff0f723e */ /* 0x082fe200020006ff */
[C---:B------:R-:W-:Y:S01]  /*76f0*/  FFMA R163, R16.reuse, R163, R11 ;  /* 0x000000a310a37223 */ /* 0x040fe2000000000b */
[----:B------:R-:W-:Y:S01]  /*7700*/  F2FP.F16.E4M3.UNPACK_B R21, R4.H1 ;  /* 0x00000004ff15723e */ /* 0x000fe200030006ff */
[C---:B------:R-:W-:Y:S01]  /*7710*/  FFMA R161, R16.reuse, R161, R5 ;  /* 0x000000a110a17223 */ /* 0x040fe20000000005 */
[----:B------:R-:W-:Y:S01]  /*7720*/  F2FP.F16.E4M3.UNPACK_B R25, R6 ;  /* 0x00000006ff19723e */ /* 0x000fe200020006ff */
[----:B------:R-:W-:Y:S02]  /*7730*/  HADD2.F32 R20, -RZ, R15.H0_H0 ;  /* 0x2000000fff147230 */ /* 0x000fe40000004100 */
[C---:B------:R-:W-:Y:S01]  /*7740*/  FFMA R159, R16.reuse, R159, R11 ;  /* 0x0000009f109f7223 */ /* 0x040fe2000000000b */
[----:B------:R-:W-:Y:S02]  /*7750*/  HADD2.F32 R26, -RZ, R21.H0_H0 ;  /* 0x20000015ff1a7230 */ /* 0x000fe40000004100 */
[----:B------:R-:W-:Y:S01]  /*7760*/  FFMA R157, R16, R157, R5 ;  /* 0x0000009d109d7223 */ /* 0x000fe20000000005 */
[----:B------:R-:W-:-:S02]  /*7770*/  HADD2.F32 R24, -RZ, R15.H1_H1 ;  /* 0x3000000fff187230 */ /* 0x000fc40000004100 */
[----:B------:R-:W-:Y:S01]  /*7780*/  FFMA R15, R16, R162, R11 ;  /* 0x000000a2100f7223 */ /* 0x000fe2000000000b */
[-C--:B------:R-:W-:Y:S01]  /*7790*/  FFMA R163, R20, R2.reuse, R163 ;  /* 0x0000000214a37223 */ /* 0x080fe200000000a3 */
[-C--:B------:R-:W-:Y:S01]  /*77a0*/  FFMA R161, R26, R2.reuse, R161 ;  /* 0x000000021aa17223 */ /* 0x080fe200000000a1 */
[----:B------:R-:W-:Y:S02]  /*77b0*/  HADD2.F32 R26, -RZ, R25.H0_H0 ;  /* 0x20000019ff1a7230 */ /* 0x000fe40000004100 */
[----:B------:R-:W-:Y:S01]  /*77c0*/  FFMA R20, R24, R2, R15 ;  /* 0x0000000218147223 */ /* 0x000fe2000000000f */
[----:B------:R-:W-:Y:S02]  /*77d0*/  HADD2.F32 R24, -RZ, R21.H1_H1 ;  /* 0x30000015ff187230 */ /* 0x000fe40000004100 */
[C---:B------:R-:W-:Y:S01]  /*77e0*/  FFMA R21, R16.reuse, R158, R11 ;  /* 0x0000009e10157223 */ /* 0x040fe2000000000b */
[----:B------:R-:W-:Y:S01]  /*77f0*/  HADD2.F32 R28, -RZ, R25.H1_H1 ;  /* 0x30000019ff1c7230 */ /* 0x000fe20000004100 */
[----:B------:R-:W-:Y:S01]  /*7800*/  F2FP.F16.E4M3.UNPACK_B R25, R6.H1 ;  /* 0x00000006ff19723e */ /* 0x000fe200030006ff */
[----:B------:R-:W-:Y:S01]  /*7810*/  FFMA R15, R16, R160, R5 ;  /* 0x000000a0100f7223 */ /* 0x000fe20000000005 */
[-C--:B------:R-:W-:Y:S01]  /*7820*/  FFMA R159, R26, R2.reuse, R159 ;  /* 0x000000021a9f7223 */ /* 0x080fe2000000009f */
[----:B------:R-:W-:Y:S01]  /*7830*/  FFMA R155, R16, R155, R11 ;  /* 0x0000009b109b7223 */ /* 0x000fe2000000000b */
[----:B------:R-:W-:Y:S01]  /*7840*/  FFMA R26, R28, R2, R21 ;  /* 0x000000021c1a7223 */ /* 0x000fe20000000015 */
[----:B------:R-:W-:Y:S01]  /*7850*/  F2FP.F16.E4M3.UNPACK_B R21, R7 ;  /* 0x00000007ff15723e */ /* 0x000fe200020006ff */
[----:B------:R-:W-:-:S02]  /*7860*/  HADD2.F32 R28, -RZ, R25.H0_H0 ;  /* 0x20000019ff1c7230 */ /* 0x000fc40000004100 */
[----:B------:R-:W-:Y:S01]  /*7870*/  FFMA R24, R24, R2, R15 ;  /* 0x0000000218187223 */ /* 0x000fe2000000000f */
[----:B------:R-:W-:Y:S02]  /*7880*/  HADD2.F32 R30, -RZ, R25.H1_H1 ;  /* 0x30000019ff1e7230 */ /* 0x000fe40000004100 */
[----:B------:R-:W-:Y:S01]  /*7890*/  FFMA R15, R16, R156, R5 ;  /* 0x0000009c100f7223 */ /* 0x000fe20000000005 */
[--C-:B------:R-:W-:Y:S02]  /*78a0*/  HADD2.F32 R32, -RZ, R21.reuse.H0_H0 ;  /* 0x20000015ff207230 */ /* 0x100fe40000004100 */
[-C--:B------:R-:W-:Y:S01]  /*78b0*/  FFMA R157, R28, R2.reuse, R157 ;  /* 0x000000021c9d7223 */ /* 0x080fe2000000009d */
[----:B------:R-:W-:Y:S01]  /*78c0*/  F2FP.F16.E4M3.UNPACK_B R25, R7.H1 ;  /* 0x00000007ff19723e */ /* 0x000fe200030006ff */
[----:B------:R-:W-:Y:S01]  /*78d0*/  FFMA R28, R30, R2, R15 ;  /* 0x000000021e1c7223 */ /* 0x000fe2000000000f */
[----:B------:R-:W-:Y:S02]  /*78e0*/  HADD2.F32 R30, -RZ, R21.H1_H1 ;  /* 0x30000015ff1e7230 */ /* 0x000fe40000004100 */
[----:B------:R-:W-:Y:S01]  /*78f0*/  FFMA R15, R16, R154, R11 ;  /* 0x0000009a100f7223 */ /* 0x000fe2000000000b */
[----:B------:R-:W-:Y:S01]  /*7900*/  FFMA R155, R32, R2, R155 ;  /* 0x00000002209b7223 */ /* 0x000fe2000000009b */
[----:B------:R-:W-:-:S02]  /*7910*/  HADD2.F32 R32, -RZ, R25.H0_H0 ;  /* 0x20000019ff207230 */ /* 0x000fc40000004100 */
[----:B------:R-:W-:Y:S01]  /*7920*/  FFMA R153, R16, R153, R5 ;  /* 0x0000009910997223 */ /* 0x000fe20000000005 */
[----:B------:R-:W-:Y:S02]  /*7930*/  HADD2.F32 R34, -RZ, R25.H1_H1 ;  /* 0x30000019ff227230 */ /* 0x000fe40000004100 */
[----:B------:R-:W-:Y:S01]  /*7940*/  FFMA R30, R30, R2, R15 ;  /* 0x000000021e1e7223 */ /* 0x000fe2000000000f */
[----:B------:R-:W-:Y:S01]  /*7950*/  FFMA R21, R16, R152, R5 ;  /* 0x0000009810157223 */ /* 0x000fe20000000005 */
[----:B------:R-:W-:Y:S01]  /*7960*/  F2FP.F16.E4M3.UNPACK_B R25, R10 ;  /* 0x0000000aff19723e */ /* 0x000fe200020006ff */
[----:B------:R-:W-:Y:S01]  /*7970*/  FFMA R153, R32, R2, R153 ;  /* 0x0000000220997223 */ /* 0x000fe20000000099 */
[----:B------:R-:W-:Y:S01]  /*7980*/  F2FP.F16.E4M3.UNPACK_B R15, R10.H1 ;  /* 0x0000000aff0f723e */ /* 0x000fe200030006ff */
[----:B------:R-:W-:Y:S01]  /*7990*/  FFMA R32, R34, R2, R21 ;  /* 0x0000000222207223 */ /* 0x000fe20000000015 */
[----:B------:R-:W-:Y:S01]  /*79a0*/  FFMA R23, R16, R23, R11 ;  /* 0x0000001710177223 */ /* 0x000fe2000000000b */
[----:B------:R-:W-:-:S02]  /*79b0*/  HADD2.F32 R34, -RZ, R25.H0_H0 ;  /* 0x20000019ff227230 */ /* 0x000fc40000004100 */
[C-C-:B------:R-:W-:Y:S01]  /*79c0*/  FFMA R19, R16.reuse, R19, R5.reuse ;  /* 0x0000001310137223 */ /* 0x140fe20000000005 */
[----:B------:R-:W-:Y:S02]  /*79d0*/  HADD2.F32 R36, -RZ, R25.H1_H1 ;  /* 0x30000019ff247230 */ /* 0x000fe40000004100 */
[----:B------:R-:W-:Y:S01]  /*79e0*/  FFMA R21, R16, R18, R5 ;  /* 0x0000001210157223 */ /* 0x000fe20000000005 */
[--C-:B------:R-:W-:Y:S02]  /*79f0*/  HADD2.F32 R38, -RZ, R15.reuse.H0_H0 ;  /* 0x2000000fff267230 */ /* 0x100fe40000004100 */
[----:B------:R-:W-:Y:S01]  /*7a00*/  FFMA R23, R34, R2, R23 ;  /* 0x0000000222177223 */ /* 0x000fe20000000017 */
[----:B------:R-:W-:Y:S02]  /*7a10*/  HADD2.F32 R40, -RZ, R15.H1_H1 ;  /* 0x3000000fff287230 */ /* 0x000fe40000004100 */
[----:B------:R-:W-:Y:S01]  /*7a20*/  FFMA R15, R16, R22, R11 ;  /* 0x00000016100f7223 */ /* 0x000fe2000000000b */
[----:B------:R-:W-:Y:S01]  /*7a30*/  F2FP.SATFINITE.E4M3.F32.PACK_AB_MERGE_C R163, R20, R163, RZ ;  /* 0x000000a314a3723e */ /* 0x000fe200048070ff */
[-C--:B------:R-:W-:Y:S01]  /*7a40*/  FFMA R19, R38, R2.reuse, R19 ;  /* 0x0000000226137223 */ /* 0x080fe20000000013 */
[----:B------:R-:W-:Y:S01]  /*7a50*/  F2FP.SATFINITE.E4M3.F32.PACK_AB_MERGE_C R161, R24, R161, RZ ;  /* 0x000000a118a1723e */ /* 0x000fe200048070ff */
[-C--:B------:R-:W-:Y:S01]  /*7a60*/  FFMA R18, R36, R2.reuse, R15 ;  /* 0x0000000224127223 */ /* 0x080fe2000000000f */
[----:B------:R-:W-:Y:S01]  /*7a70*/  FFMA R22, R40, R2, R21 ;  /* 0x0000000228167223 */ /* 0x000fe20000000015 */
[----:B------:R-:W-:-:S02]  /*7a80*/  F2FP.SATFINITE.E4M3.F32.PACK_AB_MERGE_C R159, R26, R159, RZ ;  /* 0x0000009f1a9f723e */ /* 0x000fc400048070ff */
[----:B------:R-:W-:Y:S02]  /*7a90*/  F2FP.SATFINITE.E4M3.F32.PACK_AB_MERGE_C R157, R28, R157, RZ ;  /* 0x0000009d1c9d723e */ /* 0x000fe400048070ff */
[----:B------:R-:W-:Y:S02]  /*7aa0*/  F2FP.SATFINITE.E4M3.F32.PACK_AB_MERGE_C R155, R30, R155, RZ ;  /* 0x0000009b1e9b723e */ /* 0x000fe400048070ff */
[----:B------:R-:W-:Y:S02]  /*7ab0*/  F2FP.SATFINITE.E4M3.F32.PACK_AB_MERGE_C R153, R32, R153, RZ ;  /* 0x000000992099723e */ /* 0x000fe400048070ff */
[----:B------:R-:W-:Y:S02]  /*7ac0*/  F2FP.SATFINITE.E4M3.F32.PACK_AB_MERGE_C R23, R18, R23, RZ ;  /* 0x000000171217723e */ /* 0x000fe400048070ff */
[----:B------:R-:W-:Y:S01]  /*7ad0*/  F2FP.SATFINITE.E4M3.F32.PACK_AB_MERGE_C R19, R22, R19, RZ ;  /* 0x000000131613723e */ /* 0x000fe200048070ff */
[----:B------:R-:W-:Y:S06]  /*7ae0*/  @P1 BRA `(.L_x_71) ;  /* 0x0000000000041947 */ /* 0x000fec0003800000 */
[----:B------:R-:W-:-:S04]  /*7af0*/  DEPBAR.LE SB0, 0x1 ;  /* 0x000080400000791a */ /* 0x000fc80000000000 */
.L_x_71:
[----:B------:R-:W-:Y:S05]  /*7b00*/  WARPSYNC.ALL ;  /* 0x0000000000007948 */ /* 0x000fea0003800000 */
[----:B------:R-:W-:Y:S06]  /*7b10*/  BAR.SYNC.DEFER_BLOCKING 0x1, 0x100 ;  /* 0x0044000000007b1d */ /* 0x000fec0000010000 */
        /* <DEDUP_REMOVED lines=19> */
[----:B------:R-:W-:Y:S02]  /*7c50*/  UIADD3 UR4, UR51, 0x5100, URZ ;  /* 0x0000510033047890 */ /* 0x000fe4000fffe03f */
[----:B------:R-:W-:Y:S01]  /*7c60*/  UIADD3.X UR9, URZ, UR59, URZ, UP0, !UPT ;  /* 0x0000003b3f097290 */ /* 0x000fe200087fe43f */
[----:B------:R-:W-:Y:S01]  /*7c70*/  UMOV UR5, UR45 ;  /* 0x0000002d00057c82 */ /* 0x000fe20008000000 */
[----:B------:R-:W-:-:S07]  /*7c80*/  UMOV UR7, UR47 ;  /* 0x0000002f00077c82 */ /* 0x000fce0008000000 */
[----:B------:R1:W-:Y:S02]  /*7c90*/  UTMASTG.3D [UR4], [UR8] ;  /* 0x00000004080073b5 */ /* 0x0003e40008010000 */
[----:B-1----:R0:W-:Y:S02]  /*7ca0*/  UTMACMDFLUSH ;  /* 0x00000000000079b7 */ /* 0x0021e40000000000 */
.L_x_73:
[----:B------:R-:W-:Y:S05]  /*7cb0*/  BSYNC B0 ;  /* 0x0000000000007941 */ /* 0x000fea0003800000 */
.L_x_72:
[----:B------:R-:W3:Y:S04]  /*7cc0*/  LDL R20, [R1+0xb4] ;  /* 0x0000b40001147983 */ /* 0x000ee80000100800 */
[----:B------:R-:W4:Y:S01]  /*7cd0*/  LDL R19, [R1+0xb8] ;  /* 0x0000b80001137983 */ /* 0x000f220000100800 */
[----:B------:R-:W-:Y:S01]  /*7ce0*/  BSSY B0, `(.L_x_74) ;  /* 0x0000036000007945 */ /* 0x000fe20003800000 */
[----:B---3--:R-:W-:Y:S01]  /*7cf0*/  MOV R18, R20 ;  /* 0x0000001400127202 */ /* 0x008fe20000000f00 */
[----:B----4-:R-:W-:Y:S02]  /*7d00*/  IMAD.MOV.U32 R15, RZ, RZ, R19 ;  /* 0x000000ffff0f7224 */ /* 0x010fe400078e0013 */
[----:B------:R-:W-:Y:S05]  /*7d10*/  @!P3 BRA `(.L_x_75) ;  /* 0x0000000000c8b947 */ /* 0x000fea0003800000 */
[----:B------:R-:W-:-:S04]  /*7d20*/  MOV R15, UR50 ;  /* 0x00000032000f7c02 */ /* 0x000fc80008000f00 */
[----:B------:R-:W-:-:S13]  /*7d30*/  ISETP.NE.AND P4, PT, R15, 0x3, PT ;  /* 0x000000030f00780c */ /* 0x000fda0003f85270 */
[----:B------:R-:W-:Y:S05]  /*7d40*/  @!P4 BRA `(.L_x_76) ;  /* 0x000000000004c947 */ /* 0x000fea0003800000 */
[----:B------:R-:W-:Y:S01]  /*7d50*/  BPT.TRAP 0x1 ;  /* 0x000000040000795c */ /* 0x000fe20000300000 */
.L_x_76:
[----:B------:R-:W-:Y:S01]  /*7d60*/  LEA R20, R20, UR51, 0x3 ;  /* 0x0000003314147c11 */ /* 0x000fe2000f8e18ff */
[----:B------:R-:W-:Y:S01]  /*7d70*/  BSSY B1, `(.L_x_77) ;  /* 0x0000004000017945 */ /* 0x000fe20003800000 */
[----:B------:R-:W-:-:S04]  /*7d80*/  SHF.L.U32 R15, R19, 0x1f, RZ ;  /* 0x0000001f130f7819 */ /* 0x000fc800000006ff */
[----:B------:R-:W1:Y:S02]  /*7d90*/  SYNCS.PHASECHK.TRANS64.TRYWAIT P2, [R20+URZ+0x80], R15 ;  /* 0x0000800f140075a7 */ /* 0x000e64000804017f */
[----:B-1----:R-:W-:Y:S05]  /*7da0*/  @!P2 BRA `(.L_x_78) ;  /* 0x00000074009ca947 */ /* 0x002fea0003800000 */
.L_x_245:
[----:B------:R-:W-:Y:S05]  /*7db0*/  BSYNC B1 ;  /* 0x0000000000017941 */ /* 0x000fea0003800000 */
.L_x_77:
        /* <DEDUP_REMOVED lines=18> */
.L_x_80:
[----:B------:R-:W-:Y:S05]  /*7ee0*/  BSYNC B1 ;  /* 0x0000000000017941 */ /* 0x000fea0003800000 */
.L_x_79:
        /* <DEDUP_REMOVED lines=8> */
.L_x_81:
[----:B------:R-:W4:Y:S04]  /*7f70*/  LDL.LU R21, [R1+0xb4] ;  /* 0x0000b40001157983 */ /* 0x000f280000300800 */
[----:B------:R-:W5:Y:S01]  /*7f80*/  LDL.LU R19, [R1+0xb8] ;  /* 0x0000b80001137983 */ /* 0x000f620000300800 */
[----:B-1----:R-:W-:Y:S01]  /*7f90*/  IADD3 R15, R20, 0xa0, RZ ;  /* 0x000000a0140f7810 */ /* 0x002fe20007ffe0ff */
[----:B------:R-:W1:Y:S03]  /*7fa0*/  S2R R18, SR_CgaCtaId ;  /* 0x0000000000127919 */ /* 0x000e660000008800 */
[----:B-1----:R-:W-:-:S04]  /*7fb0*/  PRMT R15, R18, 0x654, R15 ;  /* 0x00000654120f7816 */ /* 0x002fc8000000000f */
[----:B---3--:R1:W-:Y:S01]  /*7fc0*/  SYNCS.ARRIVE.TRANS64.RED.A1T0 RZ, [R15+URZ], RZ ;  /* 0x000000ff0fff79a7 */ /* 0x0083e2000810043f */
[----:B----4-:R-:W-:-:S05]  /*7fd0*/  VIADD R18, R21, 0x1 ;  /* 0x0000000115127836 */ /* 0x010fca0000000000 */
[----:B------:R-:W-:-:S04]  /*7fe0*/  ISETP.NE.AND P2, PT, R18, 0x4, PT ;  /* 0x000000041200780c */ /* 0x000fc80003f45270 */
[----:B-1----:R-:W-:Y:S02]  /*7ff0*/  SEL R15, RZ, 0x1, P2 ;  /* 0x00000001ff0f7807 */ /* 0x002fe40001000000 */
[----:B------:R-:W-:Y:S02]  /*8000*/  SEL R18, R18, RZ, P2 ;  /* 0x000000ff12127207 */ /* 0x000fe40001000000 */
[----:B-----5:R-:W-:-:S03]  /*8010*/  LOP3.LUT R15, R19, R15, RZ, 0x3c, !PT ;  /* 0x0000000f130f7212 */ /* 0x020fc600078e3cff */
[----:B------:R1:W-:Y:S04]  /*8020*/  STL [R1+0xb4], R18 ;  /* 0x0000b41201007387 */ /* 0x0003e80000100800 */
[----:B------:R1:W-:Y:S02]  /*8030*/  STL [R1+0xb8], R15 ;  /* 0x0000b80f01007387 */ /* 0x0003e40000100800 */
.L_x_75:
[----:B------:R-:W-:Y:S05]  /*8040*/  BSYNC B0 ;  /* 0x0000000000007941 */ /* 0x000fea0003800000 */
.L_x_74:
[-C--:B------:R-:W-:Y:S01]  /*8050*/  F2FP.F16.E4M3.UNPACK_B R19, R4.reuse ;  /* 0x00000004ff13723e */ /* 0x080fe200020006ff */
        /* <DEDUP_REMOVED lines=27> */
[--C-:B------:R-:W-:Y:S01]  /*8210*/  HADD2.F32 R30, -RZ, R21.reuse.H0_H0 ;  /* 0x20000015ff1e7230 */ /* 0x100fe20000004100 */
[----:B------:R-:W-:Y:S01]  /*8220*/  F2FP.F16.E4M3.UNPACK_B R23, R7.H1 ;  /* 0x00000007ff17723e */ /* 0x000fe200030006ff */
[-C--:B------:R-:W-:Y:S01]  /*8230*/  FFMA R205, R26, R2.reuse, R205 ;  /* 0x000000021acd7223 */ /* 0x080fe200000000cd */
[----:B------:R-:W-:Y:S01]  /*8240*/  FFMA R26, R28, R2, R19 ;  /* 0x000000021c1a7223 */ /* 0x000fe20000000013 */
[----:B------:R-:W-:Y:S02]  /*8250*/  HADD2.F32 R28, -RZ, R21.H1_H1 ;  /* 0x30000015ff1c7230 */ /* 0x000fe40000004100 */
[----:B------:R-:W-:Y:S01]  /*8260*/  FFMA R19, R16, R202, R9 ;  /* 0x000000ca10137223 */ /* 0x000fe20000000009 */
[----:B------:R-:W-:Y:S01]  /*8270*/  FFMA R203, R30, R2, R203 ;  /* 0x000000021ecb7223 */ /* 0x000fe200000000cb */
[----:B------:R-:W-:-:S02]  /*8280*/  HADD2.F32 R30, -RZ, R23.H0_H0 ;  /* 0x20000017ff1e7230 */ /* 0x000fc40000004100 */
[C-C-:B------:R-:W-:Y:S01]  /*8290*/  FFMA R201, R16.reuse, R201, R13.reuse ;  /* 0x000000c910c97223 */ /* 0x140fe2000000000d */
[----:B------:R-:W-:Y:S02]  /*82a0*/  HADD2.F32 R32, -RZ, R23.H1_H1 ;  /* 0x30000017ff207230 */ /* 0x000fe40000004100 */
[----:B------:R-:W-:Y:S01]  /*82b0*/  FFMA R21, R16, R200, R13 ;  /* 0x000000c810157223 */ /* 0x000fe2000000000d */
[----:B------:R-:W-:Y:S01]  /*82c0*/  F2FP.F16.E4M3.UNPACK_B R23, R10 ;  /* 0x0000000aff17723e */ /* 0x000fe200020006ff */
[----:B------:R-:W-:Y:S01]  /*82d0*/  FFMA R28, R28, R2, R19 ;  /* 0x000000021c1c7223 */ /* 0x000fe20000000013 */
[----:B------:R-:W-:Y:S01]  /*82e0*/  F2FP.F16.E4M3.UNPACK_B R19, R10.H1 ;  /* 0x0000000aff13723e */ /* 0x000fe200030006ff */
[-C--:B------:R-:W-:Y:S01]  /*82f0*/  FFMA R201, R30, R2.reuse, R201 ;  /* 0x000000021ec97223 */ /* 0x080fe200000000c9 */
[----:B------:R-:W-:Y:S01]  /*8300*/  FFMA R30, R32, R2, R21 ;  /* 0x00000002201e7223 */ /* 0x000fe20000000015 */
[--C-:B------:R-:W-:Y:S02]  /*8310*/  HADD2.F32 R32, -RZ, R23.reuse.H0_H0 ;  /* 0x20000017ff207230 */ /* 0x100fe40000004100 */
[----:B------:R-:W-:Y:S01]  /*8320*/  FFMA R199, R16, R199, R9 ;  /* 0x000000c710c77223 */ /* 0x000fe20000000009 */
[----:B------:R-:W-:-:S02]  /*8330*/  HADD2.F32 R34, -RZ, R23.H1_H1 ;  /* 0x30000017ff227230 */ /* 0x000fc40000004100 */
[C-C-:B------:R-:W-:Y:S01]  /*8340*/  FFMA R197, R16.reuse, R197, R13.reuse ;  /* 0x000000c510c57223 */ /* 0x140fe2000000000d */
[--C-:B------:R-:W-:Y:S02]  /*8350*/  HADD2.F32 R36, -RZ, R19.reuse.H0_H0 ;  /* 0x20000013ff247230 */ /* 0x100fe40000004100 */
[C---:B------:R-:W-:Y:S01]  /*8360*/  FFMA R21, R16.reuse, R196, R13 ;  /* 0x000000c410157223 */ /* 0x040fe2000000000d */
[----:B------:R-:W-:Y:S02]  /*8370*/  HADD2.F32 R38, -RZ, R19.H1_H1 ;  /* 0x30000013ff267230 */ /* 0x000fe40000004100 */
[----:B------:R-:W-:Y:S01]  /*8380*/  FFMA R19, R16, R198, R9 ;  /* 0x000000c610137223 */ /* 0x000fe20000000009 */
[-C--:B------:R-:W-:Y:S01]  /*8390*/  FFMA R199, R32, R2.reuse, R199 ;  /* 0x0000000220c77223 */ /* 0x080fe200000000c7 */
        /* <DEDUP_REMOVED lines=9> */
[----:B------:R-:W-:Y:S02]  /*8430*/  F2FP.SATFINITE.E4M3.F32.PACK_AB_MERGE_C R199, R32, R199, RZ ;  /* 0x000000c720c7723e */ /* 0x000fe400048070ff */
[----:B------:R-:W-:Y:S01]  /*8440*/  F2FP.SATFINITE.E4M3.F32.PACK_AB_MERGE_C R197, R34, R197, RZ ;  /* 0x000000c522c5723e */ /* 0x000fe200048070ff */
[----:B------:R-:W-:Y:S06]  /*8450*/  @P1 BRA `(.L_x_82) ;  /* 0x0000000000041947 */ /* 0x000fec0003800000 */
[----:B------:R-:W-:-:S04]  /*8460*/  DEPBAR.LE SB0, 0x1 ;  /* 0x000080400000791a */ /* 0x000fc80000000000 */
.L_x_82:
        /* <DEDUP_REMOVED lines=16> */
[----:B----4-:R-:W4:Y:S02]  /*8570*/  FENCE.VIEW.ASYNC.S ;  /* 0x00000000000073c6 */ /* 0x010f240000000000 */
[----:B----4-:R-:W-:Y:S06]  /*8580*/  BAR.SYNC.DEFER_BLOCKING 0x1, 0x100 ;  /* 0x0044000000007b1d */ /* 0x010fec0000010000 */
[----:B---3--:R-:W-:Y:S05]  /*8590*/  @P1 BRA `(.L_x_84) ;  /* 0x0000000000201947 */ /* 0x008fea0003800000 */
[----:B------:R-:W-:Y:S02]  /*85a0*/  UIADD3 UR8, UP0, UR58, 0x4f0, URZ ;  /* 0x000004f03a087890 */ /* 0x000fe4000ff1e03f */
[----:B------:R-:W-:Y:S02]  /*85b0*/  UIADD3 UR5, UR45, 0x20, URZ ;  /* 0x000000202d057890 */ /* 0x000fe4000fffe03f */
[----:B------:R-:W-:Y:S02]  /*85c0*/  UIADD3 UR4, UR51, 0x4100, URZ ;  /* 0x0000410033047890 */ /* 0x000fe4000fffe03f */
[----:B------:R-:W-:Y:S01]  /*85d0*/  UIADD3.X UR9, URZ, UR59, URZ, UP0, !UPT ;  /* 0x0000003b3f097290 */ /* 0x000fe200087fe43f */
[----:B------:R-:W-:Y:S01]  /*85e0*/  UMOV UR6, UR46 ;  /* 0x0000002e00067c82 */ /* 0x000fe20008000000 */
[----:B------:R-:W-:-:S07]  /*85f0*/  UMOV UR7, UR47 ;  /* 0x0000002f00077c82 */ /* 0x000fce0008000000 */
[----:B------:R3:W-:Y:S02]  /*8600*/  UTMASTG.3D [UR4], [UR8] ;  /* 0x00000004080073b5 */ /* 0x0007e40008010000 */
[----:B---3--:R0:W-:Y:S02]  /*8610*/  UTMACMDFLUSH ;  /* 0x00000000000079b7 */ /* 0x0081e40000000000 */
.L_x_84:
[----:B------:R-:W-:Y:S05]  /*8620*/  BSYNC B0 ;  /* 0x0000000000007941 */ /* 0x000fea0003800000 */
.L_x_83:
[----:B------:R-:W-:Y:S04]  /*8630*/  BSSY B0, `(.L_x_85) ;  /* 0x000003c000007945 */ /* 0x000fe80003800000 */
[----:B------:R-:W-:Y:S05]  /*8640*/  @!P3 BRA `(.L_x_86) ;  /* 0x0000000000e8b947 */ /* 0x000fea0003800000 */
[----:B------:R-:W-:-:S04]  /*8650*/  MOV R19, UR50 ;  /* 0x0000003200137c02 */ /* 0x000fc80008000f00 */
[----:B------:R-:W-:-:S13]  /*8660*/  ISETP.NE.AND P4, PT, R19, 0x3, PT ;  /* 0x000000031300780c */ /* 0x000fda0003f85270 */
[----:B------:R-:W-:Y:S05]  /*8670*/  @!P4 BRA `(.L_x_87) ;  /* 0x000000000004c947 */ /* 0x000fea0003800000 */
[----:B------:R-:W-:Y:S01]  /*8680*/  BPT.TRAP 0x1 ;  /* 0x000000040000795c */ /* 0x000fe20000300000 */
.L_x_87:
[----:B------:R-:W3:Y:S04]  /*8690*/  LDL R20, [R1+0xb8] ;  /* 0x0000b80001147983 */ /* 0x000ee80000100800 */
[----:B------:R-:W4:Y:S01]  /*86a0*/  LDL R19, [R1+0xb4] ;  /* 0x0000b40001137983 */ /* 0x000f220000100800 */
[----:B------:R-:W-:Y:S01]  /*86b0*/  BSSY B1, `(.L_x_88) ;  /* 0x0000005000017945 */ /* 0x000fe20003800000 */
[----:B---3--:R-:W-:Y:S02]  /*86c0*/  SHF.L.U32 R20, R20, 0x1f, RZ ;  /* 0x0000001f14147819 */ /* 0x008fe400000006ff */
[----:B----4-:R-:W-:-:S04]  /*86d0*/  LEA R19, R19, UR51, 0x3 ;  /* 0x0000003313137c11 */ /* 0x010fc8000f8e18ff */
[----:B------:R-:W3:Y:S02]  /*86e0*/  SYNCS.PHASECHK.TRANS64.TRYWAIT P2, [R19+URZ+0x80], R20 ;  /* 0x00008014130075a7 */ /* 0x000ee4000804017f */
[----:B---3--:R-:W-:Y:S05]  /*86f0*/  @!P2 BRA `(.L_x_89) ;  /* 0x0000006c005ca947 */ /* 0x008fea0003800000 */
.L_x_246:
[----:B------:R-:W-:Y:S05]  /*8700*/  BSYNC B1 ;  /* 0x0000000000017941 */ /* 0x000fea0003800000 */
.L_x_88:
[----:B------:R-:W-:Y:S04]  /*8710*/  BSSY B1, `(.L_x_90) ;  /* 0x0000012000017945 */ /* 0x000fe80003800000 */
[----:B------:R-:W-:Y:S05]  /*8720*/  @P0 BRA `(.L_x_91) ;  /* 0x0000000000400947 */ /* 0x000fea0003800000 */
[----:B------:R-:W4:Y:S02]  /*8730*/  LDL R21, [R1+0xb4] ;  /* 0x0000b40001157983 */ /* 0x000f240000100800 */
[----:B----4-:R-:W-:-:S05]  /*8740*/  IMAD R22, R21, 0x1000, R8 ;  /* 0x0000100015167824 */ /* 0x010fca00078e0208 */
[----:B------:R-:W-:Y:S01]  /*8750*/  IADD3 R7, R22, UR51, RZ ;  /* 0x0000003316077c10 */ /* 0x000fe2000fffe0ff */
[----:B------:R-:W-:Y:S04]  /*8760*/  LDS.U16 R4, [R22+UR51+0x200] ;  /* 0x0002003316047984 */ /* 0x000fe80008000400 */
[----:B------:R-:W-:Y:S01]  /*8770*/  IMAD.IADD R24, R7, 0x1, R12 ;  /* 0x0000000107187824 */ /* 0x000fe200078e020c */
[----:B------:R-:W-:Y:S04]  /*8780*/  LDS.U16 R6, [R22+UR51+0x208] ;  /* 0x0002083316067984 */ /* 0x000fe80008000400 */
[----:B------:R-:W4:Y:S04]  /*8790*/  LDS.U16 R7, [R22+UR51+0x100] ;  /* 0x0001003316077984 */ /* 0x000f280008000400 */
[----:B------:R-:W-:Y:S04]  /*87a0*/  LDS.U16 R10, [R24+0x200] ;  /* 0x00020000180a7984 */ /* 0x000fe80000000400 */
[----:B------:R-:W5:Y:S04]  /*87b0*/  LDS.U16 R21, [R24+0x100] ;  /* 0x0001000018157984 */ /* 0x000f680000000400 */
[----:B---3--:R-:W3:Y:S04]  /*87c0*/  LDS.U16 R19, [R22+UR51+0x108] ;  /* 0x0001083316137984 */ /* 0x008ee80008000400 */
[----:B------:R-:W-:Y:S04]  /*87d0*/  LDS.U16 R20, [R24+0x208] ;  /* 0x0002080018147984 */ /* 0x000fe80000000400 */
[----:B------:R-:W1:Y:S01]  /*87e0*/  LDS.U16 R23, [R24+0x108] ;  /* 0x0001080018177984 */ /* 0x000e620000000400 */
[----:B----4-:R-:W-:-:S02]  /*87f0*/  PRMT R4, R7, 0x5410, R4 ;  /* 0x0000541007047816 */ /* 0x010fc40000000004 */
[----:B-----5:R-:W-:Y:S02]  /*8800*/  PRMT R7, R21, 0x5410, R10 ;  /* 0x0000541015077816 */ /* 0x020fe4000000000a */
[----:B---3--:R-:W-:Y:S02]  /*8810*/  PRMT R6, R19, 0x5410, R6 ;  /* 0x0000541013067816 */ /* 0x008fe40000000006 */
[----:B-1----:R-:W-:-:S07]  /*8820*/  PRMT R10, R23, 0x5410, R20 ;  /* 0x00005410170a7816 */ /* 0x002fce0000000014 */
.L_x_91:
[----:B------:R-:W-:Y:S05]  /*8830*/  BSYNC B1 ;  /* 0x0000000000017941 */ /* 0x000fea0003800000 */
.L_x_90:
[----:B------:R-:W-:Y:S01]  /*8840*/  @!PT LDS RZ, [RZ] ;  /* 0x00000000fffff984 */ /* 0x000fe20000000800 */
[----:B------:R-:W-:Y:S01]  /*8850*/  @!PT LDS RZ, [RZ] ;  /* 0x00000000fffff984 */ /* 0x000fe20000000800 */
[----:B------:R-:W-:Y:S01]  /*8860*/  @!PT LDS RZ, [RZ] ;  /* 0x00000000fffff984 */ /* 0x000fe20000000800 */
[----:B------:R-:W-:Y:S01]  /*8870*/  @!PT LDS RZ, [RZ] ;  /* 0x00000000fffff984 */ /* 0x000fe20000000800 */
[----:B------:R4:W-:Y:S06]  /*8880*/  MEMBAR.ALL.CTA ;  /* 0x0000000000007992 */ /* 0x0009ec0000008000 */
[----:B----4-:R-:W4:Y:S01]  /*8890*/  FENCE.VIEW.ASYNC.S ;  /* 0x00000000000073c6 */ /* 0x010f220000000000 */
[----:B------:R-:W-:Y:S05]  /*88a0*/  @!P4 BRA `(.L_x_92) ;  /* 0x000000000004c947 */ /* 0x000fea0003800000 */
[----:B------:R-:W-:Y:S01]  /*88b0*/  BPT.TRAP 0x1 ;  /* 0x000000040000795c */ /* 0x000fe20000300000 */
.L_x_92:
[----:B------:R-:W5:Y:S04]  /*88c0*/  LDL.LU R21, [R1+0xb4] ;  /* 0x0000b40001157983 */ /* 0x000f680000300800 */
[----:B------:R-:W2:Y:S01]  /*88d0*/  LDL.LU R22, [R1+0xb8] ;  /* 0x0000b80001167983 */ /* 0x000ea20000300800 */
[C---:B---3--:R-:W-:Y:S01]  /*88e0*/  LEA R19, R18.reuse, UR51, 0x3 ;  /* 0x0000003312137c11 */ /* 0x048fe2000f8e18ff */
[----:B-1----:R-:W-:Y:S01]  /*88f0*/  VIADD R18, R18, 0x1 ;  /* 0x0000000112127836 */ /* 0x002fe20000000000 */
[----:B------:R-:W1:Y:S02]  /*8900*/  S2R R20, SR_CgaCtaId ;  /* 0x0000000000147919 */ /* 0x000e640000008800 */
[----:B------:R-:W-:Y:S02]  /*8910*/  IADD3 R19, R19, 0xa0, RZ ;  /* 0x000000a013137810 */ /* 0x000fe40007ffe0ff */
[----:B------:R-:W-:-:S04]  /*8920*/  ISETP.NE.AND P2, PT, R18, 0x4, PT ;  /* 0x000000041200780c */ /* 0x000fc80003f45270 */
[----:B------:R-:W-:Y:S02]  /*8930*/  SEL R18, R18, RZ, P2 ;  /* 0x000000ff12127207 */ /* 0x000fe40001000000 */
[----:B-1----:R-:W-:Y:S02]  /*8940*/  PRMT R19, R20, 0x654, R19 ;  /* 0x0000065414137816 */ /* 0x002fe40000000013 */
[----:B------:R-:W-:Y:S02]  /*8950*/  SEL R20, RZ, 0x1, P2 ;  /* 0x00000001ff147807 */ /* 0x000fe40001000000 */
[----:B----4-:R5:W-:Y:S02]  /*8960*/  SYNCS.ARRIVE.TRANS64.RED.A1T0 RZ, [R19+URZ], RZ ;  /* 0x000000ff13ff79a7 */ /* 0x010be4000810043f */
[----:B------:R-:W-:Y:S02]  /*8970*/  LOP3.LUT R15, R15, R20, RZ, 0x3c, !PT ;  /* 0x000000140f0f7212 */ /* 0x000fe400078e3cff */
[----:B-----5:R-:W-:-:S04]  /*8980*/  IADD3 R19, R21, 0x1, RZ ;  /* 0x0000000115137810 */ /* 0x020fc80007ffe0ff */
[----:B------:R-:W-:-:S04]  /*8990*/  ISETP.NE.AND P4, PT, R19, 0x4, PT ;  /* 0x000000041300780c */ /* 0x000fc80003f85270 */
[----:B------:R-:W-:Y:S02]  /*89a0*/  SEL R21, RZ, 0x1, P4 ;  /* 0x00000001ff157807 */ /* 0x000fe40002000000 */
[----:B------:R-:W-:Y:S02]  /*89b0*/  SEL R19, R19, RZ, P4 ;  /* 0x000000ff13137207 */ /* 0x000fe40002000000 */
[----:B--2---:R-:W-:-:S03]  /*89c0*/  LOP3.LUT R22, R22, R21, RZ, 0x3c, !PT ;  /* 0x0000001516167212 */ /* 0x004fc600078e3cff */
[----:B------:R3:W-:Y:S04]  /*89d0*/  STL [R1+0xb4], R19 ;  /* 0x0000b41301007387 */ /* 0x0007e80000100800 */
[----:B------:R3:W-:Y:S02]  /*89e0*/  STL [R1+0xb8], R22 ;  /* 0x0000b81601007387 */ /* 0x0007e40000100800 */
.L_x_86:
[----:B------:R-:W-:Y:S05]  /*89f0*/  BSYNC B0 ;  /* 0x0000000000007941 */ /* 0x000fea0003800000 */
.L_x_85:
[----:B------:R-:W4:Y:S04]  /*8a00*/  LDL.LU R35, [R1] ;  /* 0x0000000001237983 */ /* 0x000f280000300800 */
[----:B------:R-:W5:Y:S04]  /*8a10*/  LDL.LU R28, [R1+0x4] ;  /* 0x00000400011c7983 */ /* 0x000f680000300800 */
[----:B------:R-:W2:Y:S04]  /*8a20*/  LDL.LU R27, [R1+0x8] ;  /* 0x00000800011b7983 */ /* 0x000ea80000300800 */
[----:B------:R-:W2:Y:S04]  /*8a30*/  LDL.LU R34, [R1+0xc] ;  /* 0x00000c0001227983 */ /* 0x000ea80000300800 */
[----:B------:R-:W2:Y:S01]  /*8a40*/  LDL.LU R32, [R1+0x10] ;  /* 0x0000100001207983 */ /* 0x000ea20000300800 */
[----:B---3--:R-:W-:-:S03]  /*8a50*/  F2FP.F16.E4M3.UNPACK_B R19, R4 ;  /* 0x00000004ff13723e */ /* 0x008fc600020006ff */
[----:B------:R-:W3:Y:S04]  /*8a60*/  LDL.LU R29, [R1+0x14] ;  /* 0x00001400011d7983 */ /* 0x000ee80000300800 */
[----:B------:R-:W3:Y:S04]  /*8a70*/  LDL.LU R36, [R1+0x18] ;  /* 0x0000180001247983 */ /* 0x000ee80000300800 */
[----:B------:R-:W3:Y:S01]  /*8a80*/  LDL.LU R33, [R1+0x1c] ;  /* 0x00001c0001217983 */ /* 0x000ee20000300800 */
[----:B------:R-:W-:-:S03]  /*8a90*/  HADD2.F32 R20, -RZ, R19.H0_H0 ;  /* 0x20000013ff147230 */ /* 0x000fc60000004100 */
[----:B------:R-:W3:Y:S01]  /*8aa0*/  LDL.LU R31, [R1+0x20] ;  /* 0x00002000011f7983 */ /* 0x000ee20000300800 */
[----:B------:R-:W-:Y:S01]  /*8ab0*/  FFMA R17, R16, R17, R11 ;  /* 0x0000001110117223 */ /* 0x000fe2000000000b */
[----:B------:R-:W-:Y:S01]  /*8ac0*/  F2FP.F16.E4M3.UNPACK_B R21, R4.H1 ;  /* 0x00000004ff15723e */ /* 0x000fe200030006ff */
[----:B------:R-:W-:Y:S01]  /*8ad0*/  HADD2.F32 R22, -RZ, R19.H1_H1 ;  /* 0x30000013ff167230 */ /* 0x000fe20000004100 */
[----:B------:R-:W3:Y:S01]  /*8ae0*/  LDL.LU R40, [R1+0x24] ;  /* 0x0000240001287983 */ /* 0x000ee20000300800 */
[----:B------:R-:W-:Y:S01]  /*8af0*/  FFMA R20, R20, R2, R17 ;  /* 0x0000000214147223 */ /* 0x000fe20000000011 */
[C---:B------:R-:W-:Y:S01]  /*8b00*/  FFMA R19, R16.reuse, R228, R11 ;  /* 0x000000e410137223 */ /* 0x040fe2000000000b */
[--C-:B------:R-:W-:Y:S01]  /*8b10*/  HADD2.F32 R24, -RZ, R21.reuse.H0_H0 ;  /* 0x20000015ff187230 */ /* 0x100fe20000004100 */
[----:B------:R-:W3:Y:S01]  /*8b20*/  LDL.LU R39, [R1+0x28] ;  /* 0x0000280001277983 */ /* 0x000ee20000300800 */
[----:B------:R-:W-:Y:S01]  /*8b30*/  FFMA R229, R16, R229, R5 ;  /* 0x000000e510e57223 */ /* 0x000fe20000000005 */
[----:B------:R-:W-:Y:S01]  /*8b40*/  F2FP.F16.E4M3.UNPACK_B R23, R6 ;  /* 0x00000006ff17723e */ /* 0x000fe200020006ff */
[-C--:B------:R-:W-:Y:S01]  /*8b50*/  FFMA R25, R22, R2.reuse, R19 ;  /* 0x0000000216197223 */ /* 0x080fe20000000013 */
[----:B------:R-:W3:Y:S01]  /*8b60*/  LDL.LU R37, [R1+0x2c] ;  /* 0x00002c0001257983 */ /* 0x000ee20000300800 */
[----:B------:R-:W-:Y:S01]  /*8b70*/  FFMA R229, R24, R2, R229 ;  /* 0x0000000218e57223 */ /* 0x000fe200000000e5 */
[----:B------:R-:W-:-:S02]  /*8b80*/  HADD2.F32 R22, -RZ, R21.H1_H1 ;  /* 0x30000015ff167230 */ /* 0x000fc40000004100 */
[--C-:B------:R-:W-:Y:S02]  /*8b90*/  HADD2.F32 R24, -RZ, R23.reuse.H0_H0 ;  /* 0x20000017ff187230 */ /* 0x100fe40000004100 */
[----:B------:R-:W-:Y:S02]  /*8ba0*/  HADD2.F32 R26, -RZ, R23.H1_H1 ;  /* 0x30000017ff1a7230 */ /* 0x000fe40000004100 */
[C---:B----4-:R-:W-:Y:S02]  /*8bb0*/  FFMA R17, R16.reuse, R35, R5 ;  /* 0x0000002310117223 */ /* 0x050fe40000000005 */
[----:B------:R-:W4:Y:S01]  /*8bc0*/  LDL.LU R35, [R1+0x30] ;  /* 0x0000300001237983 */ /* 0x000f220000300800 */
[----:B------:R-:W-:Y:S01]  /*8bd0*/  F2FP.F16.E4M3.UNPACK_B R23, R6.H1 ;  /* 0x00000006ff17723e */ /* 0x000fe200030006ff */
[C-C-:B-----5:R-:W-:Y:S01]  /*8be0*/  FFMA R19, R16.reuse, R28, R11.reuse ;  /* 0x0000001c10137223 */ /* 0x160fe2000000000b */
[----:B------:R-:W-:Y:S01]  /*8bf0*/  F2FP.F16.E4M3.UNPACK_B R30, R7 ;  /* 0x00000007ff1e723e */ /* 0x000fe200020006ff */
[----:B--2---:R-:W-:Y:S01]  /*8c00*/  FFMA R21, R16, R27, R11 ;  /* 0x0000001b10157223 */ /* 0x004fe2000000000b */
[-C--:B------:R-:W-:Y:S01]  /*8c10*/  FFMA R22, R22, R2.reuse, R17 ;  /* 0x0000000216167223 */ /* 0x080fe20000000011 */
[----:B------:R-:W-:-:S02]  /*8c20*/  FFMA R24, R24, R2, R19 ;  /* 0x0000000218187223 */ /* 0x000fc40000000013 */
[----:B------:R-:W-:Y:S01]  /*8c30*/  FFMA R27, R26, R2, R21 ;  /* 0x000000021a1b7223 */ /* 0x000fe20000000015 */
[--C-:B------:R-:W-:Y:S02]  /*8c40*/  HADD2.F32 R26, -RZ, R23.reuse.H0_H0 ;  /* 0x20000017ff1a7230 */ /* 0x100fe40000004100 */
[C-C-:B------:R-:W-:Y:S01]  /*8c50*/  FFMA R17, R16.reuse, R34, R5.reuse ;  /* 0x0000002210117223 */ /* 0x140fe20000000005 */
[----:B------:R-:W-:Y:S02]  /*8c60*/  HADD2.F32 R28, -RZ, R23.H1_H1 ;  /* 0x30000017ff1c7230 */ /* 0x000fe40000004100 */
[----:B------:R-:W-:Y:S01]  /*8c70*/  FFMA R19, R16, R32, R5 ;  /* 0x0000002010137223 */ /* 0x000fe20000000005 */
[--C-:B------:R-:W-:Y:S01]  /*8c80*/  HADD2.F32 R32, -RZ, R30.reuse.H0_H0 ;  /* 0x2000001eff207230 */ /* 0x100fe20000004100 */
[----:B------:R-:W-:Y:S01]  /*8c90*/  F2FP.F16.E4M3.UNPACK_B R23, R7.H1 ;  /* 0x00000007ff17723e */ /* 0x000fe200030006ff */
[----:B------:R-:W-:Y:S01]  /*8ca0*/  FFMA R26, R26, R2, R17 ;  /* 0x000000021a1a7223 */ /* 0x000fe20000000011 */
[----:B---3--:R-:W-:Y:S01]  /*8cb0*/  FFMA R21, R16, R29, R11 ;  /* 0x0000001d10157223 */ /* 0x008fe2000000000b */
[----:B------:R-:W-:-:S02]  /*8cc0*/  HADD2.F32 R30, -RZ, R30.H1_H1 ;  /* 0x3000001eff1e7230 */ /* 0x000fc40000004100 */
[----:B------:R-:W-:Y:S01]  /*8cd0*/  FFMA R29, R28, R2, R19 ;  /* 0x000000021c1d7223 */ /* 0x000fe20000000013 */
[----:B------:R-:W-:Y:S01]  /*8ce0*/  FFMA R17, R16, R36, R11 ;  /* 0x0000002410117223 */ /* 0x000fe2000000000b */
[----:B------:R-:W-:Y:S01]  /*8cf0*/  FFMA R28, R32, R2, R21 ;  /* 0x00000002201c7223 */ /* 0x000fe20000000015 */
[--C-:B------:R-:W-:Y:S02]  /*8d00*/  HADD2.F32 R32, -RZ, R23.reuse.H0_H0 ;  /* 0x20000017ff207230 */ /* 0x100fe40000004100 */
[----:B------:R-:W-:Y:S02]  /*8d10*/  HADD2.F32 R34, -RZ, R23.H1_H1 ;  /* 0x30000017ff227230 */ /* 0x000fe40000004100 */
[C-C-:B------:R-:W-:Y:S01]  /*8d20*/  FFMA R19, R16.reuse, R33, R5.reuse ;  /* 0x0000002110137223 */ /* 0x140fe20000000005 */
[----:B------:R-:W-:Y:S01]  /*8d30*/  F2FP.F16.E4M3.UNPACK_B R23, R10 ;  /* 0x0000000aff17723e */ /* 0x000fe200020006ff */
[----:B------:R-:W-:Y:S01]  /*8d40*/  FFMA R21, R16, R31, R5 ;  /* 0x0000001f10157223 */ /* 0x000fe20000000005 */
[----:B------:R-:W-:Y:S01]  /*8d50*/  FFMA R31, R30, R2, R17 ;  /* 0x000000021e1f7223 */ /* 0x000fe20000000011 */
[----:B------:R-:W-:Y:S01]  /*8d60*/  F2FP.F16.E4M3.UNPACK_B R17, R10.H1 ;  /* 0x0000000aff11723e */ /* 0x000fe200030006ff */
[-C--:B------:R-:W-:Y:S01]  /*8d70*/  FFMA R30, R32, R2.reuse, R19 ;  /* 0x00000002201e7223 */ /* 0x080fe20000000013 */
[----:B------:R-:W-:Y:S01]  /*8d80*/  FFMA R33, R34, R2, R21 ;  /* 0x0000000222217223 */ /* 0x000fe20000000015 */
[----:B------:R-:W-:-:S02]  /*8d90*/  HADD2.F32 R32, -RZ, R23.H0_H0 ;  /* 0x20000017ff207230 */ /* 0x000fc40000004100 */
[--C-:B------:R-:W-:Y:S02]  /*8da0*/  HADD2.F32 R36, -RZ, R17.reuse.H0_H0 ;  /* 0x20000011ff247230 */ /* 0x100fe40000004100 */
[----:B------:R-:W-:Y:S02]  /*8db0*/  HADD2.F32 R38, -RZ, R17.H1_H1 ;  /* 0x30000011ff267230 */ /* 0x000fe40000004100 */
[C-C-:B------:R-:W-:Y:S01]  /*8dc0*/  FFMA R17, R16.reuse, R40, R11.reuse ;  /* 0x0000002810117223 */ /* 0x140fe2000000000b */
[----:B------:R-:W-:Y:S02]  /*8dd0*/  HADD2.F32 R34, -RZ, R23.H1_H1 ;  /* 0x30000017ff227230 */ /* 0x000fe40000004100 */
[C---:B------:R-:W-:Y:S01]  /*8de0*/  FFMA R19, R16.reuse, R39, R11 ;  /* 0x0000002710137223 */ /* 0x040fe2000000000b */
[----:B------:R-:W-:Y:S01]  /*8df0*/  FFMA R21, R16, R37, R5 ;  /* 0x0000002510157223 */ /* 0x000fe20000000005 */
[-C--:B------:R-:W-:Y:S02]  /*8e00*/  FFMA R17, R32, R2.reuse, R17 ;  /* 0x0000000220117223 */ /* 0x080fe40000000011 */
        /* <DEDUP_REMOVED lines=9> */
[----:B----4-:R-:W-:-:S04]  /*8ea0*/  FFMA R23, R16, R35, R5 ;  /* 0x0000002310177223 */ /* 0x010fc80000000005 */
[----:B------:R-:W-:-:S05]  /*8eb0*/  FFMA R34, R38, R2, R23 ;  /* 0x0000000226227223 */ /* 0x000fca0000000017 */
[----:B------:R-:W-:Y:S01]  /*8ec0*/  F2FP.SATFINITE.E4M3.F32.PACK_AB_MERGE_C R21, R34, R21, RZ ;  /* 0x000000152215723e */ /* 0x000fe200048070ff */
[----:B------:R-:W-:Y:S06]  /*8ed0*/  @P1 BRA `(.L_x_93) ;  /* 0x0000000000041947 */ /* 0x000fec0003800000 */
[----:B------:R-:W-:-:S04]  /*8ee0*/  DEPBAR.LE SB0, 0x1 ;  /* 0x000080400000791a */ /* 0x000fc80000000000 */
.L_x_93:
        /* <DEDUP_REMOVED lines=18> */
[----:B--2---:R-:W-:Y:S05]  /*9010*/  @P1 BRA `(.L_x_95) ;  /* 0x0000000000201947 */ /* 0x004fea0003800000 */
[----:B------:R-:W-:Y:S02]  /*9020*/  UIADD3 UR8, UP0, UR58, 0x4f0, URZ ;  /* 0x000004f03a087890 */ /* 0x000fe4000ff1e03f */
[----:B------:R-:W-:Y:S02]  /*9030*/  UIADD3 UR6, UR46, 0x80, URZ ;  /* 0x000000802e067890 */ /* 0x000fe4000fffe03f */
[----:B------:R-:W-:Y:S02]  /*9040*/  UIADD3 UR5, UR45, 0x20, URZ ;  /* 0x000000202d057890 */ /* 0x000fe4000fffe03f */
[----:B------:R-:W-:Y:S02]  /*9050*/  UIADD3 UR4, UR51, 0x5100, URZ ;  /* 0x0000510033047890 */ /* 0x000fe4000fffe03f */
[----:B------:R-:W-:Y:S01]  /*9060*/  UIADD3.X UR9, URZ, UR59, URZ, UP0, !UPT ;  /* 0x0000003b3f097290 */ /* 0x000fe200087fe43f */
[----:B------:R-:W-:-:S08]  /*9070*/  UMOV UR7, UR47 ;  /* 0x0000002f00077c82 */ /* 0x000fd00008000000 */
[----:B------:R2:W-:Y:S02]  /*9080*/  UTMASTG.3D [UR4], [UR8] ;  /* 0x00000004080073b5 */ /* 0x0005e40008010000 */
[----:B--2---:R0:W-:Y:S02]  /*9090*/  UTMACMDFLUSH ;  /* 0x00000000000079b7 */ /* 0x0041e40000000000 */
.L_x_95:
[----:B------:R-:W-:Y:S05]  /*90a0*/  BSYNC B0 ;  /* 0x0000000000007941 */ /* 0x000fea0003800000 */
.L_x_94:
[----:B------:R-:W-:Y:S04]  /*90b0*/  BSSY B0, `(.L_x_96) ;  /* 0x000003c000007945 */ /* 0x000fe80003800000 */
[----:B------:R-:W-:Y:S05]  /*90c0*/  @!P3 BRA `(.L_x_97) ;  /* 0x0000000000e8b947 */ /* 0x000fea0003800000 */
[----:B------:R-:W-:-:S05]  /*90d0*/  IMAD.U32 R17, RZ, RZ, UR50 ;  /* 0x00000032ff117e24 */ /* 0x000fca000f8e00ff */
[----:B------:R-:W-:-:S13]  /*90e0*/  ISETP.NE.AND P4, PT, R17, 0x3, PT ;  /* 0x000000031100780c */ /* 0x000fda0003f85270 */
[----:B------:R-:W-:Y:S05]  /*90f0*/  @!P4 BRA `(.L_x_98) ;  /* 0x000000000004c947 */ /* 0x000fea0003800000 */
[----:B------:R-:W-:Y:S01]  /*9100*/  BPT.TRAP 0x1 ;  /* 0x000000040000795c */ /* 0x000fe20000300000 */
.L_x_98:
[----:B------:R-:W2:Y:S04]  /*9110*/  LDL R19, [R1+0xb8] ;  /* 0x0000b80001137983 */ /* 0x000ea80000100800 */
[----:B------:R-:W3:Y:S01]  /*9120*/  LDL R17, [R1+0xb4] ;  /* 0x0000b40001117983 */ /* 0x000ee20000100800 */
[----:B------:R-:W-:Y:S01]  /*9130*/  BSSY B1, `(.L_x_99) ;  /* 0x0000005000017945 */ /* 0x000fe20003800000 */
[----:B--2---:R-:W-:Y:S02]  /*9140*/  SHF.L.U32 R20, R19, 0x1f, RZ ;  /* 0x0000001f13147819 */ /* 0x004fe400000006ff */
[----:B---3--:R-:W-:-:S04]  /*9150*/  LEA R17, R17, UR51, 0x3 ;  /* 0x0000003311117c11 */ /* 0x008fc8000f8e18ff */
[----:B------:R-:W2:Y:S02]  /*9160*/  SYNCS.PHASECHK.TRANS64.TRYWAIT P2, [R17+URZ+0x80], R20 ;  /* 0x00008014110075a7 */ /* 0x000ea4000804017f */
[----:B--2---:R-:W-:Y:S05]  /*9170*/  @!P2 BRA `(.L_x_100) ;  /* 0x0000006000d0a947 */ /* 0x004fea0003800000 */
.L_x_247:
[----:B------:R-:W-:Y:S05]  /*9180*/  BSYNC B1 ;  /* 0x0000000000017941 */ /* 0x000fea0003800000 */
.L_x_99:
[----:B------:R-:W-:Y:S04]  /*9190*/  BSSY B1, `(.L_x_101) ;  /* 0x0000012000017945 */ /* 0x000fe80003800000 */
[----:B------:R-:W-:Y:S05]  /*91a0*/  @P0 BRA `(.L_x_102) ;  /* 0x0000000000400947 */ /* 0x000fea0003800000 */
[----:B------:R-:W3:Y:S02]  /*91b0*/  LDL R19, [R1+0xb4] ;  /* 0x0000b40001137983 */ /* 0x000ee40000100800 */
[----:B---3--:R-:W-:-:S05]  /*91c0*/  LEA R22, R19, R8, 0xc ;  /* 0x0000000813167211 */ /* 0x008fca00078e60ff */
[----:B------:R-:W-:Y:S01]  /*91d0*/  VIADD R7, R22, UR51 ;  /* 0x0000003316077c36 */ /* 0x000fe20008000000 */
[----:B------:R-:W-:Y:S04]  /*91e0*/  LDS.U16 R4, [R22+UR51+0x200] ;  /* 0x0002003316047984 */ /* 0x000fe80008000400 */
[----:B------:R-:W-:Y:S01]  /*91f0*/  IADD3 R23, R7, R12, RZ ;  /* 0x0000000c07177210 */ /* 0x000fe20007ffe0ff */
[----:B------:R-:W-:Y:S04]  /*9200*/  LDS.U16 R6, [R22+UR51+0x208] ;  /* 0x0002083316067984 */ /* 0x000fe80008000400 */
[----:B------:R-:W3:Y:S04]  /*9210*/  LDS.U16 R7, [R22+UR51+0x100] ;  /* 0x0001003316077984 */ /* 0x000ee80008000400 */
[----:B------:R-:W-:Y:S04]  /*9220*/  LDS.U16 R10, [R23+0x200] ;  /* 0x00020000170a7984 */ /* 0x000fe80000000400 */
[----:B------:R-:W4:Y:S04]  /*9230*/  LDS.U16 R19, [R23+0x100] ;  /* 0x0001000017137984 */ /* 0x000f280000000400 */
[----:B--2---:R-:W2:Y:S04]  /*9240*/  LDS.U16 R17, [R22+UR51+0x108] ;  /* 0x0001083316117984 */ /* 0x004ea80008000400 */
[----:B------:R-:W-:Y:S04]  /*9250*/  LDS.U16 R20, [R23+0x208] ;  /* 0x0002080017147984 */ /* 0x000fe80000000400 */
[----:B------:R-:W5:Y:S01]  /*9260*/  LDS.U16 R21, [R23+0x108] ;  /* 0x0001080017157984 */ /* 0x000f620000000400 */
[----:B---3--:R-:W-:-:S02]  /*9270*/  PRMT R4, R7, 0x5410, R4 ;  /* 0x0000541007047816 */ /* 0x008fc40000000004 */
[----:B----4-:R-:W-:Y:S02]  /*9280*/  PRMT R7, R19, 0x5410, R10 ;  /* 0x0000541013077816 */ /* 0x010fe4000000000a */
[----:B--2---:R-:W-:Y:S02]  /*9290*/  PRMT R6, R17, 0x5410, R6 ;  /* 0x0000541011067816 */ /* 0x004fe40000000006 */
[----:B-----5:R-:W-:-:S07]  /*92a0*/  PRMT R10, R21, 0x5410, R20 ;  /* 0x00005410150a7816 */ /* 0x020fce0000000014 */
.L_x_102:
[----:B------:R-:W-:Y:S05]  /*92b0*/  BSYNC B1 ;  /* 0x0000000000017941 */ /* 0x000fea0003800000 */
.L_x_101:
        /* <DEDUP_REMOVED lines=8> */
.L_x_103:
[----:B------:R-:W4:Y:S04]  /*9340*/  LDL.LU R19, [R1+0xb4] ;  /* 0x0000b40001137983 */ /* 0x000f280000300800 */
[----:B------:R-:W5:Y:S01]  /*9350*/  LDL.LU R21, [R1+0xb8] ;  /* 0x0000b80001157983 */ /* 0x000f620000300800 */
[C---:B--2---:R-:W-:Y:S02]  /*9360*/  LEA R17, R18.reuse, UR51, 0x3 ;  /* 0x0000003312117c11 */ /* 0x044fe4000f8e18ff */
[----:B-1----:R-:W-:Y:S01]  /*9370*/  IADD3 R18, R18, 0x1, RZ ;  /* 0x0000000112127810 */ /* 0x002fe20007ffe0ff */
[----:B------:R-:W1:Y:S02]  /*9380*/  S2R R20, SR_CgaCtaId ;  /* 0x0000000000147919 */ /* 0x000e640000008800 */
[----:B------:R-:W-:Y:S01]  /*9390*/  VIADD R17, R17, 0xa0 ;  /* 0x000000a011117836 */ /* 0x000fe20000000000 */
[----:B------:R-:W-:-:S04]  /*93a0*/  ISETP.NE.AND P2, PT, R18, 0x4, PT ;  /* 0x000000041200780c */ /* 0x000fc80003f45270 */
[----:B------:R-:W-:Y:S02]  /*93b0*/  SEL R18, R18, RZ, P2 ;  /* 0x000000ff12127207 */ /* 0x000fe40001000000 */
[----:B-1----:R-:W-:Y:S02]  /*93c0*/  PRMT R17, R20, 0x654, R17 ;  /* 0x0000065414117816 */ /* 0x002fe40000000011 */
[----:B------:R-:W-:Y:S02]  /*93d0*/  SEL R20, RZ, 0x1, P2 ;  /* 0x00000001ff147807 */ /* 0x000fe40001000000 */
[----:B---3--:R4:W-:Y:S02]  /*93e0*/  SYNCS.ARRIVE.TRANS64.RED.A1T0 RZ, [R17+URZ], RZ ;  /* 0x000000ff11ff79a7 */ /* 0x0089e4000810043f */
[----:B------:R-:W-:Y:S01]  /*93f0*/  LOP3.LUT R15, R15, R20, RZ, 0x3c, !PT ;  /* 0x000000140f0f7212 */ /* 0x000fe200078e3cff */
[----:B----4-:R-:W-:-:S05]  /*9400*/  VIADD R17, R19, 0x1 ;  /* 0x0000000113117836 */ /* 0x010fca0000000000 */
[----:B------:R-:W-:-:S04]  /*9410*/  ISETP.NE.AND P4, PT, R17, 0x4, PT ;  /* 0x000000041100780c */ /* 0x000fc80003f85270 */
[----:B------:R-:W-:Y:S02]  /*9420*/  SEL R19, RZ, 0x1, P4 ;  /* 0x00000001ff137807 */ /* 0x000fe40002000000 */
[----:B------:R-:W-:Y:S02]  /*9430*/  SEL R17, R17, RZ, P4 ;  /* 0x000000ff11117207 */ /* 0x000fe40002000000 */
[----:B-----5:R-:W-:-:S03]  /*9440*/  LOP3.LUT R21, R21, R19, RZ, 0x3c, !PT ;  /* 0x0000001315157212 */ /* 0x020fc600078e3cff */
[----:B------:R2:W-:Y:S04]  /*9450*/  STL [R1+0xb4], R17 ;  /* 0x0000b41101007387 */ /* 0x0005e80000100800 */
[----:B------:R2:W-:Y:S02]  /*9460*/  STL [R1+0xb8], R21 ;  /* 0x0000b81501007387 */ /* 0x0005e40000100800 */
.L_x_97:
[----:B------:R-:W-:Y:S05]  /*9470*/  BSYNC B0 ;  /* 0x0000000000007941 */ /* 0x000fea0003800000 */
.L_x_96:
[-C--:B--2---:R-:W-:Y:S01]  /*9480*/  F2FP.F16.E4M3.UNPACK_B R17, R4.reuse ;  /* 0x00000004ff11723e */ /* 0x084fe200020006ff */
        /* <DEDUP_REMOVED lines=65> */
.L_x_104:
        /* <DEDUP_REMOVED lines=22> */
[----:B------:R-:W-:Y:S01]  /*9a00*/  UIADD3.X UR9, URZ, UR59, URZ, UP0, !UPT ;  /* 0x0000003b3f097290 */ /* 0x000fe200087fe43f */
[----:B------:R-:W-:Y:S01]  /*9a10*/  UMOV UR6, UR46 ;  /* 0x0000002e00067c82 */ /* 0x000fe20008000000 */
[----:B------:R-:W-:-:S07]  /*9a20*/  UMOV UR7, UR47 ;  /* 0x0000002f00077c82 */ /* 0x000fce0008000000 */
[----:B------:R2:W-:Y:S02]  /*9a30*/  UTMASTG.3D [UR4], [UR8] ;  /* 0x00000004080073b5 */ /* 0x0005e40008010000 */
[----:B--2---:R0:W-:Y:S02]  /*9a40*/  UTMACMDFLUSH ;  /* 0x00000000000079b7 */ /* 0x0041e40000000000 */
.L_x_106:
[----:B------:R-:W-:Y:S05]  /*9a50*/  BSYNC B0 ;  /* 0x0000000000007941 */ /* 0x000fea0003800000 */
.L_x_105:
[----:B------:R-:W-:Y:S04]  /*9a60*/  BSSY B0, `(.L_x_107) ;  /* 0x000003c000007945 */ /* 0x000fe80003800000 */
[----:B------:R-:W-:Y:S05]  /*9a70*/  @!P3 BRA `(.L_x_108) ;  /* 0x0000000000e8b947 */ /* 0x000fea0003800000 */
[----:B------:R-:W-:-:S04]  /*9a80*/  MOV R17, UR50 ;  /* 0x0000003200117c02 */ /* 0x000fc80008000f00 */
[----:B------:R-:W-:-:S13]  /*9a90*/  ISETP.NE.AND P4, PT, R17, 0x3, PT ;  /* 0x000000031100780c */ /* 0x000fda0003f85270 */
[----:B------:R-:W-:Y:S05]  /*9aa0*/  @!P4 BRA `(.L_x_109) ;  /* 0x000000000004c947 */ /* 0x000fea0003800000 */
[----:B------:R-:W-:Y:S01]  /*9ab0*/  BPT.TRAP 0x1 ;  /* 0x000000040000795c */ /* 0x000fe20000300000 */
.L_x_109:
[----:B------:R-:W2:Y:S04]  /*9ac0*/  LDL R19, [R1+0xb8] ;  /* 0x0000b80001137983 */ /* 0x000ea80000100800 */
[----:B------:R-:W3:Y:S01]  /*9ad0*/  LDL R17, [R1+0xb4] ;  /* 0x0000b40001117983 */ /* 0x000ee20000100800 */
[----:B------:R-:W-:Y:S01]  /*9ae0*/  BSSY B1, `(.L_x_110) ;  /* 0x0000005000017945 */ /* 0x000fe20003800000 */
[----:B--2---:R-:W-:Y:S02]  /*9af0*/  SHF.L.U32 R20, R19, 0x1f, RZ ;  /* 0x0000001f13147819 */ /* 0x004fe400000006ff */
[----:B---3--:R-:W-:-:S04]  /*9b00*/  LEA R17, R17, UR51, 0x3 ;  /* 0x0000003311117c11 */ /* 0x008fc8000f8e18ff */
[----:B------:R-:W2:Y:S02]  /*9b10*/  SYNCS.PHASECHK.TRANS64.TRYWAIT P2, [R17+URZ+0x80], R20 ;  /* 0x00008014110075a7 */ /* 0x000ea4000804017f */
[----:B--2---:R-:W-:Y:S05]  /*9b20*/  @!P2 BRA `(.L_x_111) ;  /* 0x000000580078a947 */ /* 0x004fea0003800000 */
.L_x_248:
[----:B------:R-:W-:Y:S05]  /*9b30*/  BSYNC B1 ;  /* 0x0000000000017941 */ /* 0x000fea0003800000 */
.L_x_110:
        /* <DEDUP_REMOVED lines=18> */
.L_x_113:
[----:B------:R-:W-:Y:S05]  /*9c60*/  BSYNC B1 ;  /* 0x0000000000017941 */ /* 0x000fea0003800000 */
.L_x_112:
        /* <DEDUP_REMOVED lines=8> */
.L_x_114:
[----:B------:R-:W4:Y:S04]  /*9cf0*/  LDL.LU R19, [R1+0xb4] ;  /* 0x0000b40001137983 */ /* 0x000f280000300800 */
[----:B------:R-:W5:Y:S01]  /*9d00*/  LDL.LU R21, [R1+0xb8] ;  /* 0x0000b80001157983 */ /* 0x000f620000300800 */
[C---:B--2---:R-:W-:Y:S01]  /*9d10*/  LEA R17, R18.reuse, UR51, 0x3 ;  /* 0x0000003312117c11 */ /* 0x044fe2000f8e18ff */
[----:B-1----:R-:W-:Y:S01]  /*9d20*/  VIADD R18, R18, 0x1 ;  /* 0x0000000112127836 */ /* 0x002fe20000000000 */
[----:B------:R-:W1:Y:S02]  /*9d30*/  S2R R20, SR_CgaCtaId ;  /* 0x0000000000147919 */ /* 0x000e640000008800 */
[----:B------:R-:W-:Y:S02]  /*9d40*/  IADD3 R17, R17, 0xa0, RZ ;  /* 0x000000a011117810 */ /* 0x000fe40007ffe0ff */
[----:B------:R-:W-:-:S04]  /*9d50*/  ISETP.NE.AND P2, PT, R18, 0x4, PT ;  /* 0x000000041200780c */ /* 0x000fc80003f45270 */
[----:B------:R-:W-:Y:S02]  /*9d60*/  SEL R18, R18, RZ, P2 ;  /* 0x000000ff12127207 */ /* 0x000fe40001000000 */
[----:B-1----:R-:W-:Y:S02]  /*9d70*/  PRMT R17, R20, 0x654, R17 ;  /* 0x0000065414117816 */ /* 0x002fe40000000011 */
[----:B------:R-:W-:Y:S02]  /*9d80*/  SEL R20, RZ, 0x1, P2 ;  /* 0x00000001ff147807 */ /* 0x000fe40001000000 */
[----:B---3--:R4:W-:Y:S02]  /*9d90*/  SYNCS.ARRIVE.TRANS64.RED.A1T0 RZ, [R17+URZ], RZ ;  /* 0x000000ff11ff79a7 */ /* 0x0089e4000810043f */
[----:B------:R-:W-:Y:S02]  /*9da0*/  LOP3.LUT R15, R15, R20, RZ, 0x3c, !PT ;  /* 0x000000140f0f7212 */ /* 0x000fe400078e3cff */
[----:B----4-:R-:W-:-:S04]  /*9db0*/  IADD3 R17, R19, 0x1, RZ ;  /* 0x0000000113117810 */ /* 0x010fc80007ffe0ff */
[----:B------:R-:W-:-:S04]  /*9dc0*/  ISETP.NE.AND P4, PT, R17, 0x4, PT ;  /* 0x000000041100780c */ /* 0x000fc80003f85270 */
[----:B------:R-:W-:Y:S02]  /*9dd0*/  SEL R19, RZ, 0x1, P4 ;  /* 0x00000001ff137807 */ /* 0x000fe40002000000 */
[----:B------:R-:W-:Y:S02]  /*9de0*/  SEL R17, R17, RZ, P4 ;  /* 0x000000ff11117207 */ /* 0x000fe40002000000 */
[----:B-----5:R-:W-:-:S03]  /*9df0*/  LOP3.LUT R21, R21, R19, RZ, 0x3c, !PT ;  /* 0x0000001315157212 */ /* 0x020fc600078e3cff */
[----:B------:R2:W-:Y:S04]  /*9e00*/  STL [R1+0xb4], R17 ;  /* 0x0000b41101007387 */ /* 0x0005e80000100800 */
[----:B------:R2:W-:Y:S02]  /*9e10*/  STL [R1+0xb8], R21 ;  /* 0x0000b81501007387 */ /* 0x0005e40000100800 */
.L_x_108:
[----:B------:R-:W-:Y:S05]  /*9e20*/  BSYNC B0 ;  /* 0x0000000000007941 */ /* 0x000fea0003800000 */
.L_x_107:
[----:B------:R-:W3:Y:S04]  /*9e30*/  LDL.LU R24, [R1+0x34] ;  /* 0x0000340001187983 */ /* 0x000ee80000300800 */
[----:B------:R-:W4:Y:S04]  /*9e40*/  LDL.LU R19, [R1+0x38] ;  /* 0x0000380001137983 */ /* 0x000f280000300800 */
[----:B--2---:R-:W2:Y:S04]  /*9e50*/  LDL.LU R21, [R1+0x3c] ;  /* 0x00003c0001157983 */ /* 0x004ea80000300800 */
[----:B------:R-:W5:Y:S04]  /*9e60*/  LDL.LU R37, [R1+0x40] ;  /* 0x0000400001257983 */ /* 0x000f680000300800 */
[----:B------:R-:W2:Y:S04]  /*9e70*/  LDL.LU R29, [R1+0x44] ;  /* 0x00004400011d7983 */ /* 0x000ea80000300800 */
[----:B------:R-:W2:Y:S04]  /*9e80*/  LDL.LU R27, [R1+0x48] ;  /* 0x00004800011b7983 */ /* 0x000ea80000300800 */
[----:B------:R-:W2:Y:S04]  /*9e90*/  LDL.LU R34, [R1+0x4c] ;  /* 0x00004c0001227983 */ /* 0x000ea80000300800 */
[----:B------:R-:W2:Y:S01]  /*9ea0*/  LDL.LU R32, [R1+0x50] ;  /* 0x0000500001207983 */ /* 0x000ea20000300800 */
[----:B------:R-:W-:-:S02]  /*9eb0*/  F2FP.F16.E4M3.UNPACK_B R17, R4 ;  /* 0x00000004ff11723e */ /* 0x000fc400020006ff */
[----:B------:R-:W-:Y:S01]  /*9ec0*/  F2FP.F16.E4M3.UNPACK_B R23, R4.H1 ;  /* 0x00000004ff17723e */ /* 0x000fe200030006ff */
[----:B------:R-:W2:Y:S02]  /*9ed0*/  LDL.LU R31, [R1+0x54] ;  /* 0x00005400011f7983 */ /* 0x000ea40000300800 */
[--C-:B------:R-:W-:Y:S02]  /*9ee0*/  HADD2.F32 R20, -RZ, R17.reuse.H0_H0 ;  /* 0x20000011ff147230 */ /* 0x100fe40000004100 */
[----:B------:R-:W2:Y:S01]  /*9ef0*/  LDL.LU R36, [R1+0x58] ;  /* 0x0000580001247983 */ /* 0x000ea20000300800 */
[----:B------:R-:W-:-:S03]  /*9f00*/  HADD2.F32 R22, -RZ, R17.H1_H1 ;  /* 0x30000011ff167230 */ /* 0x000fc60000004100 */
[----:B------:R-:W2:Y:S04]  /*9f10*/  LDL.LU R35, [R1+0x5c] ;  /* 0x00005c0001237983 */ /* 0x000ea80000300800 */
[----:B------:R-:W2:Y:S04]  /*9f20*/  LDL.LU R33, [R1+0x60] ;  /* 0x0000600001217983 */ /* 0x000ea80000300800 */
[----:B------:R-:W2:Y:S04]  /*9f30*/  LDL.LU R41, [R1+0x64] ;  /* 0x0000640001297983 */ /* 0x000ea80000300800 */
[----:B------:R-:W2:Y:S04]  /*9f40*/  LDL.LU R40, [R1+0x68] ;  /* 0x0000680001287983 */ /* 0x000ea80000300800 */
[----:B------:R-:W2:Y:S01]  /*9f50*/  LDL.LU R39, [R1+0x6c] ;  /* 0x00006c0001277983 */ /* 0x000ea20000300800 */
[----:B---3--:R-:W-:-:S04]  /*9f60*/  FFMA R17, R16, R24, R11 ;  /* 0x0000001810117223 */ /* 0x008fc8000000000b */
[----:B------:R-:W-:Y:S01]  /*9f70*/  FFMA R20, R20, R2, R17 ;  /* 0x0000000214147223 */ /* 0x000fe20000000011 */
[C---:B-----5:R-:W-:Y:S02]  /*9f80*/  FFMA R17, R16.reuse, R37, R5 ;  /* 0x0000002510117223 */ /* 0x060fe40000000005 */
[----:B------:R-:W3:Y:S01]  /*9f90*/  LDL.LU R37, [R1+0x70] ;  /* 0x0000700001257983 */ /* 0x000ee20000300800 */
[C---:B----4-:R-:W-:Y:S01]  /*9fa0*/  FFMA R19, R16.reuse, R19, R11 ;  /* 0x0000001310137223 */ /* 0x050fe2000000000b */
[----:B------:R-:W-:Y:S01]  /*9fb0*/  HADD2.F32 R24, -RZ, R23.H0_H0 ;  /* 0x20000017ff187230 */ /* 0x000fe20000004100 */
[----:B------:R-:W-:Y:S01]  /*9fc0*/  F2FP.F16.E4M3.UNPACK_B R26, R6 ;  /* 0x00000006ff1a723e */ /* 0x000fe200020006ff */
[----:B--2---:R-:W-:Y:S01]  /*9fd0*/  FFMA R21, R16, R21, R5 ;  /* 0x0000001510157223 */ /* 0x004fe20000000005 */
[----:B------:R-:W-:-:S03]  /*9fe0*/  FFMA R25, R22, R2, R19 ;  /* 0x0000000216197223 */ /* 0x000fc60000000013 */
[----:B------:R-:W-:Y:S01]  /*9ff0*/  FFMA R22, R24, R2, R21 ;  /* 0x0000000218167223 */ /* 0x000fe20000000015 */
[--C-:B------:R-:W-:Y:S02]  /*a000*/  HADD2.F32 R28, -RZ, R26.reuse.H0_H0 ;  /* 0x2000001aff1c7230 */ /* 0x100fe40000004100 */
[C-C-:B------:R-:W-:Y:S01]  /*a010*/  FFMA R21, R16.reuse, R27, R11.reuse ;  /* 0x0000001b10157223 */ /* 0x140fe2000000000b */
[----:B------:R-:W-:Y:S01]  /*a020*/  HADD2.F32 R24, -RZ, R23.H1_H1 ;  /* 0x30000017ff187230 */ /* 0x000fe20000004100 */
[----:B------:R-:W-:Y:S01]  /*a030*/  F2FP.F16.E4M3.UNPACK_B R23, R6.H1 ;  /* 0x00000006ff17723e */ /* 0x000fe200030006ff */
[----:B------:R-:W-:Y:S02]  /*a040*/  HADD2.F32 R26, -RZ, R26.H1_H1 ;  /* 0x3000001aff1a7230 */ /* 0x000fe40000004100 */
[----:B------:R-:W-:Y:S01]  /*a050*/  FFMA R19, R16, R29, R11 ;  /* 0x0000001d10137223 */ /* 0x000fe2000000000b */
[----:B------:R-:W-:Y:S01]  /*a060*/  F2FP.F16.E4M3.UNPACK_B R30, R7 ;  /* 0x00000007ff1e723e */ /* 0x000fe200020006ff */
[-C--:B------:R-:W-:Y:S01]  /*a070*/  FFMA R27, R24, R2.reuse, R17 ;  /* 0x00000002181b7223 */ /* 0x080fe20000000011 */
[----:B------:R-:W-:Y:S01]  /*a080*/  FFMA R29, R26, R2, R21 ;  /* 0x000000021a1d7223 */ /* 0x000fe20000000015 */
[----:B------:R-:W-:-:S02]  /*a090*/  HADD2.F32 R26, -RZ, R23.H0_H0 ;  /* 0x20000017ff1a7230 */ /* 0x000fc40000004100 */
[----:B------:R-:W-:Y:S01]  /*a0a0*/  FFMA R24, R28, R2, R19 ;  /* 0x000000021c187223 */ /* 0x000fe20000000013 */
[C-C-:B------:R-:W-:Y:S01]  /*a0b0*/  FFMA R17, R16.reuse, R34, R5.reuse ;  /* 0x0000002210117223 */ /* 0x140fe20000000005 */
[----:B------:R-:W-:Y:S02]  /*a0c0*/  HADD2.F32 R28, -RZ, R23.H1_H1 ;  /* 0x30000017ff1c7230 */ /* 0x000fe40000004100 */
[C---:B------:R-:W-:Y:S01]  /*a0d0*/  FFMA R19, R16.reuse, R32, R5 ;  /* 0x0000002010137223 */ /* 0x040fe20000000005 */
[--C-:B------:R-:W-:Y:S02]  /*a0e0*/  HADD2.F32 R32, -RZ, R30.reuse.H0_H0 ;  /* 0x2000001eff207230 */ /* 0x100fe40000004100 */
[----:B------:R-:W-:Y:S01]  /*a0f0*/  FFMA R21, R16, R31, R11 ;  /* 0x0000001f10157223 */ /* 0x000fe2000000000b */
[----:B------:R-:W-:Y:S01]  /*a100*/  F2FP.F16.E4M3.UNPACK_B R23, R7.H1 ;  /* 0x00000007ff17723e */ /* 0x000fe200030006ff */
[----:B------:R-:W-:Y:S01]  /*a110*/  FFMA R26, R26, R2, R17 ;  /* 0x000000021a1a7223 */ /* 0x000fe20000000011 */
[----:B------:R-:W-:-:S02]  /*a120*/  HADD2.F32 R30, -RZ, R30.H1_H1 ;  /* 0x3000001eff1e7230 */ /* 0x000fc40000004100 */
[----:B------:R-:W-:Y:S01]  /*a130*/  FFMA R17, R16, R36, R11 ;  /* 0x0000002410117223 */ /* 0x000fe2000000000b */
[-C--:B------:R-:W-:Y:S01]  /*a140*/  FFMA R31, R28, R2.reuse, R19 ;  /* 0x000000021c1f7223 */ /* 0x080fe20000000013 */
[-C--:B------:R-:W-:Y:S01]  /*a150*/  FFMA R28, R32, R2.reuse, R21 ;  /* 0x00000002201c7223 */ /* 0x080fe20000000015 */
[----:B------:R-:W-:Y:S01]  /*a160*/  FFMA R21, R16, R33, R5 ;  /* 0x0000002110157223 */ /* 0x000fe20000000005 */
[--C-:B------:R-:W-:Y:S02]  /*a170*/  HADD2.F32 R32, -RZ, R23.reuse.H0_H0 ;  /* 0x20000017ff207230 */ /* 0x100fe40000004100 */
[----:B------:R-:W-:Y:S01]  /*a180*/  FFMA R33, R30, R2, R17 ;  /* 0x000000021e217223 */ /* 0x000fe20000000011 */
[----:B------:R-:W-:Y:S02]  /*a190*/  HADD2.F32 R34, -RZ, R23.H1_H1 ;  /* 0x30000017ff227230 */ /* 0x000fe40000004100 */
[----:B------:R-:W-:Y:S01]  /*a1a0*/  FFMA R19, R16, R35, R5 ;  /* 0x0000002310137223 */ /* 0x000fe20000000005 */
[----:B------:R-:W-:-:S02]  /*a1b0*/  F2FP.F16.E4M3.UNPACK_B R23, R10 ;  /* 0x0000000aff17723e */ /* 0x000fc400020006ff */
[----:B------:R-:W-:Y:S01]  /*a1c0*/  F2FP.F16.E4M3.UNPACK_B R17, R10.H1 ;  /* 0x0000000aff11723e */ /* 0x000fe200030006ff */
[-C--:B------:R-:W-:Y:S01]  /*a1d0*/  FFMA R30, R32, R2.reuse, R19 ;  /* 0x00000002201e7223 */ /* 0x080fe20000000013 */
[----:B------:R-:W-:Y:S01]  /*a1e0*/  FFMA R35, R34, R2, R21 ;  /* 0x0000000222237223 */ /* 0x000fe20000000015 */
[----:B------:R-:W-:Y:S02]  /*a1f0*/  HADD2.F32 R32, -RZ, R23.H0_H0 ;  /* 0x20000017ff207230 */ /* 0x000fe40000004100 */
[--C-:B------:R-:W-:Y:S02]  /*a200*/  HADD2.F32 R36, -RZ, R17.reuse.H0_H0 ;  /* 0x20000011ff247230 */ /* 0x100fe40000004100 */
[----:B------:R-:W-:Y:S02]  /*a210*/  HADD2.F32 R38, -RZ, R17.H1_H1 ;  /* 0x30000011ff267230 */ /* 0x000fe40000004100 */
[----:B------:R-:W-:Y:S01]  /*a220*/  FFMA R17, R16, R41, R11 ;  /* 0x0000002910117223 */ /* 0x000fe2000000000b */
[----:B------:R-:W-:-:S02]  /*a230*/  HADD2.F32 R34, -RZ, R23.H1_H1 ;  /* 0x30000017ff227230 */ /* 0x000fc40000004100 */
[C---:B------:R-:W-:Y:S01]  /*a240*/  FFMA R19, R16.reuse, R40, R11 ;  /* 0x0000002810137223 */ /* 0x040fe2000000000b */
[----:B------:R-:W-:Y:S01]  /*a250*/  FFMA R21, R16, R39, R5 ;  /* 0x0000002710157223 */ /* 0x000fe20000000005 */
[-C--:B------:R-:W-:Y:S02]  /*a260*/  FFMA R17, R32, R2.reuse, R17 ;  /* 0x0000000220117223 */ /* 0x080fe40000000011 */
[-C--:B------:R-:W-:Y:S01]  /*a270*/  FFMA R32, R34, R2.reuse, R19 ;  /* 0x0000000222207223 */ /* 0x080fe20000000013 */
[----:B------:R-:W-:Y:S01]  /*a280*/  FFMA R21, R36, R2, R21 ;  /* 0x0000000224157223 */ /* 0x000fe20000000015 */
[----:B------:R-:W-:Y:S02]  /*a290*/  F2FP.SATFINITE.E4M3.F32.PACK_AB_MERGE_C R25, R25, R20, RZ ;  /* 0x000000141919723e */ /* 0x000fe400048070ff */
[----:B------:R-:W-:Y:S02]  /*a2a0*/  F2FP.SATFINITE.E4M3.F32.PACK_AB_MERGE_C R27, R27, R22, RZ ;  /* 0x000000161b1b723e */ /* 0x000fe400048070ff */
[----:B------:R-:W-:-:S02]  /*a2b0*/  F2FP.SATFINITE.E4M3.F32.PACK_AB_MERGE_C R29, R29, R24, RZ ;  /* 0x000000181d1d723e */ /* 0x000fc400048070ff */
[----:B------:R-:W-:Y:S02]  /*a2c0*/  F2FP.SATFINITE.E4M3.F32.PACK_AB_MERGE_C R31, R31, R26, RZ ;  /* 0x0000001a1f1f723e */ /* 0x000fe400048070ff */
[----:B------:R-:W-:Y:S02]  /*a2d0*/  F2FP.SATFINITE.E4M3.F32.PACK_AB_MERGE_C R33, R33, R28, RZ ;  /* 0x0000001c2121723e */ /* 0x000fe400048070ff */
[----:B------:R-:W-:Y:S02]  /*a2e0*/  F2FP.SATFINITE.E4M3.F32.PACK_AB_MERGE_C R35, R35, R30, RZ ;  /* 0x0000001e2323723e */ /* 0x000fe400048070ff */
[----:B------:R-:W-:Y:S01]  /*a2f0*/  F2FP.SATFINITE.E4M3.F32.PACK_AB_MERGE_C R17, R32, R17, RZ ;  /* 0x000000112011723e */ /* 0x000fe200048070ff */
[----:B---3--:R-:W-:-:S04]  /*a300*/  FFMA R23, R16, R37, R5 ;  /* 0x0000002510177223 */ /* 0x008fc80000000005 */
[----:B------:R-:W-:-:S05]  /*a310*/  FFMA R34, R38, R2, R23 ;  /* 0x0000000226227223 */ /* 0x000fca0000000017 */
[----:B------:R-:W-:Y:S01]  /*a320*/  F2FP.SATFINITE.E4M3.F32.PACK_AB_MERGE_C R21, R34, R21, RZ ;  /* 0x000000152215723e */ /* 0x000fe200048070ff */
[----:B------:R-:W-:Y:S06]  /*a330*/  @P1 BRA `(.L_x_115) ;  /* 0x0000000000041947 */ /* 0x000fec0003800000 */
[----:B------:R-:W-:-:S04]  /*a340*/  DEPBAR.LE SB0, 0x1 ;  /* 0x000080400000791a */ /* 0x000fc80000000000 */
.L_x_115:
        /* <DEDUP_REMOVED lines=27> */
.L_x_117:
[----:B------:R-:W-:Y:S05]  /*a500*/  BSYNC B0 ;  /* 0x0000000000007941 */ /* 0x000fea0003800000 */
.L_x_116:
[----:B------:R-:W-:Y:S04]  /*a510*/  BSSY B0, `(.L_x_118) ;  /* 0x000003c000007945 */ /* 0x000fe80003800000 */
[----:B------:R-:W-:Y:S05]  /*a520*/  @!P3 BRA `(.L_x_119) ;  /* 0x0000000000e8b947 */ /* 0x000fea0003800000 */
[----:B------:R-:W-:-:S05]  /*a530*/  IMAD.U32 R17, RZ, RZ, UR50 ;  /* 0x00000032ff117e24 */ /* 0x000fca000f8e00ff */
[----:B------:R-:W-:-:S13]  /*a540*/  ISETP.NE.AND P4, PT, R17, 0x3, PT ;  /* 0x000000031100780c */ /* 0x000fda0003f85270 */
[----:B------:R-:W-:Y:S05]  /*a550*/  @!P4 BRA `(.L_x_120) ;  /* 0x000000000004c947 */ /* 0x000fea0003800000 */
[----:B------:R-:W-:Y:S01]  /*a560*/  BPT.TRAP 0x1 ;  /* 0x000000040000795c */ /* 0x000fe20000300000 */
.L_x_120:
[----:B------:R-:W2:Y:S04]  /*a570*/  LDL R19, [R1+0xb8] ;  /* 0x0000b80001137983 */ /* 0x000ea80000100800 */
[----:B------:R-:W3:Y:S01]  /*a580*/  LDL R17, [R1+0xb4] ;  /* 0x0000b40001117983 */ /* 0x000ee20000100800 */
[----:B------:R-:W-:Y:S01]  /*a590*/  BSSY B1, `(.L_x_121) ;  /* 0x0000005000017945 */ /* 0x000fe20003800000 */
[----:B--2---:R-:W-:Y:S02]  /*a5a0*/  SHF.L.U32 R20, R19, 0x1f, RZ ;  /* 0x0000001f13147819 */ /* 0x004fe400000006ff */
[----:B---3--:R-:W-:-:S04]  /*a5b0*/  LEA R17, R17, UR51, 0x3 ;  /* 0x0000003311117c11 */ /* 0x008fc8000f8e18ff */
[----:B------:R-:W2:Y:S02]  /*a5c0*/  SYNCS.PHASECHK.TRANS64.TRYWAIT P2, [R17+URZ+0x80], R20 ;  /* 0x00008014110075a7 */ /* 0x000ea4000804017f */
[----:B--2---:R-:W-:Y:S05]  /*a5d0*/  @!P2 BRA `(.L_x_122) ;  /* 0x0000004c00e0a947 */ /* 0x004fea0003800000 */
.L_x_249:
[----:B------:R-:W-:Y:S05]  /*a5e0*/  BSYNC B1 ;  /* 0x0000000000017941 */ /* 0x000fea0003800000 */
.L_x_121:
        /* <DEDUP_REMOVED lines=18> */
.L_x_124:
[----:B------:R-:W-:Y:S05]  /*a710*/  BSYNC B1 ;  /* 0x0000000000017941 */ /* 0x000fea0003800000 */
.L_x_123:
        /* <DEDUP_REMOVED lines=8> */
.L_x_125:
        /* <DEDUP_REMOVED lines=19> */
.L_x_119:
[----:B------:R-:W-:Y:S05]  /*a8d0*/  BSYNC B0 ;  /* 0x0000000000007941 */ /* 0x000fea0003800000 */
.L_x_118:
[-C--:B------:R-:W-:Y:S01]  /*a8e0*/  F2FP.F16.E4M3.UNPACK_B R20, R4.reuse ;  /* 0x00000004ff14723e */ /* 0x080fe200020006ff */
[C-C-:B------:R-:W-:Y:S01]  /*a8f0*/  FFMA R179, R16.reuse, R179, R9.reuse ;  /* 0x000000b310b37223 */ /* 0x140fe20000000009 */
[----:B------:R-:W-:Y:S01]  /*a900*/  F2FP.F16.E4M3.UNPACK_B R22, R4.H1 ;  /* 0x00000004ff16723e */ /* 0x000fe200030006ff */
[C-C-:B--2---:R-:W-:Y:S01]  /*a910*/  FFMA R17, R16.reuse, R178, R9.reuse ;  /* 0x000000b210117223 */ /* 0x144fe20000000009 */
[----:B------:R-:W-:Y:S01]  /*a920*/  F2FP.F16.E4M3.UNPACK_B R28, R6 ;  /* 0x00000006ff1c723e */ /* 0x000fe200020006ff */
[--C-:B------:R-:W-:Y:S02]  /*a930*/  HADD2.F32 R24, -RZ, R20.reuse.H0_H0 ;  /* 0x20000014ff187230 */ /* 0x100fe40000004100 */
[C-C-:B------:R-:W-:Y:S01]  /*a940*/  FFMA R175, R16.reuse, R175, R9.reuse ;  /* 0x000000af10af7223 */ /* 0x140fe20000000009 */
[----:B------:R-:W-:Y:S02]  /*a950*/  HADD2.F32 R20, -RZ, R20.H1_H1 ;  /* 0x30000014ff147230 */ /* 0x000fe40000004100 */
[----:B------:R-:W-:Y:S01]  /*a960*/  FFMA R19, R16, R174, R9 ;  /* 0x000000ae10137223 */ /* 0x000fe20000000009 */
[----:B------:R-:W-:-:S02]  /*a970*/  HADD2.F32 R26, -RZ, R22.H0_H0 ;  /* 0x20000016ff1a7230 */ /* 0x000fc40000004100 */
[----:B------:R-:W-:Y:S01]  /*a980*/  FFMA R179, R24, R2, R179 ;  /* 0x0000000218b37223 */ /* 0x000fe200000000b3 */
[----:B------:R-:W-:Y:S02]  /*a990*/  HADD2.F32 R24, -RZ, R28.H0_H0 ;  /* 0x2000001cff187230 */ /* 0x000fe40000004100 */
[C-C-:B------:R-:W-:Y:S01]  /*a9a0*/  FFMA R171, R16.reuse, R171, R9.reuse ;  /* 0x000000ab10ab7223 */ /* 0x140fe20000000009 */
[C-C-:B------:R-:W-:Y:S01]  /*a9b0*/  FFMA R23, R16.reuse, R170, R9.reuse ;  /* 0x000000aa10177223 */ /* 0x140fe20000000009 */
[C-C-:B------:R-:W-:Y:S01]  /*a9c0*/  FFMA R167, R16.reuse, R167, R9.reuse ;  /* 0x000000a710a77223 */ /* 0x140fe20000000009 */
[----:B------:R-:W-:Y:S01]  /*a9d0*/  FFMA R27, R16, R166, R9 ;  /* 0x000000a6101b7223 */ /* 0x000fe20000000009 */
[----:B------:R-:W-:Y:S01]  /*a9e0*/  FFMA R20, R20, R2, R17 ;  /* 0x0000000214147223 */ /* 0x000fe20000000011 */
[----:B------:R-:W-:Y:S02]  /*a9f0*/  HADD2.F32 R22, -RZ, R22.H1_H1 ;  /* 0x30000016ff167230 */ /* 0x000fe40000004100 */
[----:B------:R-:W-:Y:S01]  /*aa00*/  FFMA R177, R16, R177, R13 ;  /* 0x000000b110b17223 */ /* 0x000fe2000000000d */
[----:B------:R-:W-:-:S02]  /*aa10*/  HADD2.F32 R28, -RZ, R28.H1_H1 ;  /* 0x3000001cff1c7230 */ /* 0x000fc40000004100 */
[----:B------:R-:W-:Y:S01]  /*aa20*/  FFMA R9, R16, R176, R13 ;  /* 0x000000b010097223 */ /* 0x000fe2000000000d */
[----:B------:R-:W-:Y:S01]  /*aa30*/  F2FP.F16.E4M3.UNPACK_B R17, R6.H1 ;  /* 0x00000006ff11723e */ /* 0x000fe200030006ff */
[-C--:B------:R-:W-:Y:S01]  /*aa40*/  FFMA R175, R24, R2.reuse, R175 ;  /* 0x0000000218af7223 */ /* 0x080fe200000000af */
[-C--:B------:R-:W-:Y:S01]  /*aa50*/  FFMA R177, R26, R2.reuse, R177 ;  /* 0x000000021ab17223 */ /* 0x080fe200000000b1 */
[-C--:B------:R-:W-:Y:S01]  /*aa60*/  FFMA R22, R22, R2.reuse, R9 ;  /* 0x0000000216167223 */ /* 0x080fe20000000009 */
[----:B------:R-:W-:Y:S01]  /*aa70*/  FFMA R24, R28, R2, R19 ;  /* 0x000000021c187223 */ /* 0x000fe20000000013 */
[----:B------:R-:W-:Y:S01]  /*aa80*/  F2FP.F16.E4M3.UNPACK_B R9, R7 ;  /* 0x00000007ff09723e */ /* 0x000fe200020006ff */
[--C-:B------:R-:W-:Y:S02]  /*aa90*/  HADD2.F32 R26, -RZ, R17.reuse.H0_H0 ;  /* 0x20000011ff1a7230 */ /* 0x100fe40000004100 */
[C-C-:B------:R-:W-:Y:S01]  /*aaa0*/  FFMA R173, R16.reuse, R173, R13.reuse ;  /* 0x000000ad10ad7223 */ /* 0x140fe2000000000d */
[----:B------:R-:W-:Y:S01]  /*aab0*/  HADD2.F32 R28, -RZ, R17.H1_H1 ;  /* 0x30000011ff1c7230 */ /* 0x000fe20000004100 */
[----:B------:R-:W-:Y:S01]  /*aac0*/  F2FP.F16.E4M3.UNPACK_B R17, R7.H1 ;  /* 0x00000007ff11723e */ /* 0x000fe200030006ff */
[----:B------:R-:W-:Y:S01]  /*aad0*/  FFMA R21, R16, R172, R13 ;  /* 0x000000ac10157223 */ /* 0x000fe2000000000d */
[----:B------:R-:W-:-:S02]  /*aae0*/  HADD2.F32 R30, -RZ, R9.H0_H0 ;  /* 0x20000009ff1e7230 */ /* 0x000fc40000004100 */
[----:B------:R-:W-:Y:S01]  /*aaf0*/  FFMA R169, R16, R169, R13 ;  /* 0x000000a910a97223 */ /* 0x000fe2000000000d */
[----:B------:R-:W-:Y:S01]  /*ab00*/  HADD2.F32 R32, -RZ, R9.H1_H1 ;  /* 0x30000009ff207230 */ /* 0x000fe20000004100 */
[----:B------:R-:W-:Y:S01]  /*ab10*/  F2FP.F16.E4M3.UNPACK_B R9, R10 ;  /* 0x0000000aff09723e */ /* 0x000fe200020006ff */
[----:B------:R-:W-:Y:S02]  /*ab20*/  HADD2.F32 R34, -RZ, R17.H0_H0 ;  /* 0x20000011ff227230 */ /* 0x000fe40000004100 */
[----:B------:R-:W-:Y:S01]  /*ab30*/  FFMA R173, R26, R2, R173 ;  /* 0x000000021aad7223 */ /* 0x000fe200000000ad */
[----:B------:R-:W-:Y:S01]  /*ab40*/  F2FP.F16.E4M3.UNPACK_B R19, R10.H1 ;  /* 0x0000000aff13723e */ /* 0x000fe200030006ff */
[-C--:B------:R-:W-:Y:S01]  /*ab50*/  FFMA R26, R28, R2.reuse, R21 ;  /* 0x000000021c1a7223 */ /* 0x080fe20000000015 */
[-C--:B------:R-:W-:Y:S01]  /*ab60*/  FFMA R28, R32, R2.reuse, R23 ;  /* 0x00000002201c7223 */ /* 0x080fe20000000017 */
[----:B------:R-:W-:Y:S01]  /*ab70*/  FFMA R169, R34, R2, R169 ;  /* 0x0000000222a97223 */ /* 0x000fe200000000a9 */
[----:B------:R-:W-:-:S02]  /*ab80*/  HADD2.F32 R32, -RZ, R9.H0_H0 ;  /* 0x20000009ff207230 */ /* 0x000fc40000004100 */
[----:B------:R-:W-:Y:S01]  /*ab90*/  FFMA R171, R30, R2, R171 ;  /* 0x000000021eab7223 */ /* 0x000fe200000000ab */
[----:B------:R-:W-:Y:S02]  /*aba0*/  HADD2.F32 R34, -RZ, R9.H1_H1 ;  /* 0x30000009ff227230 */ /* 0x000fe40000004100 */
[C-C-:B------:R-:W-:Y:S01]  /*abb0*/  FFMA R25, R16.reuse, R168, R13.reuse ;  /* 0x000000a810197223 */ /* 0x140fe2000000000d */
[C-C-:B------:R-:W-:Y:S01]  /*abc0*/  FFMA R165, R16.reuse, R165, R13.reuse ;  /* 0x000000a510a57223 */ /* 0x140fe2000000000d */
[----:B------:R-:W-:Y:S02]  /*abd0*/  HADD2.F32 R30, -RZ, R17.H1_H1 ;  /* 0x30000011ff1e7230 */ /* 0x000fe40000004100 */
[----:B------:R-:W-:Y:S01]  /*abe0*/  FFMA R13, R16, R164, R13 ;  /* 0x000000a4100d7223 */ /* 0x000fe2000000000d */
[--C-:B------:R-:W-:Y:S02]  /*abf0*/  HADD2.F32 R36, -RZ, R19.reuse.H0_H0 ;  /* 0x20000013ff247230 */ /* 0x100fe40000004100 */
[----:B------:R-:W-:Y:S01]  /*ac00*/  FFMA R167, R32, R2, R167 ;  /* 0x0000000220a77223 */ /* 0x000fe200000000a7 */
[----:B------:R-:W-:-:S02]  /*ac10*/  HADD2.F32 R38, -RZ, R19.H1_H1 ;  /* 0x30000013ff267230 */ /* 0x000fc40000004100 */
[-C--:B------:R-:W-:Y:S01]  /*ac20*/  FFMA R32, R34, R2.reuse, R27 ;  /* 0x0000000222207223 */ /* 0x080fe2000000001b */
[-C--:B------:R-:W-:Y:S01]  /*ac30*/  FFMA R30, R30, R2.reuse, R25 ;  /* 0x000000021e1e7223 */ /* 0x080fe20000000019 */
[-C--:B------:R-:W-:Y:S01]  /*ac40*/  FFMA R165, R36, R2.reuse, R165 ;  /* 0x0000000224a57223 */ /* 0x080fe200000000a5 */
[----:B------:R-:W-:Y:S01]  /*ac50*/  F2FP.SATFINITE.E4M3.F32.PACK_AB_MERGE_C R179, R20, R179, RZ ;  /* 0x000000b314b3723e */ /* 0x000fe200048070ff */
[----:B------:R-:W-:Y:S01]  /*ac60*/  FFMA R34, R38, R2, R13 ;  /* 0x0000000226227223 */ /* 0x000fe2000000000d */
[----:B------:R-:W-:Y:S02]  /*ac70*/  F2FP.SATFINITE.E4M3.F32.PACK_AB_MERGE_C R177, R22, R177, RZ ;  /* 0x000000b116b1723e */ /* 0x000fe400048070ff */
[----:B------:R-:W-:Y:S02]  /*ac80*/  F2FP.SATFINITE.E4M3.F32.PACK_AB_MERGE_C R175, R24, R175, RZ ;  /* 0x000000af18af723e */ /* 0x000fe400048070ff */
[----:B------:R-:W-:Y:S02]  /*ac90*/  F2FP.SATFINITE.E4M3.F32.PACK_AB_MERGE_C R173, R26, R173, RZ ;  /* 0x000000ad1aad723e */ /* 0x000fe400048070ff */
[----:B------:R-:W-:-:S02]  /*aca0*/  F2FP.SATFINITE.E4M3.F32.PACK_AB_MERGE_C R171, R28, R171, RZ ;  /* 0x000000ab1cab723e */ /* 0x000fc400048070ff */
[----:B------:R-:W-:Y:S02]  /*acb0*/  F2FP.SATFINITE.E4M3.F32.PACK_AB_MERGE_C R169, R30, R169, RZ ;  /* 0x000000a91ea9723e */ /* 0x000fe400048070ff */
[----:B------:R-:W-:Y:S02]  /*acc0*/  F2FP.SATFINITE.E4M3.F32.PACK_AB_MERGE_C R167, R32, R167, RZ ;  /* 0x000000a720a7723e */ /* 0x000fe400048070ff */
[----:B------:R-:W-:Y:S01]  /*acd0*/  F2FP.SATFINITE.E4M3.F32.PACK_AB_MERGE_C R165, R34, R165, RZ ;  /* 0x000000a522a5723e */ /* 0x000fe200048070ff */
[----:B------:R-:W-:Y:S06]  /*ace0*/  @P1 BRA `(.L_x_126) ;  /* 0x0000000000041947 */ /* 0x000fec0003800000 */
[----:B------:R-:W-:-:S04]  /*acf0*/  DEPBAR.LE SB0, 0x1 ;  /* 0x000080400000791a */ /* 0x000fc80000000000 */
.L_x_126:
        /* <DEDUP_REMOVED lines=27> */
.L_x_128:
[----:B------:R-:W-:Y:S05]  /*aeb0*/  BSYNC B0 ;  /* 0x0000000000007941 */ /* 0x000fea0003800000 */
.L_x_127:
[----:B------:R-:W-:Y:S04]  /*aec0*/  BSSY B0, `(.L_x_129) ;  /* 0x0000033000007945 */ /* 0x000fe80003800000 */
[----:B------:R-:W-:Y:S05]  /*aed0*/  @!P3 BRA `(.L_x_130) ;  /* 0x0000000000c4b947 */ /* 0x000fea0003800000 */
[----:B------:R-:W-:-:S04]  /*aee0*/  MOV R9, UR50 ;  /* 0x0000003200097c02 */ /* 0x000fc80008000f00 */
[----:B------:R-:W-:-:S13]  /*aef0*/  ISETP.NE.AND P3, PT, R9, 0x3, PT ;  /* 0x000000030900780c */ /* 0x000fda0003f65270 */
[----:B------:R-:W-:Y:S05]  /*af00*/  @!P3 BRA `(.L_x_131) ;  /* 0x000000000004b947 */ /* 0x000fea0003800000 */
[----:B------:R-:W-:Y:S01]  /*af10*/  BPT.TRAP 0x1 ;  /* 0x000000040000795c */ /* 0x000fe20000300000 */
.L_x_131:
[----:B------:R-:W2:Y:S04]  /*af20*/  LDL R13, [R1+0xb4] ;  /* 0x0000b400010d7983 */ /* 0x000ea80000100800 */
[----:B------:R-:W3:Y:S01]  /*af30*/  LDL.LU R9, [R1+0xb8] ;  /* 0x0000b80001097983 */ /* 0x000ee20000300800 */
[----:B------:R-:W-:Y:S01]  /*af40*/  BSSY B1, `(.L_x_132) ;  /* 0x0000005000017945 */ /* 0x000fe20003800000 */
[----:B--2---:R-:W-:Y:S02]  /*af50*/  LEA R20, R13, UR51, 0x3 ;  /* 0x000000330d147c11 */ /* 0x004fe4000f8e18ff */
[----:B---3--:R-:W-:-:S04]  /*af60*/  SHF.L.U32 R9, R9, 0x1f, RZ ;  /* 0x0000001f09097819 */ /* 0x008fc800000006ff */
[----:B------:R-:W2:Y:S02]  /*af70*/  SYNCS.PHASECHK.TRANS64.TRYWAIT P2, [R20+URZ+0x80], R9 ;  /* 0x00008009140075a7 */ /* 0x000ea4000804017f */
[----:B--2---:R-:W-:Y:S05]  /*af80*/  @!P2 BRA `(.L_x_133) ;  /* 0x000000440088a947 */ /* 0x004fea0003800000 */
.L_x_250:
[----:B------:R-:W-:Y:S05]  /*af90*/  BSYNC B1 ;  /* 0x0000000000017941 */ /* 0x000fea0003800000 */
.L_x_132:
[----:B------:R-:W-:Y:S04]  /*afa0*/  BSSY B1, `(.L_x_134) ;  /* 0x0000012000017945 */ /* 0x000fe80003800000 */
[----:B------:R-:W-:Y:S05]  /*afb0*/  @P0 BRA `(.L_x_135) ;  /* 0x0000000000400947 */ /* 0x000fea0003800000 */
[----:B------:R-:W3:Y:S02]  /*afc0*/  LDL.LU R13, [R1+0xb4] ;  /* 0x0000b400010d7983 */ /* 0x000ee40000300800 */
[----:B---3--:R-:W-:-:S05]  /*afd0*/  IMAD R4, R13, 0x1000, R8 ;  /* 0x000010000d047824 */ /* 0x008fca00078e0208 */
[----:B------:R-:W-:Y:S01]  /*afe0*/  IADD3 R7, R4, UR51, RZ ;  /* 0x0000003304077c10 */ /* 0x000fe2000fffe0ff */
[----:B------:R-:W-:Y:S04]  /*aff0*/  LDS.U16 R6, [R4+UR51+0x200] ;  /* 0x0002003304067984 */ /* 0x000fe80008000400 */
[----:B------:R-:W-:Y:S01]  /*b000*/  IMAD.IADD R19, R12, 0x1, R7 ;  /* 0x000000010c137824 */ /* 0x000fe200078e0207 */
[----:B--2---:R-:W-:Y:S04]  /*b010*/  LDS.U16 R9, [R4+UR51+0x208] ;  /* 0x0002083304097984 */ /* 0x004fe80008000400 */
[----:B------:R-:W2:Y:S04]  /*b020*/  LDS.U16 R7, [R4+UR51+0x100] ;  /* 0x0001003304077984 */ /* 0x000ea80008000400 */
[----:B------:R2:W3:Y:S04]  /*b030*/  LDS.U16 R10, [R4+UR51+0x108] ;  /* 0x00010833040a7984 */ /* 0x0004e80008000400 */
[----:B------:R-:W-:Y:S04]  /*b040*/  LDS.U16 R12, [R19+0x200] ;  /* 0x00020000130c7984 */ /* 0x000fe80000000400 */
[----:B------:R-:W4:Y:S04]  /*b050*/  LDS.U16 R13, [R19+0x100] ;  /* 0x00010000130d7984 */ /* 0x000f280000000400 */
[----:B------:R-:W-:Y:S04]  /*b060*/  LDS.U16 R17, [R19+0x208] ;  /* 0x0002080013117984 */ /* 0x000fe80000000400 */
[----:B------:R-:W5:Y:S01]  /*b070*/  LDS.U16 R20, [R19+0x108] ;  /* 0x0001080013147984 */ /* 0x000f620000000400 */
[----:B--2---:R-:W-:-:S02]  /*b080*/  PRMT R4, R7, 0x5410, R6 ;  /* 0x0000541007047816 */ /* 0x004fc40000000006 */
[----:B---3--:R-:W-:Y:S02]  /*b090*/  PRMT R6, R10, 0x5410, R9 ;  /* 0x000054100a067816 */ /* 0x008fe40000000009 */
[----:B----4-:R-:W-:Y:S02]  /*b0a0*/  PRMT R7, R13, 0x5410, R12 ;  /* 0x000054100d077816 */ /* 0x010fe4000000000c */
[----:B-----5:R-:W-:-:S07]  /*b0b0*/  PRMT R10, R20, 0x5410, R17 ;  /* 0x00005410140a7816 */ /* 0x020fce0000000011 */
.L_x_135:
[----:B------:R-:W-:Y:S05]  /*b0c0*/  BSYNC B1 ;  /* 0x0000000000017941 */ /* 0x000fea0003800000 */
.L_x_134:
        /* <DEDUP_REMOVED lines=8> */
.L_x_136:
[----:B------:R-:W4:Y:S01]  /*b150*/  S2R R12, SR_CgaCtaId ;  /* 0x00000000000c7919 */ /* 0x000f220000008800 */
[C---:B--2---:R-:W-:Y:S01]  /*b160*/  LEA R9, R18.reuse, UR51, 0x3 ;  /* 0x0000003312097c11 */ /* 0x044fe2000f8e18ff */
[----:B-1----:R-:W-:-:S03]  /*b170*/  VIADD R18, R18, 0x1 ;  /* 0x0000000112127836 */ /* 0x002fc60000000000 */
[----:B------:R-:W-:Y:S02]  /*b180*/  IADD3 R9, R9, 0xa0, RZ ;  /* 0x000000a009097810 */ /* 0x000fe40007ffe0ff */
[----:B------:R-:W-:-:S04]  /*b190*/  ISETP.NE.AND P0, PT, R18, 0x4, PT ;  /* 0x000000041200780c */ /* 0x000fc80003f05270 */
[----:B------:R-:W-:Y:S02]  /*b1a0*/  SEL R18, R18, RZ, P0 ;  /* 0x000000ff12127207 */ /* 0x000fe40000000000 */
[----:B----4-:R-:W-:Y:S02]  /*b1b0*/  PRMT R9, R12, 0x654, R9 ;  /* 0x000006540c097816 */ /* 0x010fe40000000009 */
[----:B------:R-:W-:Y:S02]  /*b1c0*/  SEL R12, RZ, 0x1, P0 ;  /* 0x00000001ff0c7807 */ /* 0x000fe40000000000 */
[----:B---3--:R2:W-:Y:S02]  /*b1d0*/  SYNCS.ARRIVE.TRANS64.RED.A1T0 RZ, [R9+URZ], RZ ;  /* 0x000000ff09ff79a7 */ /* 0x0085e4000810043f */
[----:B------:R-:W-:-:S07]  /*b1e0*/  LOP3.LUT R15, R15, R12, RZ, 0x3c, !PT ;  /* 0x0000000c0f0f7212 */ /* 0x000fce00078e3cff */
.L_x_130:
[----:B------:R-:W-:Y:S05]  /*b1f0*/  BSYNC B0 ;  /* 0x0000000000007941 */ /* 0x000fea0003800000 */
.L_x_129:
[----:B--2---:R-:W2:Y:S04]  /*b200*/  LDL.LU R9, [R1+0x74] ;  /* 0x0000740001097983 */ /* 0x004ea80000300800 */
[----:B------:R-:W3:Y:S04]  /*b210*/  LDL.LU R13, [R1+0x78] ;  /* 0x00007800010d7983 */ /* 0x000ee80000300800 */
[----:B------:R-:W4:Y:S04]  /*b220*/  LDL.LU R19, [R1+0x84] ;  /* 0x0000840001137983 */ /* 0x000f280000300800 */
[----:B------:R-:W5:Y:S04]  /*b230*/  LDL.LU R21, [R1+0x88] ;  /* 0x0000880001157983 */ /* 0x000f680000300800 */
        /* <DEDUP_REMOVED lines=11> */
[----:B------:R-:W5:Y:S01]  /*b2f0*/  LDL.LU R26, [R1+0xac] ;  /* 0x0000ac00011a7983 */ /* 0x000f620000300800 */
[----:B------:R-:W-:-:S02]  /*b300*/  F2FP.F16.E4M3.UNPACK_B R22, R10.H1 ;  /* 0x0000000aff16723e */ /* 0x000fc400030006ff */
[-C--:B------:R-:W-:Y:S02]  /*b310*/  F2FP.F16.E4M3.UNPACK_B R12, R4.reuse ;  /* 0x00000004ff0c723e */ /* 0x080fe400020006ff */
[----:B------:R-:W-:Y:S02]  /*b320*/  F2FP.F16.E4M3.UNPACK_B R4, R4.H1 ;  /* 0x00000004ff04723e */ /* 0x000fe400030006ff */
[----:B------:R-:W-:Y:S01]  /*b330*/  F2FP.F16.E4M3.UNPACK_B R10, R10 ;  /* 0x0000000aff0a723e */ /* 0x000fe200020006ff */
[C-C-:B--2---:R-:W-:Y:S01]  /*b340*/  FFMA R9, R16.reuse, R9, R11.reuse ;  /* 0x0000000910097223 */ /* 0x144fe2000000000b */
[C-C-:B---3--:R-:W-:Y:S01]  /*b350*/  FFMA R13, R16.reuse, R13, R11.reuse ;  /* 0x0000000d100d7223 */ /* 0x148fe2000000000b */
[C-C-:B----4-:R-:W-:Y:S01]  /*b360*/  FFMA R19, R16.reuse, R19, R11.reuse ;  /* 0x0000001310137223 */ /* 0x150fe2000000000b */
[C-C-:B-----5:R-:W-:Y:S01]  /*b370*/  FFMA R21, R16.reuse, R21, R11.reuse ;  /* 0x0000001510157223 */ /* 0x160fe2000000000b */
[C-C-:B------:R-:W-:Y:S01]  /*b380*/  FFMA R27, R16.reuse, R27, R11.reuse ;  /* 0x0000001b101b7223 */ /* 0x140fe2000000000b */
[C-C-:B------:R-:W-:Y:S01]  /*b390*/  FFMA R29, R16.reuse, R29, R11.reuse ;  /* 0x0000001d101d7223 */ /* 0x140fe2000000000b */
[C-C-:B------:R-:W-:Y:S01]  /*b3a0*/  FFMA R35, R16.reuse, R32, R11.reuse ;  /* 0x0000002010237223 */ /* 0x140fe2000000000b */
[C---:B------:R-:W-:Y:S01]  /*b3b0*/  FFMA R37, R16.reuse, R31, R11 ;  /* 0x0000001f10257223 */ /* 0x040fe2000000000b */
[C-C-:B------:R-:W-:Y:S01]  /*b3c0*/  FFMA R11, R16.reuse, R30, R5.reuse ;  /* 0x0000001e100b7223 */ /* 0x140fe20000000005 */
[C-C-:B------:R-:W-:Y:S01]  /*b3d0*/  FFMA R17, R16.reuse, R17, R5.reuse ;  /* 0x0000001110117223 */ /* 0x140fe20000000005 */
[C-C-:B------:R-:W-:Y:S01]  /*b3e0*/  FFMA R23, R16.reuse, R23, R5.reuse ;  /* 0x0000001710177223 */ /* 0x140fe20000000005 */
[C-C-:B------:R-:W-:Y:S01]  /*b3f0*/  FFMA R25, R16.reuse, R25, R5.reuse ;  /* 0x0000001910197223 */ /* 0x140fe20000000005 */
[C-C-:B------:R-:W-:Y:S01]  /*b400*/  FFMA R31, R16.reuse, R28, R5.reuse ;  /* 0x0000001c101f7223 */ /* 0x140fe20000000005 */
[----:B------:R-:W-:Y:S01]  /*b410*/  FFMA R33, R16, R24, R5 ;  /* 0x0000001810217223 */ /* 0x000fe20000000005 */
[----:B------:R-:W-:-:S02]  /*b420*/  HADD2.F32 R24, -RZ, R22.H1_H1 ;  /* 0x30000016ff187230 */ /* 0x000fc40000004100 */
[----:B------:R-:W-:Y:S02]  /*b430*/  HADD2.F32 R22, -RZ, R22.H0_H0 ;  /* 0x20000016ff167230 */ /* 0x000fe40000004100 */
[----:B------:R-:W-:Y:S01]  /*b440*/  FFMA R39, R16, R20, R5 ;  /* 0x0000001410277223 */ /* 0x000fe20000000005 */
[--C-:B------:R-:W-:Y:S02]  /*b450*/  HADD2.F32 R20, -RZ, R12.reuse.H0_H0 ;  /* 0x2000000cff147230 */ /* 0x100fe40000004100 */
[----:B------:R-:W-:Y:S02]  /*b460*/  HADD2.F32 R12, -RZ, R12.H1_H1 ;  /* 0x3000000cff0c7230 */ /* 0x000fe40000004100 */
[----:B------:R-:W-:Y:S01]  /*b470*/  FFMA R32, R24, R2, R39 ;  /* 0x0000000218207223 */ /* 0x000fe20000000027 */
[----:B------:R-:W-:Y:S01]  /*b480*/  FFMA R5, R16, R26, R5 ;  /* 0x0000001a10057223 */ /* 0x000fe20000000005 */
[----:B------:R-:W-:Y:S01]  /*b490*/  FFMA R24, R20, R2, R9 ;  /* 0x0000000214187223 */ /* 0x000fe20000000009 */
[--C-:B------:R-:W-:Y:S01]  /*b4a0*/  HADD2.F32 R20, -RZ, R4.reuse.H0_H0 ;  /* 0x20000004ff147230 */ /* 0x100fe20000004100 */
[-C--:B------:R-:W-:Y:S01]  /*b4b0*/  F2FP.F16.E4M3.UNPACK_B R9, R6.reuse ;  /* 0x00000006ff09723e */ /* 0x080fe200020006ff */
[----:B------:R-:W-:Y:S01]  /*b4c0*/  HADD2.F32 R4, -RZ, R4.H1_H1 ;  /* 0x30000004ff047230 */ /* 0x000fe20000004100 */
[----:B------:R-:W-:Y:S01]  /*b4d0*/  F2FP.F16.E4M3.UNPACK_B R6, R6.H1 ;  /* 0x00000006ff06723e */ /* 0x000fe200030006ff */
[-C--:B------:R-:W-:Y:S01]  /*b4e0*/  FFMA R13, R12, R2.reuse, R13 ;  /* 0x000000020c0d7223 */ /* 0x080fe2000000000d */
[----:B------:R-:W-:Y:S01]  /*b4f0*/  FFMA R11, R20, R2, R11 ;  /* 0x00000002140b7223 */ /* 0x000fe2000000000b */
[----:B------:R-:W-:-:S02]  /*b500*/  HADD2.F32 R12, -RZ, R9.H0_H0 ;  /* 0x20000009ff0c7230 */ /* 0x000fc40000004100 */
[-C--:B------:R-:W-:Y:S01]  /*b510*/  FFMA R26, R4, R2.reuse, R17 ;  /* 0x00000002041a7223 */ /* 0x080fe20000000011 */
[----:B------:R-:W-:Y:S01]  /*b520*/  HADD2.F32 R20, -RZ, R9.H1_H1 ;  /* 0x30000009ff147230 */ /* 0x000fe20000004100 */
[-C--:B------:R-:W-:Y:S01]  /*b530*/  F2FP.F16.E4M3.UNPACK_B R9, R7.reuse ;  /* 0x00000007ff09723e */ /* 0x080fe200020006ff */
[--C-:B------:R-:W-:Y:S02]  /*b540*/  HADD2.F32 R4, -RZ, R6.reuse.H0_H0 ;  /* 0x20000006ff047230 */ /* 0x100fe40000004100 */
[-C--:B------:R-:W-:Y:S01]  /*b550*/  FFMA R19, R12, R2.reuse, R19 ;  /* 0x000000020c137223 */ /* 0x080fe20000000013 */
[----:B------:R-:W-:Y:S01]  /*b560*/  HADD2.F32 R6, -RZ, R6.H1_H1 ;  /* 0x30000006ff067230 */ /* 0x000fe20000004100 */
[----:B------:R-:W-:Y:S01]  /*b570*/  F2FP.F16.E4M3.UNPACK_B R7, R7.H1 ;  /* 0x00000007ff07723e */ /* 0x000fe200030006ff */
[--C-:B------:R-:W-:Y:S02]  /*b580*/  HADD2.F32 R12, -RZ, R9.reuse.H1_H1 ;  /* 0x30000009ff0c7230 */ /* 0x100fe40000004100 */
[----:B------:R-:W-:Y:S01]  /*b590*/  FFMA R23, R4, R2, R23 ;  /* 0x0000000204177223 */ /* 0x000fe20000000017 */
[----:B------:R-:W-:-:S02]  /*b5a0*/  HADD2.F32 R4, -RZ, R9.H0_H0 ;  /* 0x20000009ff047230 */ /* 0x000fc40000004100 */
[-C--:B------:R-:W-:Y:S01]  /*b5b0*/  FFMA R28, R6, R2.reuse, R25 ;  /* 0x00000002061c7223 */ /* 0x080fe20000000019 */
[--C-:B------:R-:W-:Y:S02]  /*b5c0*/  HADD2.F32 R6, -RZ, R7.reuse.H1_H1 ;  /* 0x30000007ff067230 */ /* 0x100fe40000004100 */
[-C--:B------:R-:W-:Y:S01]  /*b5d0*/  FFMA R30, R12, R2.reuse, R29 ;  /* 0x000000020c1e7223 */ /* 0x080fe2000000001d */
[--C-:B------:R-:W-:Y:S02]  /*b5e0*/  HADD2.F32 R12, -RZ, R10.reuse.H0_H0 ;  /* 0x2000000aff0c7230 */ /* 0x100fe40000004100 */
[-C--:B------:R-:W-:Y:S01]  /*b5f0*/  FFMA R27, R4, R2.reuse, R27 ;  /* 0x00000002041b7223 */ /* 0x080fe2000000001b */
[----:B------:R-:W-:Y:S02]  /*b600*/  HADD2.F32 R4, -RZ, R7.H0_H0 ;  /* 0x20000007ff047230 */ /* 0x000fe40000004100 */
[----:B------:R-:W-:Y:S01]  /*b610*/  FFMA R20, R20, R2, R21 ;  /* 0x0000000214147223 */ /* 0x000fe20000000015 */
[----:B------:R-:W-:-:S02]  /*b620*/  HADD2.F32 R10, -RZ, R10.H1_H1 ;  /* 0x3000000aff0a7230 */ /* 0x000fc40000004100 */
[-C--:B------:R-:W-:Y:S01]  /*b630*/  FFMA R33, R6, R2.reuse, R33 ;  /* 0x0000000206217223 */ /* 0x080fe20000000021 */
[-C--:B------:R-:W-:Y:S01]  /*b640*/  FFMA R12, R12, R2.reuse, R35 ;  /* 0x000000020c0c7223 */ /* 0x080fe20000000023 */
[-C--:B------:R-:W-:Y:S01]  /*b650*/  FFMA R4, R4, R2.reuse, R31 ;  /* 0x0000000204047223 */ /* 0x080fe2000000001f */
[-C--:B------:R-:W-:Y:S01]  /*b660*/  FFMA R5, R22, R2.reuse, R5 ;  /* 0x0000000216057223 */ /* 0x080fe20000000005 */
[----:B------:R-:W-:Y:S01]  /*b670*/  FFMA R37, R10, R2, R37 ;  /* 0x000000020a257223 */ /* 0x000fe20000000025 */
[----:B------:R-:W-:Y:S02]  /*b680*/  F2FP.SATFINITE.E4M3.F32.PACK_AB_MERGE_C R13, R13, R24, RZ ;  /* 0x000000180d0d723e */ /* 0x000fe400048070ff */
[----:B------:R-:W-:Y:S02]  /*b690*/  F2FP.SATFINITE.E4M3.F32.PACK_AB_MERGE_C R11, R26, R11, RZ ;  /* 0x0000000b1a0b723e */ /* 0x000fe400048070ff */
[----:B------:R-:W-:Y:S02]  /*b6a0*/  F2FP.SATFINITE.E4M3.F32.PACK_AB_MERGE_C R19, R20, R19, RZ ;  /* 0x000000131413723e */ /* 0x000fe400048070ff */
[----:B------:R-:W-:-:S02]  /*b6b0*/  F2FP.SATFINITE.E4M3.F32.PACK_AB_MERGE_C R23, R28, R23, RZ ;  /* 0x000000171c17723e */ /* 0x000fc400048070ff */
[----:B------:R-:W-:Y:S02]  /*b6c0*/  F2FP.SATFINITE.E4M3.F32.PACK_AB_MERGE_C R27, R30, R27, RZ ;  /* 0x0000001b1e1b723e */ /* 0x000fe400048070ff */
[----:B------:R-:W-:Y:S02]  /*b6d0*/  F2FP.SATFINITE.E4M3.F32.PACK_AB_MERGE_C R33, R33, R4, RZ ;  /* 0x000000042121723e */ /* 0x000fe400048070ff */
[----:B------:R-:W-:Y:S02]  /*b6e0*/  F2FP.SATFINITE.E4M3.F32.PACK_AB_MERGE_C R37, R37, R12, RZ ;  /* 0x0000000c2525723e */ /* 0x000fe400048070ff */
[----:B------:R-:W-:Y:S01]  /*b6f0*/  F2FP.SATFINITE.E4M3.F32.PACK_AB_MERGE_C R5, R32, R5, RZ ;  /* 0x000000052005723e */ /* 0x000fe200048070ff */
[----:B------:R-:W-:Y:S06]  /*b700*/  @P1 BRA `(.L_x_137) ;  /* 0x0000000000041947 */ /* 0x000fec0003800000 */
[----:B------:R-:W-:-:S04]  /*b710*/  DEPBAR.LE SB0, 0x1 ;  /* 0x000080400000791a */ /* 0x000fc80000000000 */
.L_x_137:
[----:B------:R-:W2:Y:S01]  /*b720*/  LDL.LU R17, [R1+0xc8] ;  /* 0x0000c80001117983 */ /* 0x000ea20000300800 */
        /* <DEDUP_REMOVED lines=17> */
[----:B----4-:R-:W-:Y:S01]  /*b840*/  BAR.SYNC.DEFER_BLOCKING 0x1, 0x100 ;  /* 0x0044000000007b1d */ /* 0x010fe20000010000 */
[----:B--2---:R-:W-:-:S05]  /*b850*/  IADD3 R17, P0, R17, UR54, RZ ;  /* 0x0000003611117c10 */ /* 0x004fca000ff1e0ff */
[----:B------:R3:W-:Y:S01]  /*b860*/  STL [R1+0xc8], R17 ;  /* 0x0000c81101007387 */ /* 0x0007e20000100800 */
[----:B------:R-:W-:Y:S07]  /*b870*/  @P1 BRA `(.L_x_139) ;  /* 0x0000000000201947 */ /* 0x000fee0003800000 */
        /* <DEDUP_REMOVED lines=8> */
.L_x_139:
[----:B------:R-:W-:Y:S05]  /*b900*/  BSYNC B0 ;  /* 0x0000000000007941 */ /* 0x000fea0003800000 */
.L_x_138:
[----:B---3--:R-:W2:Y:S01]  /*b910*/  LDL.LU R19, [R1+0xcc] ;  /* 0x0000cc0001137983 */ /* 0x008ea20000300800 */
[----:B------:R-:W-:Y:S01]  /*b920*/  MOV R4, 0xffffffff ;  /* 0xffffffff00047802 */ /* 0x000fe20000000f00 */
[----:B------:R-:W-:Y:S01]  /*b930*/  ULDC.64 UR4, c[0x0][0x8f8] ;  /* 0x00023e0000047ab9 */ /* 0x000fe20000000a00 */
[----:B------:R-:W-:Y:S01]  /*b940*/  UMOV UR53, 0xffffffff ;  /* 0xffffffff00357882 */ /* 0x000fe20000000000 */
[----:B------:R-:W-:Y:S01]  /*b950*/  UMOV UR47, 0xffffffff ;  /* 0xffffffff002f7882 */ /* 0x000fe20000000000 */
[----:B------:R-:W-:Y:S02]  /*b960*/  PRMT R2, RZ, 0x7610, R2 ;  /* 0x00007610ff027816 */ /* 0x000fe40000000002 */
[----:B--2---:R-:W-:Y:S02]  /*b970*/  IADD3.X R19, R19, UR39, RZ, P0, !PT ;  /* 0x0000002713137c10 */ /* 0x004fe400087fe4ff */
[----:B------:R-:W-:-:S03]  /*b980*/  ISETP.GE.U32.AND P0, PT, R17, UR4, PT ;  /* 0x0000000411007c0c */ /* 0x000fc6000bf06070 */
[----:B------:R2:W-:Y:S01]  /*b990*/  STL [R1+0xcc], R19 ;  /* 0x0000cc1301007387 */ /* 0x0005e20000100800 */
[----:B------:R-:W-:-:S03]  /*b9a0*/  ISETP.GE.U32.AND.EX P0, PT, R19, UR5, PT, P0 ;  /* 0x0000000513007c0c */ /* 0x000fc6000bf06100 */
[----:B------:R2:W-:Y:S10]  /*b9b0*/  STL [R1+0xe0], R4 ;  /* 0x0000e00401007387 */ /* 0x0005f40000100800 */
[----:B--2---:R-:W-:Y:S05]  /*b9c0*/  @P0 BRA `(.L_x_140) ;  /* 0x00000004007c0947 */ /* 0x004fea0003800000 */
[----:B------:R-:W2:Y:S01]  /*b9d0*/  LDC.64 R10, c[0x0][0x8d0] ;  /* 0x00023400ff0a7b82 */ /* 0x000ea20000000a00 */
[----:B------:R-:W3:Y:S01]  /*b9e0*/  S2R R14, SR_CTAID.X ;  /* 0x00000000000e7919 */ /* 0x000ee20000002500 */
[----:B------:R-:W-:Y:S01]  /*b9f0*/  IMAD.MOV.U32 R8, RZ, RZ, R17 ;  /* 0x000000ffff087224 */ /* 0x000fe200078e0011 */
[----:B------:R-:W-:-:S05]  /*ba00*/  MOV R9, R19 ;  /* 0x0000001300097202 */ /* 0x000fca0000000f00 */
[----:B------:R-:W4:Y:S08]  /*ba10*/  LDC R12, c[0x0][0x8d8] ;  /* 0x00023600ff0c7b82 */ /* 0x000f300000000800 */
[----:B------:R-:W1:Y:S01]  /*ba20*/  LDC.64 R22, c[0x0][0x8c8] ;  /* 0x00023200ff167b82 */ /* 0x000e620000000a00 */
[----:B--2---:R-:W-:-:S04]  /*ba30*/  ISETP.NE.U32.AND P0, PT, R10, RZ, PT ;  /* 0x000000ff0a00720c */ /* 0x004fc80003f05070 */
[----:B------:R-:W-:-:S13]  /*ba40*/  ISETP.NE.AND.EX P0, PT, R11, RZ, PT, P0 ;  /* 0x000000ff0b00720c */ /* 0x000fda0003f05300 */
[----:B-1-34-:R-:W-:Y:S05]  /*ba50*/  @!P0 BRA `(.L_x_141) ;  /* 0x0000000000288947 */ /* 0x01afea0003800000 */
[----:B------:R-:W1:Y:S02]  /*ba60*/  LDC R2, c[0x0][0x8dc] ;  /* 0x00023700ff027b82 */ /* 0x000e640000000800 */
[----:B-1----:R-:W-:-:S05]  /*ba70*/  IADD3 R9, P0, R17, R2, RZ ;  /* 0x0000000211097210 */ /* 0x002fca0007f1e0ff */
        /* <DEDUP_REMOVED lines=8> */
.L_x_141:
[----:B------:R-:W1:Y:S01]  /*bb00*/  S2R R11, SR_CTAID.Y ;  /* 0x00000000000b7919 */ /* 0x000e620000002600 */
[-CC-:B------:R-:W-:Y:S01]  /*bb10*/  SHF.R.U64 R28, R8, R12.reuse, R9.reuse ;  /* 0x0000000c081c7219 */ /* 0x180fe20000001209 */
[----:B------:R-:W2:Y:S01]  /*bb20*/  LDC.64 R20, c[0x0][0x8e8] ;  /* 0x00023a00ff147b82 */ /* 0x000ea20000000a00 */
[----:B------:R-:W-:Y:S01]  /*bb30*/  SHF.R.U32.HI R2, RZ, R12, R9 ;  /* 0x0000000cff027219 */ /* 0x000fe20000011609 */
[----:B------:R-:W-:Y:S01]  /*bb40*/  ULDC UR4, c[0x0][0x150] ;  /* 0x0000540000047ab9 */ /* 0x000fe20000000800 */
[----:B------:R-:W-:Y:S01]  /*bb50*/  IADD3 R7, P0, RZ, -R28, RZ ;  /* 0x8000001cff077210 */ /* 0x000fe20007f1e0ff */
[----:B------:R-:W-:Y:S01]  /*bb60*/  IMAD.MOV.U32 R4, RZ, RZ, R17 ;  /* 0x000000ffff047224 */ /* 0x000fe200078e0011 */
[----:B------:R-:W-:Y:S02]  /*bb70*/  I2FP.F32.U32 R8, R14 ;  /* 0x0000000e00087245 */ /* 0x000fe40000201000 */
[----:B------:R-:W-:Y:S01]  /*bb80*/  IADD3.X R9, RZ, ~R2, RZ, P0, !PT ;  /* 0x80000002ff097210 */ /* 0x000fe200007fe4ff */
[----:B------:R-:W3:Y:S01]  /*bb90*/  LDC R6, c[0x0][0x8c0] ;  /* 0x00023000ff067b82 */ /* 0x000ee20000000800 */
[----:B------:R-:W-:Y:S01]  /*bba0*/  MOV R5, R19 ;  /* 0x0000001300057202 */ /* 0x000fe20000000f00 */
[----:B------:R-:W-:Y:S01]  /*bbb0*/  FMUL R8, R8, UR4 ;  /* 0x0000000408087c20 */ /* 0x000fe20008400000 */
[----:B------:R-:W-:Y:S01]  /*bbc0*/  ULDC UR4, c[0x0][0x154] ;  /* 0x0000550000047ab9 */ /* 0x000fe20000000800 */
[----:B------:R-:W-:-:S02]  /*bbd0*/  IMAD R2, R9, R22, RZ ;  /* 0x0000001609027224 */ /* 0x000fc400078e02ff */
[C---:B------:R-:W-:Y:S02]  /*bbe0*/  IMAD.WIDE.U32 R4, R7.reuse, R22, R4 ;  /* 0x0000001607047225 */ /* 0x040fe400078e0004 */
[----:B------:R-:W4:Y:S01]  /*bbf0*/  LDC R12, c[0x0][0x8b0] ;  /* 0x00022c00ff0c7b82 */ /* 0x000f220000000800 */
[----:B------:R-:W5:Y:S01]  /*bc00*/  F2I.U32.TRUNC.NTZ R8, R8 ;  /* 0x0000000800087305 */ /* 0x000f62000020f000 */
[----:B------:R-:W-:-:S04]  /*bc10*/  IMAD R7, R7, R23, R2 ;  /* 0x0000001707077224 */ /* 0x000fc800078e0202 */
[----:B------:R-:W-:Y:S02]  /*bc20*/  IMAD.IADD R5, R5, 0x1, R7 ;  /* 0x0000000105057824 */ /* 0x000fe400078e0207 */
[----:B------:R-:W4:Y:S01]  /*bc30*/  LDC R24, c[0x0][0x900] ;  /* 0x00024000ff187b82 */ /* 0x000f220000000800 */
[----:B--2---:R-:W-:Y:S01]  /*bc40*/  ISETP.NE.U32.AND P0, PT, R20, RZ, PT ;  /* 0x000000ff1400720c */ /* 0x004fe20003f05070 */
[----:B------:R-:W-:-:S03]  /*bc50*/  IMAD.MOV.U32 R7, RZ, RZ, -0x1 ;  /* 0xffffffffff077424 */ /* 0x000fc600078e00ff */
[----:B------:R-:W-:Y:S02]  /*bc60*/  ISETP.NE.AND.EX P0, PT, R21, RZ, PT, P0 ;  /* 0x000000ff1500720c */ /* 0x000fe40003f05300 */
[----:B-1----:R-:W-:Y:S01]  /*bc70*/  I2FP.F32.U32 R2, R11 ;  /* 0x0000000b00027245 */ /* 0x002fe20000201000 */
[----:B------:R-:W1:Y:S01]  /*bc80*/  LDC R9, c[0x0][0x144] ;  /* 0x00005100ff097b82 */ /* 0x000e620000000800 */
[-CC-:B---3--:R-:W-:Y:S02]  /*bc90*/  SHF.R.U64 R10, R4, R6.reuse, R5.reuse ;  /* 0x00000006040a7219 */ /* 0x188fe40000001205 */
[----:B------:R-:W-:Y:S01]  /*bca0*/  SHF.R.U32.HI R5, RZ, R6, R5 ;  /* 0x00000006ff057219 */ /* 0x000fe20000011605 */
[----:B------:R-:W-:Y:S01]  /*bcb0*/  FMUL R4, R2, UR4 ;  /* 0x0000000402047c20 */ /* 0x000fe20008400000 */
[----:B-----5:R-:W-:-:S03]  /*bcc0*/  IADD3 R2, -R8, RZ, RZ ;  /* 0x000000ff08027210 */ /* 0x020fc60007ffe1ff */
[----:B------:R-:W2:Y:S01]  /*bcd0*/  LDC R22, c[0x0][0x148] ;  /* 0x00005200ff167b82 */ /* 0x000ea20000000800 */
[----:B------:R3:W1:Y:S01]  /*bce0*/  F2I.U32.TRUNC.NTZ R13, R4 ;  /* 0x00000004000d7305 */ /* 0x000662000020f000 */
[-CC-:B----4-:R-:W-:Y:S02]  /*bcf0*/  SHF.R.U64 R8, R10, R12.reuse, R5.reuse ;  /* 0x0000000c0a087219 */ /* 0x190fe40000001205 */
[----:B------:R-:W-:-:S04]  /*bd00*/  SHF.R.U32.HI R5, RZ, R12, R5 ;  /* 0x0000000cff057219 */ /* 0x000fc80000011605 */
[----:B------:R-:W4:Y:S01]  /*bd10*/  LDC R17, c[0x0][0x8a8] ;  /* 0x00022a00ff117b82 */ /* 0x000f220000000800 */
[-CC-:B------:R-:W-:Y:S02]  /*bd20*/  SHF.R.U64 R12, R8, R24.reuse, R5.reuse ;  /* 0x00000018080c7219 */ /* 0x180fe40000001205 */
[-C--:B------:R-:W-:Y:S02]  /*bd30*/  SHF.R.U32.HI R5, RZ, R24.reuse, R5 ;  /* 0x00000018ff057219 */ /* 0x080fe40000011605 */
[-C--:B------:R-:W-:Y:S02]  /*bd40*/  SHF.L.U32 R7, R7, R24.reuse, RZ ;  /* 0x0000001807077219 */ /* 0x080fe400000006ff */
[----:B------:R-:W-:Y:S01]  /*bd50*/  SHF.L.U32 R24, R3, R24, RZ ;  /* 0x0000001803187219 */ /* 0x000fe200000006ff */
[----:B------:R-:W2:Y:S01]  /*bd60*/  LDC R25, c[0x0][0x8f0] ;  /* 0x00023c00ff197b82 */ /* 0x000ea20000000800 */
[----:B-1----:R-:W-:Y:S01]  /*bd70*/  IMAD R19, R9, R2, R14 ;  /* 0x0000000209137224 */ /* 0x002fe200078e020e */
[----:B------:R-:W-:Y:S01]  /*bd80*/  LOP3.LUT R23, RZ, R7, RZ, 0x33, !PT ;  /* 0x00000007ff177212 */ /* 0x000fe200078e33ff */
[----:B------:R-:W-:Y:S01]  /*bd90*/  IMAD.MOV.U32 R3, RZ, RZ, R5 ;  /* 0x000000ffff037224 */ /* 0x000fe200078e0005 */
[----:B------:R-:W-:-:S04]  /*bda0*/  MOV R2, R12 ;  /* 0x0000000c00027202 */ /* 0x000fc80000000f00 */
[----:B------:R-:W1:Y:S08]  /*bdb0*/  LDC R26, c[0x0][0x8e0] ;  /* 0x00023800ff1a7b82 */ /* 0x000e700000000800 */
[----:B------:R-:W1:Y:S01]  /*bdc0*/  LDC R27, c[0x0][0x8b8] ;  /* 0x00022e00ff1b7b82 */ /* 0x000e620000000800 */
[----:B---34-:R-:W-:Y:S05]  /*bdd0*/  @!P0 BRA `(.L_x_142) ;  /* 0x0000000000288947 */ /* 0x018fea0003800000 */
[----:B------:R-:W3:Y:S02]  /*bde0*/  LDC R7, c[0x0][0x8f4] ;  /* 0x00023d00ff077b82 */ /* 0x000ee40000000800 */
[----:B---3--:R-:W-:-:S04]  /*bdf0*/  IADD3 R7, P0, R12, R7, RZ ;  /* 0x000000070c077210 */ /* 0x008fc80007f1e0ff */
        /* <DEDUP_REMOVED lines=8> */
.L_x_142:
[----:B------:R-:W3:Y:S01]  /*be80*/  LDC R4, c[0x0][0x904] ;  /* 0x00024100ff047b82 */ /* 0x000ee20000000800 */
[----:B--2---:R-:W-:Y:S01]  /*be90*/  SHF.R.U64 R2, R2, R25, R3 ;  /* 0x0000001902027219 */ /* 0x004fe20000001203 */
[----:B------:R-:W-:Y:S01]  /*bea0*/  IMAD.MOV R13, RZ, RZ, -R13 ;  /* 0x000000ffff0d7224 */ /* 0x000fe200078e0a0d */
[----:B------:R-:W-:Y:S02]  /*beb0*/  LOP3.LUT R5, R8, R23, RZ, 0xc0, !PT ;  /* 0x0000001708057212 */ /* 0x000fe400078ec0ff */
[----:B------:R-:W-:Y:S01]  /*bec0*/  IADD3 R7, R17, -0x1, RZ ;  /* 0xffffffff11077810 */ /* 0x000fe20007ffe0ff */
[----:B------:R-:W-:Y:S01]  /*bed0*/  IMAD.MOV R3, RZ, RZ, -R2 ;  /* 0x000000ffff037224 */ /* 0x000fe200078e0a02 */
[----:B------:R-:W-:Y:S01]  /*bee0*/  R2UR UR47, R28 ;  /* 0x000000001c2f72ca */ /* 0x000fe200000e0000 */
[----:B------:R-:W-:Y:S01]  /*bef0*/  IMAD R2, R24, R2, R5 ;  /* 0x0000000218027224 */ /* 0x000fe200078e0205 */
[----:B------:R-:W-:Y:S01]  /*bf00*/  LOP3.LUT R10, R10, R7, RZ, 0xc0, !PT ;  /* 0x000000070a0a7212 */ /* 0x000fe200078ec0ff */
[----:B-1----:R-:W-:-:S04]  /*bf10*/  IMAD R3, R3, R26, R12 ;  /* 0x0000001a03037224 */ /* 0x002fc800078e020c */
[----:B------:R-:W-:Y:S01]  /*bf20*/  IMAD R3, R3, R17, R10 ;  /* 0x0000001103037224 */ /* 0x000fe200078e020a */
[----:B---3--:R-:W-:-:S13]  /*bf30*/  ISETP.NE.AND P0, PT, R4, 0x1, PT ;  /* 0x000000010400780c */ /* 0x008fda0003f05270 */
[----:B------:R-:W-:-:S04]  /*bf40*/  @P0 IMAD R19, R22, R13, R11 ;  /* 0x0000000d16130224 */ /* 0x000fc800078e020b */
[----:B------:R-:W-:-:S05]  /*bf50*/  IMAD R2, R2, R27, R19 ;  /* 0x0000001b02027224 */ /* 0x000fca00078e0213 */
[----:B------:R-:W-:Y:S02]  /*bf60*/  SEL R4, R3, R2, !P0 ;  /* 0x0000000203047207 */ /* 0x000fe40004000000 */
[----:B------:R-:W-:Y:S02]  /*bf70*/  SEL R3, R2, R3, !P0 ;  /* 0x0000000302037207 */ /* 0x000fe40004000000 */
[----:B------:R-:W-:Y:S02]  /*bf80*/  R2UR UR53, R4 ;  /* 0x00000000043572ca */ /* 0x000fe400000e0000 */
[----:B------:R-:W-:Y:S01]  /*bf90*/  MOV R4, 0x1 ;  /* 0x0000000100047802 */ /* 0x000fe20000000f00 */
[----:B------:R2:W-:Y:S03]  /*bfa0*/  STL [R1+0xe0], R3 ;  /* 0x0000e00301007387 */ /* 0x0005e60000100800 */
[----:B------:R-:W-:-:S09]  /*bfb0*/  PRMT R2, R4, 0x7610, R2 ;  /* 0x0000761004027816 */ /* 0x000fd20000000002 */
.L_x_140:
[----:B------:R-:W-:Y:S01]  /*bfc0*/  UIADD3 UR48, UR52, UR48, URZ ;  /* 0x0000003034307290 */ /* 0x000fe2000fffe03f */
[----:B------:R4:W-:Y:S01]  /*bfd0*/  STL [R1+0xb8], R15 ;  /* 0x0000b80f01007387 */ /* 0x0009e20000100800 */
[----:B------:R-:W-:Y:S01]  /*bfe0*/  LOP3.LUT P0, RZ, R2, 0xff, RZ, 0xc0, !PT ;  /* 0x000000ff02ff7812 */ /* 0x000fe2000780c0ff */
[----:B------:R-:W-:Y:S01]  /*bff0*/  IMAD.MOV.U32 R2, RZ, RZ, R0 ;  /* 0x000000ffff027224 */ /* 0x000fe200078e0000 */
[----:B------:R-:W-:Y:S01]  /*c000*/  USHF.R.U32.HI UR4, URZ, 0x3, UR48 ;  /* 0x000000033f047899 */ /* 0x000fe20008011630 */
[----:B------:R4:W-:Y:S01]  /*c010*/  STL [R1+0xb4], R18 ;  /* 0x0000b41201007387 */ /* 0x0009e20000100800 */
[----:B------:R-:W-:Y:S02]  /*c020*/  UISETP.GT.U32.AND UP0, UPT, UR48, 0x7, UPT ;  /* 0x000000073000788c */ /* 0x000fe4000bf04070 */
[----:B------:R-:W-:Y:S02]  /*c030*/  ULOP3.LUT UR4, UR4, 0x1, URZ, 0xc0, !UPT ;  /* 0x0000000104047892 */ /* 0x000fe4000f8ec03f */
[----:B------:R-:W-:-:S02]  /*c040*/  UISETP.LT.U32.AND UP0, UPT, UR52, 0x8, UP0 ;  /* 0x000000083400788c */ /* 0x000fc40008701070 */
[----:B------:R-:W-:Y:S02]  /*c050*/  UISETP.NE.U32.AND UP1, UPT, UR4, 0x1, UPT ;  /* 0x000000010400788c */ /* 0x000fe4000bf25070 */
[----:B------:R-:W-:Y:S02]  /*c060*/  USEL UR5, URZ, 0x1, !UP0 ;  /* 0x000000013f057887 */ /* 0x000fe4000c000000 */
[----:B------:R-:W-:Y:S02]  /*c070*/  UISETP.GT.U32.AND UP1, UPT, UR52, 0x7, !UP1 ;  /* 0x000000073400788c */ /* 0x000fe4000cf24070 */
[----:B------:R-:W-:Y:S02]  /*c080*/  ULOP3.LUT UR48, UR48, 0x7, URZ, 0xc0, !UPT ;  /* 0x0000000730307892 */ /* 0x000fe4000f8ec03f */
[----:B------:R-:W-:-:S04]  /*c090*/  USEL UR4, URZ, 0x1, !UP1 ;  /* 0x000000013f047887 */ /* 0x000fc8000c800000 */
[----:B------:R-:W-:Y:S01]  /*c0a0*/  ULOP3.LUT UR36, UR4, UR36, UR5, 0x96, !UPT ;  /* 0x0000002404247292 */ /* 0x000fe2000f8e9605 */
[----:B----4-:R-:W-:Y:S11]  /*c0b0*/  @P0 BRA `(.L_x_143) ;  /* 0xffffff58000c0947 */ /* 0x010ff6000383ffff */
[----:B------:R-:W-:-:S04]  /*c0c0*/  DEPBAR.LE SB0, 0x0 ;  /* 0x000080000000791a */ /* 0x000fc80000000000 */
[----:B------:R-:W-:Y:S05]  /*c0d0*/  EXIT ;  /* 0x000000000000794d */ /* 0x000fea0003800000 */
.L_x_12:
[----:B------:R-:W3:Y:S01]  /*c0e0*/  LDL R23, [R1+0xc8] ;  /* 0x0000c80001177983 */ /* 0x000ee20000100800 */
[----:B------:R-:W-:-:S03]  /*c0f0*/  ULDC.64 UR4, c[0x0][0x8f8] ;  /* 0x00023e0000047ab9 */ /* 0x000fc60000000a00 */
[----:B------:R-:W4:Y:S01]  /*c100*/  LDL R26, [R1+0xcc] ;  /* 0x0000cc00011a7983 */ /* 0x000f220000100800 */
[----:B------:R-:W-:Y:S01]  /*c110*/  PRMT R9, RZ, 0x7610, R9 ;  /* 0x00007610ff097816 */ /* 0x000fe20000000009 */
[----:B------:R-:W-:Y:S01]  /*c120*/  IMAD.MOV.U32 R7, RZ, RZ, -0x1 ;  /* 0xffffffffff077424 */ /* 0x000fe200078e00ff */
[----:B-1----:R-:W-:Y:S02]  /*c130*/  MOV R12, 0xffffffff ;  /* 0xffffffff000c7802 */ /* 0x002fe40000000f00 */
[----:B------:R-:W-:Y:S02]  /*c140*/  MOV R6, 0xffffffff ;  /* 0xffffffff00067802 */ /* 0x000fe40000000f00 */
[----:B---3--:R-:W-:-:S04]  /*c150*/  ISETP.GE.U32.AND P0, PT, R23, UR4, PT ;  /* 0x0000000417007c0c */ /* 0x008fc8000bf06070 */
[----:B----4-:R-:W-:-:S13]  /*c160*/  ISETP.GE.U32.AND.EX P0, PT, R26, UR5, PT, P0 ;  /* 0x000000051a007c0c */ /* 0x010fda000bf06100 */
[----:B------:R-:W-:Y:S05]  /*c170*/  @P0 BRA `(.L_x_144) ;  /* 0x0000000400340947 */ /* 0x000fea0003800000 */
[----:B------:R-:W1:Y:S01]  /*c180*/  LDC.64 R18, c[0x0][0x8d0] ;  /* 0x00023400ff127b82 */ /* 0x000e620000000a00 */
[----:B------:R-:W-:Y:S01]  /*c190*/  IMAD.MOV.U32 R12, RZ, RZ, R23 ;  /* 0x000000ffff0c7224 */ /* 0x000fe200078e0017 */
[----:B------:R-:W-:-:S06]  /*c1a0*/  MOV R13, R26 ;  /* 0x0000001a000d7202 */ /* 0x000fcc0000000f00 */
[----:B------:R-:W3:Y:S08]  /*c1b0*/  LDC R14, c[0x0][0x8d8] ;  /* 0x00023600ff0e7b82 */ /* 0x000ef00000000800 */
[----:B------:R-:W4:Y:S01]  /*c1c0*/  LDC.64 R20, c[0x0][0x8c8] ;  /* 0x00023200ff147b82 */ /* 0x000f220000000a00 */
[----:B-1----:R-:W-:-:S04]  /*c1d0*/  ISETP.NE.U32.AND P0, PT, R18, RZ, PT ;  /* 0x000000ff1200720c */ /* 0x002fc80003f05070 */
[----:B------:R-:W-:-:S13]  /*c1e0*/  ISETP.NE.AND.EX P0, PT, R19, RZ, PT, P0 ;  /* 0x000000ff1300720c */ /* 0x000fda0003f05300 */
[----:B---34-:R-:W-:Y:S05]  /*c1f0*/  @!P0 BRA `(.L_x_145) ;  /* 0x0000000000288947 */ /* 0x018fea0003800000 */
        /* <DEDUP_REMOVED lines=10> */
.L_x_145:
[-CC-:B------:R-:W-:Y:S01]  /*c2a0*/  SHF.R.U64 R18, R12, R14.reuse, R13.reuse ;  /* 0x0000000e0c127219 */ /* 0x180fe2000000120d */
[----:B------:R-:W1:Y:S01]  /*c2b0*/  LDC.64 R24, c[0x0][0x8e8] ;  /* 0x00023a00ff187b82 */ /* 0x000e620000000a00 */
[----:B------:R-:W-:Y:S01]  /*c2c0*/  SHF.R.U32.HI R6, RZ, R14, R13 ;  /* 0x0000000eff067219 */ /* 0x000fe2000001160d */
[----:B------:R-:W-:Y:S01]  /*c2d0*/  ULDC UR4, c[0x0][0x900] ;  /* 0x0002400000047ab9 */ /* 0x000fe20000000800 */
[----:B------:R-:W-:-:S04]  /*c2e0*/  IADD3 R9, P0, RZ, -R18, RZ ;  /* 0x80000012ff097210 */ /* 0x000fc80007f1e0ff */
[----:B------:R-:W-:Y:S01]  /*c2f0*/  IADD3.X R7, RZ, ~R6, RZ, P0, !PT ;  /* 0x80000006ff077210 */ /* 0x000fe200007fe4ff */
[----:B------:R-:W3:Y:S01]  /*c300*/  LDC R12, c[0x0][0x8c0] ;  /* 0x00023000ff0c7b82 */ /* 0x000ee20000000800 */
[----:B------:R-:W-:-:S03]  /*c310*/  IMAD.MOV.U32 R6, RZ, RZ, R23 ;  /* 0x000000ffff067224 */ /* 0x000fc600078e0017 */
[----:B------:R-:W-:Y:S01]  /*c320*/  IMAD R10, R7, R20, RZ ;  /* 0x00000014070a7224 */ /* 0x000fe200078e02ff */
[----:B------:R-:W-:-:S03]  /*c330*/  MOV R7, R26 ;  /* 0x0000001a00077202 */ /* 0x000fc60000000f00 */
[----:B------:R-:W4:Y:S01]  /*c340*/  LDC R22, c[0x0][0x8b0] ;  /* 0x00022c00ff167b82 */ /* 0x000f220000000800 */
[----:B------:R-:W-:-:S04]  /*c350*/  IMAD.WIDE.U32 R6, R9, R20, R6 ;  /* 0x0000001409067225 */ /* 0x000fc800078e0006 */
[----:B------:R-:W-:-:S03]  /*c360*/  IMAD R9, R9, R21, R10 ;  /* 0x0000001509097224 */ /* 0x000fc600078e020a */
[----:B------:R-:W2:Y:S01]  /*c370*/  LDC R21, c[0x0][0x8a8] ;  /* 0x00022a00ff157b82 */ /* 0x000ea20000000800 */
[----:B-1----:R-:W-:Y:S01]  /*c380*/  ISETP.NE.U32.AND P0, PT, R24, RZ, PT ;  /* 0x000000ff1800720c */ /* 0x002fe20003f05070 */
[----:B------:R-:W-:-:S03]  /*c390*/  IMAD.IADD R7, R7, 0x1, R9 ;  /* 0x0000000107077824 */ /* 0x000fc600078e0209 */
[----:B------:R-:W-:-:S03]  /*c3a0*/  ISETP.NE.AND.EX P0, PT, R25, RZ, PT, P0 ;  /* 0x000000ff1900720c */ /* 0x000fc60003f05300 */
[----:B------:R-:W1:Y:S01]  /*c3b0*/  LDC R23, c[0x0][0x8f0] ;  /* 0x00023c00ff177b82 */ /* 0x000e620000000800 */
[-CC-:B---3--:R-:W-:Y:S02]  /*c3c0*/  SHF.R.U64 R14, R6, R12.reuse, R7.reuse ;  /* 0x0000000c060e7219 */ /* 0x188fe40000001207 */
[----:B------:R-:W-:-:S05]  /*c3d0*/  SHF.R.U32.HI R7, RZ, R12, R7 ;  /* 0x0000000cff077219 */ /* 0x000fca0000011607 */
[----:B------:R-:W3:Y:S01]  /*c3e0*/  LDC R26, c[0x0][0x8e0] ;  /* 0x00023800ff1a7b82 */ /* 0x000ee20000000800 */
[-CC-:B----4-:R-:W-:Y:S02]  /*c3f0*/  SHF.R.U64 R19, R14, R22.reuse, R7.reuse ;  /* 0x000000160e137219 */ /* 0x190fe40000001207 */
[----:B------:R-:W-:Y:S02]  /*c400*/  SHF.R.U32.HI R6, RZ, R22, R7 ;  /* 0x00000016ff067219 */ /* 0x000fe40000011607 */
[----:B------:R-:W-:Y:S02]  /*c410*/  MOV R7, 0xffffffff ;  /* 0xffffffff00077802 */ /* 0x000fe40000000f00 */
[--C-:B------:R-:W-:Y:S01]  /*c420*/  SHF.R.U64 R20, R19, UR4, R6.reuse ;  /* 0x0000000413147c19 */ /* 0x100fe20008001206 */
[----:B------:R-:W4:Y:S01]  /*c430*/  LDC R27, c[0x0][0x8b8] ;  /* 0x00022e00ff1b7b82 */ /* 0x000f220000000800 */
[----:B------:R-:W-:Y:S02]  /*c440*/  SHF.L.U32 R9, R7, UR4, RZ ;  /* 0x0000000407097c19 */ /* 0x000fe400080006ff */
[----:B------:R-:W-:Y:S01]  /*c450*/  SHF.R.U32.HI R7, RZ, UR4, R6 ;  /* 0x00000004ff077c19 */ /* 0x000fe20008011606 */
[----:B------:R-:W-:Y:S01]  /*c460*/  IMAD.MOV.U32 R6, RZ, RZ, R20 ;  /* 0x000000ffff067224 */ /* 0x000fe200078e0014 */
[----:B------:R-:W-:Y:S01]  /*c470*/  LOP3.LUT R22, RZ, R9, RZ, 0x33, !PT ;  /* 0x00000009ff167212 */ /* 0x000fe200078e33ff */
[----:B--2---:R-:W-:Y:S06]  /*c480*/  @!P0 BRA `(.L_x_146) ;  /* 0x0000000000288947 */ /* 0x004fec0003800000 */
        /* <DEDUP_REMOVED lines=10> */
.L_x_146:
[----:B------:R-:W2:Y:S01]  /*c530*/  LDC R9, c[0x0][0x904] ;  /* 0x00024100ff097b82 */ /* 0x000ea20000000800 */
[----:B-1----:R-:W-:Y:S01]  /*c540*/  SHF.R.U64 R6, R6, R23, R7 ;  /* 0x0000001706067219 */ /* 0x002fe20000001207 */
[----:B------:R-:W-:Y:S01]  /*c550*/  USHF.L.U32 UR4, UR38, UR4, URZ ;  /* 0x0000000426047299 */ /* 0x000fe2000800063f */
[----:B------:R-:W-:Y:S02]  /*c560*/  LOP3.LUT R5, R19, R22, RZ, 0xc0, !PT ;  /* 0x0000001613057212 */ /* 0x000fe400078ec0ff */
[----:B------:R-:W-:-:S03]  /*c570*/  IADD3 R7, -R6, RZ, RZ ;  /* 0x000000ff06077210 */ /* 0x000fc60007ffe1ff */
[----:B------:R-:W-:Y:S02]  /*c580*/  IMAD R5, R6, UR4, R5 ;  /* 0x0000000406057c24 */ /* 0x000fe4000f8e0205 */
[----:B------:R-:W-:Y:S01]  /*c590*/  IMAD.MOV.U32 R6, RZ, RZ, 0x1 ;  /* 0x00000001ff067424 */ /* 0x000fe200078e00ff */
[----:B--2---:R-:W-:Y:S01]  /*c5a0*/  ISETP.NE.AND P0, PT, R9, 0x1, PT ;  /* 0x000000010900780c */ /* 0x004fe20003f05270 */
[----:B------:R-:W-:-:S05]  /*c5b0*/  VIADD R9, R21, 0xffffffff ;  /* 0xffffffff15097836 */ /* 0x000fca0000000000 */
[----:B------:R-:W-:-:S07]  /*c5c0*/  LOP3.LUT R9, R14, R9, RZ, 0xc0, !PT ;  /* 0x000000090e097212 */ /* 0x000fce00078ec0ff */
[----:B------:R-:W-:Y:S02]  /*c5d0*/  @P0 IMAD R8, R15, R16, R4 ;  /* 0x000000100f080224 */ /* 0x000fe400078e0204 */
[----:B---3--:R-:W-:Y:S02]  /*c5e0*/  IMAD R4, R7, R26, R20 ;  /* 0x0000001a07047224 */ /* 0x008fe400078e0214 */
[----:B----4-:R-:W-:Y:S02]  /*c5f0*/  IMAD R8, R5, R27, R8 ;  /* 0x0000001b05087224 */ /* 0x010fe400078e0208 */
[--C-:B------:R-:W-:Y:S01]  /*c600*/  IMAD R5, R4, R21, R9.reuse ;  /* 0x0000001504057224 */ /* 0x100fe200078e0209 */
[----:B------:R-:W-:Y:S02]  /*c610*/  PRMT R9, R6, 0x7610, R9 ;  /* 0x0000761006097816 */ /* 0x000fe40000000009 */
[----:B------:R-:W-:Y:S02]  /*c620*/  MOV R6, R18 ;  /* 0x0000001200067202 */ /* 0x000fe40000000f00 */
[----:B------:R-:W-:-:S02]  /*c630*/  SEL R7, R5, R8, !P0 ;  /* 0x0000000805077207 */ /* 0x000fc40004000000 */
[----:B------:R-:W-:-:S07]  /*c640*/  SEL R12, R8, R5, !P0 ;  /* 0x00000005080c7207 */ /* 0x000fce0004000000 */
.L_x_144:
[----:B------:R-:W-:-:S08]  /*c650*/  NOP ;  /* 0x0000000000007918 */ /* 0x000fd00000000000 */
[----:B------:R-:W1:-:S00]  /*c660*/  USETMAXREG.DEALLOC.CTAPOOL 0x28 ;  /* 0x00000028000079c8 */ /* 0x000e4000080e0500 */
[----:B------:R-:W-:-:S06]  /*c670*/  UISETP.NE.AND UP0, UPT, UR42, 0x1, UPT ;  /* 0x000000012a00788c */ /* 0x000fcc000bf05270 */
[----:B------:R-:W-:-:S13]  /*c680*/  PLOP3.LUT P0, PT, PT, PT, UP0, 0x80, 0x0 ;  /* 0x000000000000781c */ /* 0x000fda0003f0f008 */
[----:B--2---:R-:W-:Y:S05]  /*c690*/  @!P0 EXIT ;  /* 0x000000000000894d */ /* 0x004fea0003800000 */
[----:B------:R-:W-:-:S06]  /*c6a0*/  UISETP.NE.AND UP0, UPT, UR42, URZ, UPT ;  /* 0x0000003f2a00728c */ /* 0x000fcc000bf05270 */
[----:B------:R-:W-:-:S13]  /*c6b0*/  PLOP3.LUT P0, PT, PT, PT, UP0, 0x80, 0x0 ;  /* 0x000000000000781c */ /* 0x000fda0003f0f008 */
[----:B-1----:R-:W-:Y:S05]  /*c6c0*/  @!P0 BRA `(.L_x_147) ;  /* 0x00000018004c8947 */ /* 0x002fea0003800000 */
[----:B------:R-:W-:-:S04]  /*c6d0*/  PRMT R0, R0, 0x9910, RZ ;  /* 0x0000991000007816 */ /* 0x000fc800000000ff */
[----:B------:R-:W-:-:S13]  /*c6e0*/  R2UR UR4, R0 ;  /* 0x00000000000472ca */ /* 0x000fda00000e0000 */
[----:B------:R-:W-:-:S04]  /*c6f0*/  UISETP.NE.AND UP0, UPT, UR4, URZ, UPT ;  /* 0x0000003f0400728c */ /* 0x000fc8000bf05270 */
[----:B------:R-:W-:-:S06]  /*c700*/  UISETP.NE.OR UP0, UPT, UR42, 0x2, !UP0 ;  /* 0x000000022a00788c */ /* 0x000fcc000c705670 */
[----:B------:R-:W-:-:S13]  /*c710*/  PLOP3.LUT P0, PT, PT, PT, UP0, 0x80, 0x0 ;  /* 0x000000000000781c */ /* 0x000fda0003f0f008 */
[----:B------:R-:W-:Y:S05]  /*c720*/  @P0 EXIT ;  /* 0x000000000000094d */ /* 0x000fea0003800000 */
[----:B------:R-:W-:-:S13]  /*c730*/  LOP3.LUT P2, RZ, R9, 0xff, RZ, 0xc0, !PT ;  /* 0x000000ff09ff7812 */ /* 0x000fda000784c0ff */
[----:B------:R-:W-:Y:S05]  /*c740*/  @!P2 BRA `(.L_x_148) ;  /* 0x000000000018a947 */ /* 0x000fea0003800000 */
[----:B------:R-:W-:Y:S01]  /*c750*/  UMOV UR4, 0x400 ;  /* 0x0000040000047882 */ /* 0x000fe20000000000 */
[----:B------:R-:W-:Y:S01]  /*c760*/  IMAD.MOV.U32 R0, RZ, RZ, RZ ;  /* 0x000000ffff007224 */ /* 0x000fe200078e00ff */
[----:B------:R-:W-:-:S04]  /*c770*/  ULEA UR4, UR37, UR4, 0x18 ;  /* 0x0000000425047291 */ /* 0x000fc8000f8ec03f */
[----:B------:R-:W-:-:S05]  /*c780*/  SHF.L.U32 R0, R0, 0x1f, RZ ;  /* 0x0000001f00007819 */ /* 0x000fca00000006ff */
[----:B------:R-:W1:Y:S02]  /*c790*/  SYNCS.PHASECHK.TRANS64.TRYWAIT P0, [UR4+0xc8], R0 ;  /* 0x0000c800ff0075a7 */ /* 0x000e640008000144 */
[----:B-1----:R-:W-:Y:S05]  /*c7a0*/  @!P0 BRA `(.L_x_149) ;  /* 0x0000002c00948947 */ /* 0x002fea0003800000 */
.L_x_148:
[----:B------:R-:W-:Y:S01]  /*c7b0*/  PRMT R9, RZ, 0x7610, R9 ;  /* 0x00007610ff097816 */ /* 0x000fe20000000009 */
[----:B------:R-:W-:Y:S06]  /*c7c0*/  @P1 BRA `(.L_x_150) ;  /* 0x0000000000241947 */ /* 0x000fec0003800000 */
[----:B------:R-:W-:Y:S02]  /*c7d0*/  ULDC.64 UR4, c[0x0][0x588] ;  /* 0x0001620000047ab9 */ /* 0x000fe40000000a00 */
[----:B------:R-:W-:-:S04]  /*c7e0*/  ISETP.NE.U32.AND P0, PT, RZ, UR4, PT ;  /* 0x00000004ff007c0c */ /* 0x000fc8000bf05070 */
[----:B------:R-:W-:-:S13]  /*c7f0*/  ISETP.NE.AND.EX P0, PT, RZ, UR5, PT, P0 ;  /* 0x00000005ff007c0c */ /* 0x000fda000bf05300 */
[----:B------:R-:W-:Y:S05]  /*c800*/  @!P0 BRA `(.L_x_151) ;  /* 0x00000000000c8947 */ /* 0x000fea0003800000 */
[----:B------:R3:W5:Y:S01]  /*c810*/  LDG.E R10, desc[UR56][R2.64] ;  /* 0x00000038020a7981 */ /* 0x000762000c1e1900 */
[----:B------:R-:W-:Y:S01]  /*c820*/  MOV R9, 0x1 ;  /* 0x0000000100097802 */ /* 0x000fe20000000f00 */
[----:B------:R-:W-:Y:S06]  /*c830*/  BRA `(.L_x_150) ;  /* 0x0000000000087947 */ /* 0x000fec0003800000 */
.L_x_151:
[----:B------:R-:W2:Y:S01]  /*c840*/  LDC R10, c[0x0][0x580] ;  /* 0x00016000ff0a7b82 */ /* 0x000ea20000000800 */
[----:B------:R-:W-:-:S07]  /*c850*/  IMAD.MOV.U32 R9, RZ, RZ, 0x1 ;  /* 0x00000001ff097424 */ /* 0x000fce00078e00ff */
.L_x_150:
[----:B------:R-:W-:Y:S05]  /*c860*/  @!P2 BRA `(.L_x_152) ;  /* 0x000000140060a947 */ /* 0x000fea0003800000 */
[----:B------:R-:W4:Y:S01]  /*c870*/  LDC R8, c[0x0][0x8a8] ;  /* 0x00022a00ff087b82 */ /* 0x000f220000000800 */
[----:B-1----:R-:W-:Y:S01]  /*c880*/  MOV R0, 0xffffffff ;  /* 0xffffffff00007802 */ /* 0x002fe20000000f00 */
[----:B------:R-:W-:Y:S01]  /*c890*/  ULDC UR4, c[0x0][0x900] ;  /* 0x0002400000047ab9 */ /* 0x000fe20000000800 */
[----:B------:R-:W-:Y:S02]  /*c8a0*/  ULOP3.LUT UR22, UR40, 0x2, URZ, 0xfc, !UPT ;  /* 0x0000000228167892 */ /* 0x000fe4000f8efc3f */
[----:B------:R-:W-:Y:S01]  /*c8b0*/  SHF.L.U32 R0, R0, UR4, RZ ;  /* 0x0000000400007c19 */ /* 0x000fe200080006ff */
[----:B------:R-:W-:Y:S01]  /*c8c0*/  USHF.L.U32 UR21, UR38, UR4, URZ ;  /* 0x0000000426157299 */ /* 0x000fe2000800063f */
[----:B------:R-:W-:Y:S02]  /*c8d0*/  ULDC.64 UR30, c[0x0][0x198] ;  /* 0x00006600001e7ab9 */ /* 0x000fe40000000a00 */
[----:B------:R-:W-:Y:S01]  /*c8e0*/  LOP3.LUT R0, RZ, R0, RZ, 0x33, !PT ;  /* 0x00000000ff007212 */ /* 0x000fe200078e33ff */
[----:B------:R-:W-:Y:S01]  /*c8f0*/  ULDC.64 UR4, c[0x0][0x588] ;  /* 0x0001620000047ab9 */ /* 0x000fe20000000a00 */
[----:B------:R-:W-:Y:S01]  /*c900*/  ULDC.64 UR6, c[0x0][0x8f8] ;  /* 0x00023e0000067ab9 */ /* 0x000fe20000000a00 */
[----:B------:R-:W-:Y:S01]  /*c910*/  ULDC.64 UR14, c[0x0][0x590] ;  /* 0x00016400000e7ab9 */ /* 0x000fe20000000a00 */
[----:B----4-:R-:W-:-:S07]  /*c920*/  VIADD R8, R8, 0xffffffff ;  /* 0xffffffff08087836 */ /* 0x010fce0000000000 */
.L_x_208:
[----:B------:R-:W-:Y:S02]  /*c930*/  ISETP.NE.U32.AND P0, PT, RZ, UR14, PT ;  /* 0x0000000eff007c0c */ /* 0x000fe4000bf05070 */
[----:B------:R-:W-:Y:S02]  /*c940*/  R2UR UR19, R12 ;  /* 0x000000000c1372ca */ /* 0x000fe400000e0000 */
[----:B------:R-:W-:Y:S02]  /*c950*/  R2UR UR18, R7 ;  /* 0x00000000071272ca */ /* 0x000fe400000e0000 */
[----:B------:R-:W-:-:S09]  /*c960*/  ISETP.NE.AND.EX P0, PT, RZ, UR15, PT, P0 ;  /* 0x0000000fff007c0c */ /* 0x000fd2000bf05300 */
[----:B------:R-:W-:Y:S02]  /*c970*/  USHF.L.U32 UR19, UR19, 0x8, URZ ;  /* 0x0000000813137899 */ /* 0x000fe4000800063f */
[----:B------:R-:W-:Y:S02]  /*c980*/  USHF.L.U32 UR18, UR18, 0x7, URZ ;  /* 0x0000000712127899 */ /* 0x000fe4000800063f */
[----:B----4-:R-:W-:Y:S10]  /*c990*/  @!P0 BRA `(.L_x_153) ;  /* 0x00000000002c8947 */ /* 0x010ff40003800000 */
[----:B------:R-:W-:-:S04]  /*c9a0*/  ISETP.NE.U32.AND P1, PT, RZ, UR4, PT ;  /* 0x00000004ff007c0c */ /* 0x000fc8000bf25070 */
[----:B------:R-:W-:-:S13]  /*c9b0*/  ISETP.NE.AND.EX P1, PT, RZ, UR5, PT, P1 ;  /* 0x00000005ff007c0c */ /* 0x000fda000bf25310 */
[----:B------:R-:W-:Y:S05]  /*c9c0*/  @!P1 BRA `(.L_x_154) ;  /* 0x0000000000189947 */ /* 0x000fea0003800000 */
[----:B---3--:R-:W1:Y:S01]  /*c9d0*/  LDC.64 R2, c[0x0][0x588] ;  /* 0x00016200ff027b82 */ /* 0x008e620000000a00 */
[----:B------:R-:W-:-:S04]  /*c9e0*/  IMAD R5, R6, UR14, RZ ;  /* 0x0000000e06057c24 */ /* 0x000fc8000f8e02ff */
[----:B-1----:R-:W-:-:S05]  /*c9f0*/  IMAD.WIDE R2, R5, 0x4, R2 ;  /* 0x0000000405027825 */ /* 0x002fca00078e0202 */
[----:B--2--5:R1:W5:Y:S01]  /*ca00*/  LDG.E R10, desc[UR56][R2.64] ;  /* 0x00000038020a7981 */ /* 0x024362000c1e1900 */
[----:B------:R-:W-:Y:S01]  /*ca10*/  MOV R9, 0x1 ;  /* 0x0000000100097802 */ /* 0x000fe20000000f00 */
[----:B------:R-:W-:Y:S06]  /*ca20*/  BRA `(.L_x_153) ;  /* 0x0000000000087947 */ /* 0x000fec0003800000 */
.L_x_154:
[----:B--2--5:R-:W4:Y:S01]  /*ca30*/  LDC R10, c[0x0][0x580] ;  /* 0x00016000ff0a7b82 */ /* 0x024f220000000800 */
[----:B------:R-:W-:-:S07]  /*ca40*/  IMAD.MOV.U32 R9, RZ, RZ, 0x1 ;  /* 0x00000001ff097424 */ /* 0x000fce00078e00ff */
.L_x_153:
[----:B------:R-:W-:Y:S05]  /*ca50*/  @!P0 BRA `(.L_x_155) ;  /* 0x00000000001c8947 */ /* 0x000fea0003800000 */
[----:B------:R-:W-:-:S13]  /*ca60*/  LOP3.LUT P2, RZ, R9, 0xff, RZ, 0xc0, !PT ;  /* 0x000000ff09ff7812 */ /* 0x000fda000784c0ff */
[----:B-1-3--:R-:W1:Y:S02]  /*ca70*/  @!P2 LDC.64 R2, c[0x0][0x588] ;  /* 0x00016200ff02ab82 */ /* 0x00ae640000000a00 */
[----:B-1----:R-:W-:-:S04]  /*ca80*/  @!P2 ISETP.NE.U32.AND P0, PT, R2, RZ, PT ;  /* 0x000000ff0200a20c */ /* 0x002fc80003f05070 */
[----:B------:R-:W-:Y:S02]  /*ca90*/  @!P2 ISETP.NE.AND.EX P1, PT, R3, RZ, PT, P0 ;  /* 0x000000ff0300a20c */ /* 0x000fe40003f25300 */
[----:B--2-45:R-:W-:Y:S02]  /*caa0*/  @P2 FSETP.EQ.AND P0, PT, R10, RZ, PT ;  /* 0x000000ff0a00220b */ /* 0x034fe40003f02000 */
[----:B------:R-:W-:Y:S01]  /*cab0*/  @!P2 PLOP3.LUT P0, PT, P1, PT, PT, 0x8, 0x0 ;  /* 0x000000000000a81c */ /* 0x000fe20000f0e170 */
[----:B------:R-:W-:-:S12]  /*cac0*/  BRA `(.L_x_156) ;  /* 0x0000000000047947 */ /* 0x000fd80003800000 */
.L_x_155:
[----:B--2-45:R-:W-:-:S13]  /*cad0*/  FSETP.EQ.AND P0, PT, R10, RZ, PT ;  /* 0x000000ff0a00720b */ /* 0x034fda0003f02000 */
.L_x_156:
[----:B------:R-:W-:Y:S01]  /*cae0*/  UISETP.NE.AND UP0, UPT, UR22, 0x3, UPT ;  /* 0x000000031600788c */ /* 0x000fe2000bf05270 */
[----:B------:R-:W-:-:S04]  /*caf0*/  ELECT P1, URZ, PT ;  /* 0x00000000003f782f */ /* 0x000fc80003820000 */
[----:B------:R-:W-:Y:S02]  /*cb00*/  PLOP3.LUT P0, PT, P1, P0, PT, 0x20, 0x0 ;  /* 0x000000000000781c */ /* 0x000fe40000f00470 */
[----:B------:R-:W-:-:S13]  /*cb10*/  PLOP3.LUT P1, PT, PT, PT, UP0, 0x80, 0x0 ;  /* 0x000000000000781c */ /* 0x000fda0003f2f008 */
[----:B------:R-:W-:Y:S05]  /*cb20*/  @!P1 BRA `(.L_x_157) ;  /* 0x0000000000049947 */ /* 0x000fea0003800000 */
[----:B------:R-:W-:Y:S01]  /*cb30*/  BPT.TRAP 0x1 ;  /* 0x000000040000795c */ /* 0x000fe20000300000 */
.L_x_157:
[----:B------:R-:W2:Y:S01]  /*cb40*/  S2UR UR37, SR_CgaCtaId ;  /* 0x00000000002579c3 */ /* 0x000ea20000008800 */
[----:B------:R-:W-:Y:S01]  /*cb50*/  UMOV UR13, 0x400 ;  /* 0x00000400000d7882 */ /* 0x000fe20000000000 */
[----:B-1-3--:R-:W-:-:S04]  /*cb60*/  MOV R2, 0x1 ;  /* 0x0000000100027802 */ /* 0x00afc80000000f00 */
[----:B------:R-:W-:Y:S01]  /*cb70*/  SHF.L.U32 R2, R2, 0x1f, RZ ;  /* 0x0000001f02027819 */ /* 0x000fe200000006ff */
[----:B--2---:R-:W-:-:S09]  /*cb80*/  ULEA UR13, UR37, UR13, 0x18 ;  /* 0x0000000d250d7291 */ /* 0x004fd2000f8ec03f */
[----:B------:R-:W1:Y:S02]  /*cb90*/  SYNCS.PHASECHK.TRANS64.TRYWAIT P2, [UR13+0xa0], R2 ;  /* 0x0000a002ff0075a7 */ /* 0x000e64000804014d */
[----:B-1----:R-:W-:Y:S05]  /*cba0*/  @!P2 BRA `(.L_x_158) ;  /* 0x0000002800aca947 */ /* 0x002fea0003800000 */
.L_x_251:
[----:B------:R-:W-:Y:S04]  /*cbb0*/  BSSY B0, `(.L_x_159) ;  /* 0x000000e000007945 */ /* 0x000fe80003800000 */
[----:B------:R-:W-:Y:S05]  /*cbc0*/  @!P0 BRA `(.L_x_160) ;  /* 0x0000000000308947 */ /* 0x000fea0003800000 */
[----:B------:R-:W-:Y:S01]  /*cbd0*/  R2UR UR20, R6 ;  /* 0x00000000061472ca */ /* 0x000fe200000e0000 */
[----:B------:R-:W-:Y:S02]  /*cbe0*/  UIADD3 UR8, UP0, UR30, 0x3f0, URZ ;  /* 0x000003f01e087890 */ /* 0x000fe4000ff1e03f */
[----:B------:R-:W-:Y:S02]  /*cbf0*/  UIADD3 UR16, UR13, 0x100, URZ ;  /* 0x000001000d107890 */ /* 0x000fe4000fffe03f */
[----:B------:R-:W-:Y:S02]  /*cc00*/  UIADD3 UR17, UR13, 0x80, URZ ;  /* 0x000000800d117890 */ /* 0x000fe4000fffe03f */
[----:B------:R-:W-:Y:S01]  /*cc10*/  UIADD3.X UR9, URZ, UR31, URZ, UP0, !UPT ;  /* 0x0000001f3f097290 */ /* 0x000fe200087fe43f */
[----:B------:R-:W-:Y:S01]  /*cc20*/  UMOV UR10, 0x0 ;  /* 0x00000000000a7882 */ /* 0x000fe20000000000 */
[----:B------:R-:W-:-:S07]  /*cc30*/  UMOV UR11, 0x10000000 ;  /* 0x10000000000b7882 */ /* 0x000fce0000000000 */
[----:B------:R2:W-:Y:S02]  /*cc40*/  UTMALDG.3D [UR16], [UR8], desc[UR10] ;  /* 0x00000a10080075b4 */ /* 0x0005e40008011000 */
[----:B--2---:R-:W-:Y:S05]  /*cc50*/  @!P1 BRA `(.L_x_161) ;  /* 0x0000000000049947 */ /* 0x004fea0003800000 */
[----:B------:R-:W-:Y:S01]  /*cc60*/  BPT.TRAP 0x1 ;  /* 0x000000040000795c */ /* 0x000fe20000300000 */
.L_x_161:
[----:B-1----:R-:W1:Y:S02]  /*cc70*/  LDC R3, c[0x0][0x800] ;  /* 0x00020000ff037b82 */ /* 0x002e640000000800 */
[----:B-1----:R2:W-:Y:S02]  /*cc80*/  SYNCS.ARRIVE.TRANS64.RED.A0TR RZ, [UR13+0x80], R3 ;  /* 0x00008003ffff79a7 */ /* 0x0025e4000830040d */
.L_x_160:
[----:B------:R-:W-:Y:S05]  /*cc90*/  BSYNC B0 ;  /* 0x0000000000007941 */ /* 0x000fea0003800000 */
.L_x_159:
[----:B------:R-:W-:Y:S05]  /*cca0*/  @!P1 BRA `(.L_x_162) ;  /* 0x0000000000049947 */ /* 0x000fea0003800000 */
[----:B------:R-:W-:Y:S01]  /*ccb0*/  BPT.TRAP 0x1 ;  /* 0x000000040000795c */ /* 0x000fe20000300000 */
.L_x_162:
[----:B------:R-:W-:-:S04]  /*ccc0*/  UIADD3 UR33, UR13, 0x80, URZ ;  /* 0x000000800d217890 */ /* 0x000fc8000fffe03f */
[----:B------:R-:W-:-:S09]  /*ccd0*/  UPRMT UR16, UR37, 0x654, UR33 ;  /* 0x0000065425107896 */ /* 0x000fd20008000021 */
[----:B------:R-:W-:Y:S01]  /*cce0*/  SYNCS.ARRIVE.TRANS64.RED.A1T0 RZ, [UR16], RZ ;  /* 0x000000ffffff79a7 */ /* 0x000fe20008100410 */
[----:B------:R-:W-:Y:S05]  /*ccf0*/  @!P1 BRA `(.L_x_163) ;  /* 0x0000000000049947 */ /* 0x000fea0003800000 */
[----:B------:R-:W-:Y:S01]  /*cd00*/  BPT.TRAP 0x1 ;  /* 0x000000040000795c */ /* 0x000fe20000300000 */
.L_x_163:
[----:B------:R-:W3:Y:S02]  /*cd10*/  SYNCS.PHASECHK.TRANS64.TRYWAIT P2, [UR13+0xa8], R2 ;  /* 0x0000a802ff0075a7 */ /* 0x000ee4000804014d */
[----:B---3--:R-:W-:Y:S05]  /*cd20*/  @!P2 BRA `(.L_x_164) ;  /* 0x000000280064a947 */ /* 0x008fea0003800000 */
.L_x_252:
[----:B------:R-:W-:Y:S04]  /*cd30*/  BSSY B0, `(.L_x_165) ;  /* 0x0000010000007945 */ /* 0x000fe80003800000 */
[----:B------:R-:W-:Y:S05]  /*cd40*/  @!P0 BRA `(.L_x_166) ;  /* 0x0000000000388947 */ /* 0x000fea0003800000 */
[----:B------:R-:W-:Y:S01]  /*cd50*/  UIADD3 UR24, UP0, UR30, 0x3f0, URZ ;  /* 0x000003f01e187890 */ /* 0x000fe2000ff1e03f */
[----:B------:R-:W-:Y:S01]  /*cd60*/  R2UR UR12, R6 ;  /* 0x00000000060c72ca */ /* 0x000fe200000e0000 */
[----:B------:R-:W-:Y:S02]  /*cd70*/  UIADD3 UR11, UR19, 0x80, URZ ;  /* 0x00000080130b7890 */ /* 0x000fe4000fffe03f */
[----:B------:R-:W-:Y:S02]  /*cd80*/  UIADD3 UR8, UR13, 0x1100, URZ ;  /* 0x000011000d087890 */ /* 0x000fe4000fffe03f */
[----:B------:R-:W-:Y:S02]  /*cd90*/  UIADD3 UR9, UR13, 0x88, URZ ;  /* 0x000000880d097890 */ /* 0x000fe4000fffe03f */
[----:B------:R-:W-:Y:S01]  /*cda0*/  UIADD3.X UR25, URZ, UR31, URZ, UP0, !UPT ;  /* 0x0000001f3f197290 */ /* 0x000fe200087fe43f */
[----:B------:R-:W-:Y:S01]  /*cdb0*/  UMOV UR26, 0x0 ;  /* 0x00000000001a7882 */ /* 0x000fe20000000000 */
[----:B------:R-:W-:Y:S01]  /*cdc0*/  UMOV UR27, 0x10000000 ;  /* 0x10000000001b7882 */ /* 0x000fe20000000000 */
[----:B------:R-:W-:-:S06]  /*cdd0*/  UMOV UR10, UR18 ;  /* 0x00000012000a7c82 */ /* 0x000fcc0008000000 */
[----:B------:R3:W-:Y:S02]  /*cde0*/  UTMALDG.3D [UR8], [UR24], desc[UR26] ;  /* 0x00001a08180075b4 */ /* 0x0007e40008011000 */
[----:B---3--:R-:W-:Y:S05]  /*cdf0*/  @!P1 BRA `(.L_x_167) ;  /* 0x0000000000049947 */ /* 0x008fea0003800000 */
[----:B------:R-:W-:Y:S01]  /*ce00*/  BPT.TRAP 0x1 ;  /* 0x000000040000795c */ /* 0x000fe20000300000 */
.L_x_167:
[----:B-12---:R-:W1:Y:S02]  /*ce10*/  LDC R3, c[0x0][0x800] ;  /* 0x00020000ff037b82 */ /* 0x006e640000000800 */
[----:B-1----:R3:W-:Y:S02]  /*ce20*/  SYNCS.ARRIVE.TRANS64.RED.A0TR RZ, [UR13+0x88], R3 ;  /* 0x00008803ffff79a7 */ /* 0x0027e4000830040d */
.L_x_166:
[----:B------:R-:W-:Y:S05]  /*ce30*/  BSYNC B0 ;  /* 0x0000000000007941 */ /* 0x000fea0003800000 */
.L_x_165:
[----:B------:R-:W-:Y:S05]  /*ce40*/  @!P1 BRA `(.L_x_168) ;  /* 0x0000000000049947 */ /* 0x000fea0003800000 */
[----:B------:R-:W-:Y:S01]  /*ce50*/  BPT.TRAP 0x1 ;  /* 0x000000040000795c */ /* 0x000fe20000300000 */
.L_x_168:
[----:B------:R-:W-:Y:S02]  /*ce60*/  UIADD3 UR25, UR13, 0x88, URZ ;  /* 0x000000880d197890 */ /* 0x000fe4000fffe03f */
[----:B------:R-:W-:Y:S02]  /*ce70*/  UIADD3 UR10, UR18, 0x20, URZ ;  /* 0x00000020120a7890 */ /* 0x000fe4000fffe03f */
[----:B------:R-:W-:-:S09]  /*ce80*/  UPRMT UR20, UR37, 0x654, UR25 ;  /* 0x0000065425147896 */ /* 0x000fd20008000019 */
[----:B------:R-:W-:Y:S01]  /*ce90*/  SYNCS.ARRIVE.TRANS64.RED.A1T0 RZ, [UR20], RZ ;  /* 0x000000ffffff79a7 */ /* 0x000fe20008100414 */
[----:B------:R-:W-:Y:S05]  /*cea0*/  @!P1 BRA `(.L_x_169) ;  /* 0x0000000000049947 */ /* 0x000fea0003800000 */
[----:B------:R-:W-:Y:S01]  /*ceb0*/  BPT.TRAP 0x1 ;  /* 0x000000040000795c */ /* 0x000fe20000300000 */
.L_x_169:
[----:B------:R-:W4:Y:S02]  /*cec0*/  SYNCS.PHASECHK.TRANS64.TRYWAIT P2, [UR13+0xb0], R2 ;  /* 0x0000b002ff0075a7 */ /* 0x000f24000804014d */
[----:B----4-:R-:W-:Y:S05]  /*ced0*/  @!P2 BRA `(.L_x_170) ;  /* 0x000000280010a947 */ /* 0x010fea0003800000 */
.L_x_253:
        /* <DEDUP_REMOVED lines=8> */
[----:B------:R-:W-:Y:S01]  /*cf60*/  UMOV UR29, 0x10000000 ;  /* 0x10000000001d7882 */ /* 0x000fe20000000000 */
[----:B------:R-:W-:-:S06]  /*cf70*/  UMOV UR11, UR19 ;  /* 0x00000013000b7c82 */ /* 0x000fcc0008000000 */
[----:B------:R4:W-:Y:S02]  /*cf80*/  UTMALDG.3D [UR8], [UR26], desc[UR28] ;  /* 0x00001c081a0075b4 */ /* 0x0009e40008011000 */
[----:B----4-:R-:W-:Y:S05]  /*cf90*/  @!P1 BRA `(.L_x_173) ;  /* 0x0000000000049947 */ /* 0x010fea0003800000 */
[----:B------:R-:W-:Y:S01]  /*cfa0*/  BPT.TRAP 0x1 ;  /* 0x000000040000795c */ /* 0x000fe20000300000 */
.L_x_173:
[----:B-123--:R-:W1:Y:S02]  /*cfb0*/  LDC R3, c[0x0][0x800] ;  /* 0x00020000ff037b82 */ /* 0x00ee640000000800 */
[----:B-1----:R4:W-:Y:S02]  /*cfc0*/  SYNCS.ARRIVE.TRANS64.RED.A0TR RZ, [UR13+0x90], R3 ;  /* 0x00009003ffff79a7 */ /* 0x0029e4000830040d */
.L_x_172:
[----:B------:R-:W-:Y:S05]  /*cfd0*/  BSYNC B0 ;  /* 0x0000000000007941 */ /* 0x000fea0003800000 */
.L_x_171:
[----:B------:R-:W-:Y:S05]  /*cfe0*/  @!P1 BRA `(.L_x_174) ;  /* 0x0000000000049947 */ /* 0x000fea0003800000 */
[----:B------:R-:W-:Y:S01]  /*cff0*/  BPT.TRAP 0x1 ;  /* 0x000000040000795c */ /* 0x000fe20000300000 */
.L_x_174:
[----:B------:R-:W-:-:S04]  /*d000*/  UIADD3 UR17, UR13, 0x90, URZ ;  /* 0x000000900d117890 */ /* 0x000fc8000fffe03f */
[----:B------:R-:W-:-:S09]  /*d010*/  UPRMT UR23, UR37, 0x654, UR17 ;  /* 0x0000065425177896 */ /* 0x000fd20008000011 */
[----:B------:R-:W-:Y:S01]  /*d020*/  SYNCS.ARRIVE.TRANS64.RED.A1T0 RZ, [UR23], RZ ;  /* 0x000000ffffff79a7 */ /* 0x000fe20008100417 */
[----:B------:R-:W-:Y:S05]  /*d030*/  @!P1 BRA `(.L_x_175) ;  /* 0x0000000000049947 */ /* 0x000fea0003800000 */
[----:B------:R-:W-:Y:S01]  /*d040*/  BPT.TRAP 0x1 ;  /* 0x000000040000795c */ /* 0x000fe20000300000 */
.L_x_175:
[----:B------:R-:W5:Y:S02]  /*d050*/  SYNCS.PHASECHK.TRANS64.TRYWAIT P2, [UR13+0xb8], R2 ;  /* 0x0000b802ff0075a7 */ /* 0x000f64000804014d */
[----:B-----5:R-:W-:Y:S05]  /*d060*/  @!P2 BRA `(.L_x_176) ;  /* 0x0000002400c4a947 */ /* 0x020fea0003800000 */
.L_x_254:
        /* <DEDUP_REMOVED lines=9> */
[----:B------:R-:W-:-:S07]  /*d100*/  UMOV UR29, 0x10000000 ;  /* 0x10000000001d7882 */ /* 0x000fce0000000000 */
[----:B------:R1:W-:Y:S02]  /*d110*/  UTMALDG.3D [UR8], [UR26], desc[UR28] ;  /* 0x00001c081a0075b4 */ /* 0x0003e40008011000 */
[----:B-1----:R-:W-:Y:S05]  /*d120*/  @!P1 BRA `(.L_x_179) ;  /* 0x0000000000049947 */ /* 0x002fea0003800000 */
[----:B------:R-:W-:Y:S01]  /*d130*/  BPT.TRAP 0x1 ;  /* 0x000000040000795c */ /* 0x000fe20000300000 */
.L_x_179:
[----:B------:R-:W1:Y:S02]  /*d140*/  LDC R2, c[0x0][0x800] ;  /* 0x00020000ff027b82 */ /* 0x000e640000000800 */
[----:B-1----:R1:W-:Y:S02]  /*d150*/  SYNCS.ARRIVE.TRANS64.RED.A0TR RZ, [UR13+0x98], R2 ;  /* 0x00009802ffff79a7 */ /* 0x0023e4000830040d */
.L_x_178:
[----:B------:R-:W-:Y:S05]  /*d160*/  BSYNC B0 ;  /* 0x0000000000007941 */ /* 0x000fea0003800000 */
.L_x_177:
[----:B------:R-:W-:Y:S05]  /*d170*/  @!P1 BRA `(.L_x_180) ;  /* 0x0000000000049947 */ /* 0x000fea0003800000 */
[----:B------:R-:W-:Y:S01]  /*d180*/  BPT.TRAP 0x1 ;  /* 0x000000040000795c */ /* 0x000fe20000300000 */
.L_x_180:
[----:B------:R-:W-:Y:S02]  /*d190*/  UIADD3 UR9, UR13, 0x98, URZ ;  /* 0x000000980d097890 */ /* 0x000fe4000fffe03f */
[----:B------:R-:W-:Y:S02]  /*d1a0*/  UIADD3 UR34, UR18, 0x40, URZ ;  /* 0x0000004012227890 */ /* 0x000fe4000fffe03f */
[----:B------:R-:W-:-:S09]  /*d1b0*/  UPRMT UR29, UR37, 0x654, UR9 ;  /* 0x00000654251d7896 */ /* 0x000fd20008000009 */
[----:B------:R-:W-:Y:S01]  /*d1c0*/  SYNCS.ARRIVE.TRANS64.RED.A1T0 RZ, [UR29], RZ ;  /* 0x000000ffffff79a7 */ /* 0x000fe2000810041d */
[----:B------:R-:W-:Y:S05]  /*d1d0*/  @!P1 BRA `(.L_x_181) ;  /* 0x0000000000049947 */ /* 0x000fea0003800000 */
[----:B------:R-:W-:Y:S01]  /*d1e0*/  BPT.TRAP 0x1 ;  /* 0x000000040000795c */ /* 0x000fe20000300000 */
.L_x_181:
[----:B-1----:R-:W-:-:S04]  /*d1f0*/  SHF.L.U32 R2, RZ, 0x1f, RZ ;  /* 0x0000001fff027819 */ /* 0x002fc800000006ff */
[----:B------:R-:W1:Y:S02]  /*d200*/  SYNCS.PHASECHK.TRANS64.TRYWAIT P2, [UR13+0xa0], R2 ;  /* 0x0000a002ff0075a7 */ /* 0x000e64000804014d */
[----:B-1----:R-:W-:Y:S05]  /*d210*/  @!P2 BRA `(.L_x_182) ;  /* 0x000000240070a947 */ /* 0x002fea0003800000 */
.L_x_255:
[----:B------:R-:W-:Y:S04]  /*d220*/  BSSY B0, `(.L_x_183) ;  /* 0x000000e000007945 */ /* 0x000fe80003800000 */
[----:B------:R-:W-:Y:S05]  /*d230*/  @!P0 BRA `(.L_x_184) ;  /* 0x0000000000308947 */ /* 0x000fea0003800000 */
[----:B------:R-:W-:Y:S01]  /*d240*/  R2UR UR36, R6 ;  /* 0x00000000062472ca */ /* 0x000fe200000e0000 */
[----:B------:R-:W-:Y:S02]  /*d250*/  UIADD3 UR10, UP0, UR30, 0x3f0, URZ ;  /* 0x000003f01e0a7890 */ /* 0x000fe4000ff1e03f */
[----:B------:R-:W-:Y:S02]  /*d260*/  UIADD3 UR32, UR13, 0x100, URZ ;  /* 0x000001000d207890 */ /* 0x000fe4000fffe03f */
[----:B------:R-:W-:Y:S01]  /*d270*/  UIADD3.X UR11, URZ, UR31, URZ, UP0, !UPT ;  /* 0x0000001f3f0b7290 */ /* 0x000fe200087fe43f */
[----:B------:R-:W-:Y:S01]  /*d280*/  UMOV UR26, 0x0 ;  /* 0x00000000001a7882 */ /* 0x000fe20000000000 */
[----:B------:R-:W-:Y:S01]  /*d290*/  UMOV UR27, 0x10000000 ;  /* 0x10000000001b7882 */ /* 0x000fe20000000000 */
[----:B------:R-:W-:-:S06]  /*d2a0*/  UMOV UR35, UR19 ;  /* 0x0000001300237c82 */ /* 0x000fcc0008000000 */
[----:B------:R1:W-:Y:S02]  /*d2b0*/  UTMALDG.3D [UR32], [UR10], desc[UR26] ;  /* 0x00001a200a0075b4 */ /* 0x0003e40008011000 */
[----:B-1----:R-:W-:Y:S05]  /*d2c0*/  @!P1 BRA `(.L_x_185) ;  /* 0x0000000000049947 */ /* 0x002fea0003800000 */
[----:B------:R-:W-:Y:S01]  /*d2d0*/  BPT.TRAP 0x1 ;  /* 0x000000040000795c */ /* 0x000fe20000300000 */
.L_x_185:
[----:B--234-:R-:W1:Y:S02]  /*d2e0*/  LDC R3, c[0x0][0x800] ;  /* 0x00020000ff037b82 */ /* 0x01ce640000000800 */
[----:B-1----:R1:W-:Y:S02]  /*d2f0*/  SYNCS.ARRIVE.TRANS64.RED.A0TR RZ, [UR13+0x80], R3 ;  /* 0x00008003ffff79a7 */ /* 0x0023e4000830040d */
.L_x_184:
[----:B------:R-:W-:Y:S05]  /*d300*/  BSYNC B0 ;  /* 0x0000000000007941 */ /* 0x000fea0003800000 */
.L_x_183:
[----:B------:R-:W-:Y:S05]  /*d310*/  @!P1 BRA `(.L_x_186) ;  /* 0x0000000000049947 */ /* 0x000fea0003800000 */
[----:B------:R-:W-:Y:S01]  /*d320*/  BPT.TRAP 0x1 ;  /* 0x000000040000795c */ /* 0x000fe20000300000 */
.L_x_186:
[----:B------:R-:W-:Y:S01]  /*d330*/  SYNCS.ARRIVE.TRANS64.RED.A1T0 RZ, [UR16], RZ ;  /* 0x000000ffffff79a7 */ /* 0x000fe20008100410 */
[----:B------:R-:W-:Y:S05]  /*d340*/  @!P1 BRA `(.L_x_187) ;  /* 0x0000000000049947 */ /* 0x000fea0003800000 */
[----:B------:R-:W-:Y:S01]  /*d350*/  BPT.TRAP 0x1 ;  /* 0x000000040000795c */ /* 0x000fe20000300000 */
.L_x_187:
[----:B------:R-:W5:Y:S02]  /*d360*/  SYNCS.PHASECHK.TRANS64.TRYWAIT P2, [UR13+0xa8], R2 ;  /* 0x0000a802ff0075a7 */ /* 0x000f64000804014d */
[----:B-----5:R-:W-:Y:S05]  /*d370*/  @!P2 BRA `(.L_x_188) ;  /* 0x000000240030a947 */ /* 0x020fea0003800000 */
.L_x_256:
        /* <DEDUP_REMOVED lines=13> */
.L_x_191:
[----:B--234-:R-:W1:Y:S02]  /*d450*/  LDC R3, c[0x0][0x800] ;  /* 0x00020000ff037b82 */ /* 0x01ce640000000800 */
[----:B-1----:R1:W-:Y:S02]  /*d460*/  SYNCS.ARRIVE.TRANS64.RED.A0TR RZ, [UR13+0x88], R3 ;  /* 0x00008803ffff79a7 */ /* 0x0023e4000830040d */
.L_x_190:
[----:B------:R-:W-:Y:S05]  /*d470*/  BSYNC B0 ;  /* 0x0000000000007941 */ /* 0x000fea0003800000 */
.L_x_189:
[----:B------:R-:W-:Y:S05]  /*d480*/  @!P1 BRA `(.L_x_192) ;  /* 0x0000000000049947 */ /* 0x000fea0003800000 */
[----:B------:R-:W-:Y:S01]  /*d490*/  BPT.TRAP 0x1 ;  /* 0x000000040000795c */ /* 0x000fe20000300000 */
.L_x_192:
[----:B------:R-:W-:Y:S01]  /*d4a0*/  SYNCS.ARRIVE.TRANS64.RED.A1T0 RZ, [UR20], RZ ;  /* 0x000000ffffff79a7 */ /* 0x000fe20008100414 */
[----:B------:R-:W-:Y:S01]  /*d4b0*/  UIADD3 UR18, UR18, 0x60, URZ ;  /* 0x0000006012127890 */ /* 0x000fe2000fffe03f */
[----:B------:R-:W-:Y:S11]  /*d4c0*/  @!P1 BRA `(.L_x_193) ;  /* 0x0000000000049947 */ /* 0x000ff60003800000 */
[----:B------:R-:W-:Y:S01]  /*d4d0*/  BPT.TRAP 0x1 ;  /* 0x000000040000795c */ /* 0x000fe20000300000 */
.L_x_193:
[----:B------:R-:W5:Y:S02]  /*d4e0*/  SYNCS.PHASECHK.TRANS64.TRYWAIT P2, [UR13+0xb0], R2 ;  /* 0x0000b002ff0075a7 */ /* 0x000f64000804014d */
[----:B-----5:R-:W-:Y:S05]  /*d4f0*/  @!P2 BRA `(.L_x_194) ;  /* 0x0000002000e8a947 */ /* 0x020fea0003800000 */
.L_x_257:
[----:B------:R-:W-:Y:S04]  /*d500*/  BSSY B0, `(.L_x_195) ;  /* 0x000000d000007945 */ /* 0x000fe80003800000 */
[----:B------:R-:W-:Y:S05]  /*d510*/  @!P0 BRA `(.L_x_196) ;  /* 0x00000000002c8947 */ /* 0x000fea0003800000 */
[----:B------:R-:W-:Y:S01]  /*d520*/  R2UR UR20, R6 ;  /* 0x00000000061472ca */ /* 0x000fe200000e0000 */
[----:B------:R-:W-:Y:S02]  /*d530*/  UIADD3 UR10, UP0, UR30, 0x3f0, URZ ;  /* 0x000003f01e0a7890 */ /* 0x000fe4000ff1e03f */
[----:B------:R-:W-:Y:S02]  /*d540*/  UIADD3 UR16, UR13, 0x2100, URZ ;  /* 0x000021000d107890 */ /* 0x000fe4000fffe03f */
[----:B------:R-:W-:Y:S01]  /*d550*/  UIADD3.X UR11, URZ, UR31, URZ, UP0, !UPT ;  /* 0x0000001f3f0b7290 */ /* 0x000fe200087fe43f */
[----:B------:R-:W-:Y:S01]  /*d560*/  UMOV UR24, 0x0 ;  /* 0x0000000000187882 */ /* 0x000fe20000000000 */
[----:B------:R-:W-:-:S07]  /*d570*/  UMOV UR25, 0x10000000 ;  /* 0x1000000000197882 */ /* 0x000fce0000000000 */
[----:B------:R1:W-:Y:S02]  /*d580*/  UTMALDG.3D [UR16], [UR10], desc[UR24] ;  /* 0x000018100a0075b4 */ /* 0x0003e40008011000 */
[----:B-1----:R-:W-:Y:S05]  /*d590*/  @!P1 BRA `(.L_x_197) ;  /* 0x0000000000049947 */ /* 0x002fea0003800000 */
[----:B------:R-:W-:Y:S01]  /*d5a0*/  BPT.TRAP 0x1 ;  /* 0x000000040000795c */ /* 0x000fe20000300000 */
.L_x_197:
[----:B--234-:R-:W1:Y:S02]  /*d5b0*/  LDC R3, c[0x0][0x800] ;  /* 0x00020000ff037b82 */ /* 0x01ce640000000800 */
[----:B-1----:R1:W-:Y:S02]  /*d5c0*/  SYNCS.ARRIVE.TRANS64.RED.A0TR RZ, [UR13+0x90], R3 ;  /* 0x00009003ffff79a7 */ /* 0x0023e4000830040d */
.L_x_196:
[----:B------:R-:W-:Y:S05]  /*d5d0*/  BSYNC B0 ;  /* 0x0000000000007941 */ /* 0x000fea0003800000 */
.L_x_195:
[----:B------:R-:W-:Y:S05]  /*d5e0*/  @!P1 BRA `(.L_x_198) ;  /* 0x0000000000049947 */ /* 0x000fea0003800000 */
[----:B------:R-:W-:Y:S01]  /*d5f0*/  BPT.TRAP 0x1 ;  /* 0x000000040000795c */ /* 0x000fe20000300000 */
.L_x_198:
[----:B------:R-:W-:Y:S01]  /*d600*/  SYNCS.ARRIVE.TRANS64.RED.A1T0 RZ, [UR23], RZ ;  /* 0x000000ffffff79a7 */ /* 0x000fe20008100417 */
[----:B------:R-:W-:Y:S05]  /*d610*/  @!P1 BRA `(.L_x_199) ;  /* 0x0000000000049947 */ /* 0x000fea0003800000 */
[----:B------:R-:W-:Y:S01]  /*d620*/  BPT.TRAP 0x1 ;  /* 0x000000040000795c */ /* 0x000fe20000300000 */
.L_x_199:
[----:B------:R-:W5:Y:S02]  /*d630*/  SYNCS.PHASECHK.TRANS64.TRYWAIT P2, [UR13+0xb8], R2 ;  /* 0x0000b802ff0075a7 */ /* 0x000f64000804014d */
[----:B-----5:R-:W-:Y:S05]  /*d640*/  @!P2 BRA `(.L_x_200) ;  /* 0x0000002000aca947 */ /* 0x020fea0003800000 */
.L_x_258:
        /* <DEDUP_REMOVED lines=13> */
.L_x_203:
[----:B------:R-:W1:Y:S02]  /*d720*/  LDC R2, c[0x0][0x800] ;  /* 0x00020000ff027b82 */ /* 0x000e640000000800 */
[----:B-1----:R1:W-:Y:S02]  /*d730*/  SYNCS.ARRIVE.TRANS64.RED.A0TR RZ, [UR13+0x98], R2 ;  /* 0x00009802ffff79a7 */ /* 0x0023e4000830040d */
.L_x_202:
[----:B------:R-:W-:Y:S05]  /*d740*/  BSYNC B0 ;  /* 0x0000000000007941 */ /* 0x000fea0003800000 */
.L_x_201:
[----:B------:R-:W-:Y:S05]  /*d750*/  @!P1 BRA `(.L_x_204) ;  /* 0x0000000000049947 */ /* 0x000fea0003800000 */
[----:B------:R-:W-:Y:S01]  /*d760*/  BPT.TRAP 0x1 ;  /* 0x000000040000795c */ /* 0x000fe20000300000 */
.L_x_204:
[----:B------:R-:W5:Y:S01]  /*d770*/  LDL.LU R20, [R1+0xcc] ;  /* 0x0000cc0001147983 */ /* 0x000f620000300800 */
[----:B------:R-:W-:Y:S03]  /*d780*/  SYNCS.ARRIVE.TRANS64.RED.A1T0 RZ, [UR29], RZ ;  /* 0x000000ffffff79a7 */ /* 0x000fe6000810041d */
[----:B------:R-:W2:Y:S01]  /*d790*/  LDL.LU R17, [R1+0xc8] ;  /* 0x0000c80001117983 */ /* 0x000ea20000300800 */
[----:B-1----:R-:W-:Y:S01]  /*d7a0*/  PRMT R2, RZ, 0x7610, R2 ;  /* 0x00007610ff027816 */ /* 0x002fe20000000002 */
[----:B------:R-:W-:Y:S01]  /*d7b0*/  IMAD.MOV.U32 R12, RZ, RZ, -0x1 ;  /* 0xffffffffff0c7424 */ /* 0x000fe200078e00ff */
[----:B------:R-:W-:Y:S01]  /*d7c0*/  MOV R7, 0xffffffff ;  /* 0xffffffff00077802 */ /* 0x000fe20000000f00 */
[----:B------:R-:W-:Y:S01]  /*d7d0*/  IMAD.MOV.U32 R6, RZ, RZ, -0x1 ;  /* 0xffffffffff067424 */ /* 0x000fe200078e00ff */
[----:B--2---:R-:W-:-:S04]  /*d7e0*/  IADD3 R17, P0, R17, UR54, RZ ;  /* 0x0000003611117c10 */ /* 0x004fc8000ff1e0ff */
[----:B-----5:R-:W-:Y:S01]  /*d7f0*/  IADD3.X R20, R20, UR39, RZ, P0, !PT ;  /* 0x0000002714147c10 */ /* 0x020fe200087fe4ff */
[----:B------:R1:W-:Y:S01]  /*d800*/  STL [R1+0xc8], R17 ;  /* 0x0000c81101007387 */ /* 0x0003e20000100800 */
[----:B------:R-:W-:-:S03]  /*d810*/  ISETP.GE.U32.AND P0, PT, R17, UR6, PT ;  /* 0x0000000611007c0c */ /* 0x000fc6000bf06070 */
[----:B------:R1:W-:Y:S01]  /*d820*/  STL [R1+0xcc], R20 ;  /* 0x0000cc1401007387 */ /* 0x0003e20000100800 */
[----:B------:R-:W-:-:S13]  /*d830*/  ISETP.GE.U32.AND.EX P0, PT, R20, UR7, PT, P0 ;  /* 0x0000000714007c0c */ /* 0x000fda000bf06100 */
[----:B-1----:R-:W-:Y:S05]  /*d840*/  @P0 BRA `(.L_x_205) ;  /* 0x0000000400600947 */ /* 0x002fea0003800000 */
[----:B------:R-:W1:Y:S01]  /*d850*/  LDC.64 R14, c[0x0][0x8d0] ;  /* 0x00023400ff0e7b82 */ /* 0x000e620000000a00 */
[----:B------:R-:W-:Y:S01]  /*d860*/  MOV R2, R17 ;  /* 0x0000001100027202 */ /* 0x000fe20000000f00 */
[----:B---34-:R-:W-:-:S06]  /*d870*/  IMAD.MOV.U32 R3, RZ, RZ, R20 ;  /* 0x000000ffff037224 */ /* 0x018fcc00078e0014 */
[----:B------:R-:W2:Y:S08]  /*d880*/  LDC R16, c[0x0][0x8d8] ;  /* 0x00023600ff107b82 */ /* 0x000eb00000000800 */
[----:B------:R-:W3:Y:S01]  /*d890*/  LDC.64 R12, c[0x0][0x8c8] ;  /* 0x00023200ff0c7b82 */ /* 0x000ee20000000a00 */
[----:B-1----:R-:W-:-:S04]  /*d8a0*/  ISETP.NE.U32.AND P0, PT, R14, RZ, PT ;  /* 0x000000ff0e00720c */ /* 0x002fc80003f05070 */
[----:B------:R-:W-:-:S13]  /*d8b0*/  ISETP.NE.AND.EX P0, PT, R15, RZ, PT, P0 ;  /* 0x000000ff0f00720c */ /* 0x000fda0003f05300 */
[----:B--23--:R-:W-:Y:S05]  /*d8c0*/  @!P0 BRA `(.L_x_206) ;  /* 0x0000000000288947 */ /* 0x00cfea0003800000 */
[----:B------:R-:W1:Y:S02]  /*d8d0*/  LDC R2, c[0x0][0x8dc] ;  /* 0x00023700ff027b82 */ /* 0x000e640000000800 */
[----:B-1----:R-:W-:-:S04]  /*d8e0*/  IADD3 R7, P0, R17, R2, RZ ;  /* 0x0000000211077210 */ /* 0x002fc80007f1e0ff */
        /* <DEDUP_REMOVED lines=8> */
.L_x_206:
[----:B------:R-:W1:Y:S01]  /*d970*/  LDC.64 R6, c[0x0][0x8e8] ;  /* 0x00023a00ff067b82 */ /* 0x000e620000000a00 */
[-CC-:B------:R-:W-:Y:S01]  /*d980*/  SHF.R.U64 R11, R2, R16.reuse, R3.reuse ;  /* 0x00000010020b7219 */ /* 0x180fe20000001203 */
[----:B------:R-:W2:Y:S01]  /*d990*/  S2R R15, SR_CTAID.X ;  /* 0x00000000000f7919 */ /* 0x000ea20000002500 */
[----:B------:R-:W-:Y:S02]  /*d9a0*/  SHF.R.U32.HI R2, RZ, R16, R3 ;  /* 0x00000010ff027219 */ /* 0x000fe40000011603 */
[----:B------:R-:W-:Y:S01]  /*d9b0*/  IADD3 R5, P0, RZ, -R11, RZ ;  /* 0x8000000bff057210 */ /* 0x000fe20007f1e0ff */
[----:B------:R-:W3:Y:S02]  /*d9c0*/  S2R R14, SR_CTAID.Y ;  /* 0x00000000000e7919 */ /* 0x000ee40000002600 */
[----:B------:R-:W4:Y:S02]  /*d9d0*/  LDC R18, c[0x0][0x8c0] ;  /* 0x00023000ff127b82 */ /* 0x000f240000000800 */
[----:B------:R-:W-:Y:S01]  /*d9e0*/  IMAD.X R3, RZ, RZ, ~R2, P0 ;  /* 0x000000ffff037224 */ /* 0x000fe200000e0e02 */
[----:B------:R-:W-:-:S03]  /*d9f0*/  MOV R2, R17 ;  /* 0x0000001100027202 */ /* 0x000fc60000000f00 */
[-C--:B------:R-:W-:Y:S02]  /*da00*/  IMAD R4, R3, R12.reuse, RZ ;  /* 0x0000000c03047224 */ /* 0x080fe400078e02ff */
[----:B------:R-:W5:Y:S01]  /*da10*/  LDC R19, c[0x0][0x8b0] ;  /* 0x00022c00ff137b82 */ /* 0x000f620000000800 */
[----:B------:R-:W-:Y:S02]  /*da20*/  IMAD.MOV.U32 R3, RZ, RZ, R20 ;  /* 0x000000ffff037224 */ /* 0x000fe400078e0014 */
[C---:B------:R-:W-:Y:S02]  /*da30*/  IMAD R13, R5.reuse, R13, R4 ;  /* 0x0000000d050d7224 */ /* 0x040fe400078e0204 */
[----:B------:R-:W-:-:S03]  /*da40*/  IMAD.WIDE.U32 R2, R5, R12, R2 ;  /* 0x0000000c05027225 */ /* 0x000fc600078e0002 */
[----:B------:R-:W3:Y:S01]  /*da50*/  LDC R21, c[0x0][0x900] ;  /* 0x00024000ff157b82 */ /* 0x000ee20000000800 */
[----:B-1----:R-:W-:Y:S02]  /*da60*/  ISETP.NE.U32.AND P0, PT, R6, RZ, PT ;  /* 0x000000ff0600720c */ /* 0x002fe40003f05070 */
[----:B------:R-:W-:Y:S02]  /*da70*/  IADD3 R3, R3, R13, RZ ;  /* 0x0000000d03037210 */ /* 0x000fe40007ffe0ff */
[----:B------:R-:W-:Y:S02]  /*da80*/  ISETP.NE.AND.EX P0, PT, R7, RZ, PT, P0 ;  /* 0x000000ff0700720c */ /* 0x000fe40003f05300 */
[-CC-:B----4-:R-:W-:Y:S02]  /*da90*/  SHF.R.U64 R13, R2, R18.reuse, R3.reuse ;  /* 0x00000012020d7219 */ /* 0x190fe40000001203 */
[----:B------:R-:W-:Y:S02]  /*daa0*/  SHF.R.U32.HI R2, RZ, R18, R3 ;  /* 0x00000012ff027219 */ /* 0x000fe40000011603 */
[----:B--2---:R-:W-:-:S02]  /*dab0*/  I2FP.F32.U32 R16, R15 ;  /* 0x0000000f00107245 */ /* 0x004fc40000201000 */
[-CC-:B-----5:R-:W-:Y:S02]  /*dac0*/  SHF.R.U64 R17, R13, R19.reuse, R2.reuse ;  /* 0x000000130d117219 */ /* 0x1a0fe40000001202 */
[----:B------:R-:W-:-:S04]  /*dad0*/  SHF.R.U32.HI R2, RZ, R19, R2 ;  /* 0x00000013ff027219 */ /* 0x000fc80000011602 */
[-CC-:B---3--:R-:W-:Y:S02]  /*dae0*/  SHF.R.U64 R12, R17, R21.reuse, R2.reuse ;  /* 0x00000015110c7219 */ /* 0x188fe40000001202 */
[----:B------:R-:W-:-:S03]  /*daf0*/  SHF.R.U32.HI R19, RZ, R21, R2 ;  /* 0x00000015ff137219 */ /* 0x000fc60000011602 */
[----:B------:R-:W-:Y:S01]  /*db00*/  IMAD.MOV.U32 R2, RZ, RZ, R12 ;  /* 0x000000ffff027224 */ /* 0x000fe200078e000c */
[----:B------:R-:W-:Y:S01]  /*db10*/  MOV R3, R19 ;  /* 0x0000001300037202 */ /* 0x000fe20000000f00 */
[----:B------:R-:W-:Y:S06]  /*db20*/  @!P0 BRA `(.L_x_207) ;  /* 0x0000000000288947 */ /* 0x000fec0003800000 */
[----:B------:R-:W1:Y:S02]  /*db30*/  LDC R3, c[0x0][0x8f4] ;  /* 0x00023d00ff037b82 */ /* 0x000e640000000800 */
[----:B-1----:R-:W-:-:S05]  /*db40*/  IADD3 R3, P0, R12, R3, RZ ;  /* 0x000000030c037210 */ /* 0x002fca0007f1e0ff */
[----:B------:R-:W-:-:S04]  /*db50*/  IMAD.X R19, RZ, RZ, R19, P0 ;  /* 0x000000ffff137224 */ /* 0x000fc800000e0613 */
[----:B------:R-:W-:-:S04]  /*db60*/  IMAD.WIDE.U32 R4, R19, R6, RZ ;  /* 0x0000000613047225 */ /* 0x000fc800078e00ff */
[----:B------:R-:W-:-:S04]  /*db70*/  IMAD.WIDE.U32 R4, P0, R3, R7, R4 ;  /* 0x0000000703047225 */ /* 0x000fc80007800004 */
[----:B------:R-:W-:-:S04]  /*db80*/  IMAD.WIDE.U32 R2, R3, R6, RZ ;  /* 0x0000000603027225 */ /* 0x000fc800078e00ff */
[----:B------:R-:W-:Y:S01]  /*db90*/  IMAD.MOV.U32 R2, RZ, RZ, R5 ;  /* 0x000000ffff027224 */ /* 0x000fe200078e0005 */
[----:B------:R-:W-:Y:S02]  /*dba0*/  IADD3 RZ, P1, R3, R4, RZ ;  /* 0x0000000403ff7210 */ /* 0x000fe40007f3e0ff */
[----:B------:R-:W-:-:S03]  /*dbb0*/  IADD3.X R3, RZ, RZ, RZ, P0, !PT ;  /* 0x000000ffff037210 */ /* 0x000fc600007fe4ff */
[----:B------:R-:W-:-:S08]  /*dbc0*/  IMAD.WIDE.U32.X R2, R19, R7, R2, P1 ;  /* 0x0000000713027225 */ /* 0x000fd000008e0402 */
.L_x_207:
[----:B------:R-:W1:Y:S01]  /*dbd0*/  LDC R23, c[0x0][0x904] ;  /* 0x00024100ff177b82 */ /* 0x000e620000000800 */
[----:B------:R-:W-:Y:S01]  /*dbe0*/  ULDC UR8, c[0x0][0x150] ;  /* 0x0000540000087ab9 */ /* 0x000fe20000000800 */
[----:B------:R-:W-:Y:S01]  /*dbf0*/  I2FP.F32.U32 R5, R14 ;  /* 0x0000000e00057245 */ /* 0x000fe20000201000 */
[----:B------:R-:W-:Y:S01]  /*dc00*/  FMUL R16, R16, UR8 ;  /* 0x0000000810107c20 */ /* 0x000fe20008400000 */
[----:B------:R-:W-:Y:S01]  /*dc10*/  ULDC UR8, c[0x0][0x154] ;  /* 0x0000550000087ab9 */ /* 0x000fe20000000800 */
[----:B------:R-:W-:Y:S02]  /*dc20*/  LOP3.LUT R17, R17, R0, RZ, 0xc0, !PT ;  /* 0x0000000011117212 */ /* 0x000fe400078ec0ff */
[----:B------:R-:W-:Y:S01]  /*dc30*/  FMUL R6, R5, UR8 ;  /* 0x0000000805067c20 */ /* 0x000fe20008400000 */
[----:B------:R-:W2:Y:S01]  /*dc40*/  LDC R19, c[0x0][0x8f0] ;  /* 0x00023c00ff137b82 */ /* 0x000ea20000000800 */
[----:B------:R-:W3:Y:S01]  /*dc50*/  F2I.U32.TRUNC.NTZ R16, R16 ;  /* 0x0000001000107305 */ /* 0x000ee2000020f000 */
[----:B------:R-:W-:-:S06]  /*dc60*/  LOP3.LUT R13, R13, R8, RZ, 0xc0, !PT ;  /* 0x000000080d0d7212 */ /* 0x000fcc00078ec0ff */
[----:B------:R-:W4:Y:S01]  /*dc70*/  LDC R4, c[0x0][0x144] ;  /* 0x00005100ff047b82 */ /* 0x000f220000000800 */
[----:B------:R-:W5:Y:S07]  /*dc80*/  F2I.U32.TRUNC.NTZ R6, R6 ;  /* 0x0000000600067305 */ /* 0x000f6e000020f000 */
[----:B------:R-:W5:Y:S01]  /*dc90*/  LDC R7, c[0x0][0x148] ;  /* 0x00005200ff077b82 */ /* 0x000f620000000800 */
[----:B-1----:R-:W-:Y:S02]  /*dca0*/  ISETP.NE.AND P0, PT, R23, 0x1, PT ;  /* 0x000000011700780c */ /* 0x002fe40003f05270 */
[----:B---3--:R-:W-:-:S05]  /*dcb0*/  IADD3 R5, -R16, RZ, RZ ;  /* 0x000000ff10057210 */ /* 0x008fca0007ffe1ff */
[----:B------:R-:W1:Y:S01]  /*dcc0*/  LDC R20, c[0x0][0x8e0] ;  /* 0x00023800ff147b82 */ /* 0x000e620000000800 */
[----:B--2---:R-:W-:-:S04]  /*dcd0*/  SHF.R.U64 R2, R2, R19, R3 ;  /* 0x0000001302027219 */ /* 0x004fc80000001203 */
[C---:B------:R-:W-:Y:S01]  /*dce0*/  IADD3 R3, -R2.reuse, RZ, RZ ;  /* 0x000000ff02037210 */ /* 0x040fe20007ffe1ff */
[----:B------:R-:W-:Y:S02]  /*dcf0*/  IMAD R17, R2, UR21, R17 ;  /* 0x0000001502117c24 */ /* 0x000fe4000f8e0211 */
[----:B------:R-:W2:Y:S01]  /*dd00*/  LDC R21, c[0x0][0x8b8] ;  /* 0x00022e00ff157b82 */ /* 0x000ea20000000800 */
[----:B----4-:R-:W-:Y:S02]  /*dd10*/  IMAD R18, R4, R5, R15 ;  /* 0x0000000504127224 */ /* 0x010fe400078e020f */
[----:B-----5:R-:W-:Y:S01]  /*dd20*/  IMAD.MOV R4, RZ, RZ, -R6 ;  /* 0x000000ffff047224 */ /* 0x020fe200078e0a06 */
[----:B------:R-:W-:-:S04]  /*dd30*/  MOV R6, R11 ;  /* 0x0000000b00067202 */ /* 0x000fc80000000f00 */
[----:B------:R-:W3:Y:S01]  /*dd40*/  LDC R22, c[0x0][0x8a8] ;  /* 0x00022a00ff167b82 */ /* 0x000ee20000000800 */
[----:B------:R-:W-:Y:S02]  /*dd50*/  @P0 IMAD R18, R7, R4, R14 ;  /* 0x0000000407120224 */ /* 0x000fe400078e020e */
[----:B------:R-:W-:Y:S02]  /*dd60*/  IMAD.MOV.U32 R4, RZ, RZ, 0x1 ;  /* 0x00000001ff047424 */ /* 0x000fe400078e00ff */
[----:B-1----:R-:W-:Y:S02]  /*dd70*/  IMAD R2, R3, R20, R12 ;  /* 0x0000001403027224 */ /* 0x002fe400078e020c */
[----:B--2---:R-:W-:Y:S02]  /*dd80*/  IMAD R12, R17, R21, R18 ;  /* 0x00000015110c7224 */ /* 0x004fe400078e0212 */
[----:B---3--:R-:W-:Y:S01]  /*dd90*/  IMAD R3, R2, R22, R13 ;  /* 0x0000001602037224 */ /* 0x008fe200078e020d */
[----:B------:R-:W-:-:S04]  /*dda0*/  PRMT R2, R4, 0x7610, R2 ;  /* 0x0000761004027816 */ /* 0x000fc80000000002 */
[----:B------:R-:W-:Y:S02]  /*ddb0*/  SEL R7, R3, R12, !P0 ;  /* 0x0000000c03077207 */ /* 0x000fe40004000000 */
[----:B------:R-:W-:-:S07]  /*ddc0*/  SEL R12, R12, R3, !P0 ;  /* 0x000000030c0c7207 */ /* 0x000fce0004000000 */
.L_x_205:
[----:B------:R-:W-:-:S13]  /*ddd0*/  LOP3.LUT P0, RZ, R2, 0xff, RZ, 0xc0, !PT ;  /* 0x000000ff02ff7812 */ /* 0x000fda000780c0ff */
[----:B------:R-:W-:Y:S05]  /*dde0*/  @P0 BRA `(.L_x_208) ;  /* 0xffffffe800d00947 */ /* 0x000fea000383ffff */
.L_x_152:
[----:B------:R-:W-:Y:S01]  /*ddf0*/  ELECT P0, URZ, PT ;  /* 0x00000000003f782f */ /* 0x000fe20003800000 */
[----:B------:R-:W-:-:S12]  /*de00*/  BSSY B0, `(.L_x_209) ;  /* 0x000001e000007945 */ /* 0x000fd80003800000 */
[----:B------:R-:W-:Y:S05]  /*de10*/  @!P0 BRA `(.L_x_210) ;  /* 0x0000000000708947 */ /* 0x000fea0003800000 */
[----:B------:R-:W-:-:S06]  /*de20*/  ULOP3.LUT UR4, UR40, 0x2, URZ, 0xfc, !UPT ;  /* 0x0000000228047892 */ /* 0x000fcc000f8efc3f */
[----:B-1----:R-:W-:-:S05]  /*de30*/  IMAD.U32 R0, RZ, RZ, UR4 ;  /* 0x00000004ff007e24 */ /* 0x002fca000f8e00ff */
[----:B------:R-:W-:-:S13]  /*de40*/  ISETP.NE.AND P1, PT, R0, 0x3, PT ;  /* 0x000000030000780c */ /* 0x000fda0003f25270 */
[----:B------:R-:W-:Y:S05]  /*de50*/  @!P1 BRA `(.L_x_211) ;  /* 0x0000000000049947 */ /* 0x000fea0003800000 */
[----:B------:R-:W-:Y:S01]  /*de60*/  BPT.TRAP 0x1 ;  /* 0x000000040000795c */ /* 0x000fe20000300000 */
.L_x_211:
[----:B------:R-:W-:Y:S01]  /*de70*/  MOV R0, 0x400 ;  /* 0x0000040000007802 */ /* 0x000fe20000000f00 */
[----:B---3--:R-:W-:Y:S01]  /*de80*/  IMAD.MOV.U32 R2, RZ, RZ, 0x1 ;  /* 0x00000001ff027424 */ /* 0x008fe200078e00ff */
[----:B----4-:R-:W-:-:S04]  /*de90*/  MOV R3, UR37 ;  /* 0x0000002500037c02 */ /* 0x010fc80008000f00 */
[----:B------:R-:W-:Y:S02]  /*dea0*/  LEA R0, R3, R0, 0x18 ;  /* 0x0000000003007211 */ /* 0x000fe400078ec0ff */
[----:B------:R-:W-:-:S04]  /*deb0*/  SHF.L.U32 R3, R2, 0x1f, RZ ;  /* 0x0000001f02037819 */ /* 0x000fc800000006ff */
[----:B------:R-:W1:Y:S02]  /*dec0*/  SYNCS.PHASECHK.TRANS64.TRYWAIT P0, [R0+URZ+0xa0], R3 ;  /* 0x0000a003000075a7 */ /* 0x000e64000800017f */
[----:B-1----:R-:W-:Y:S05]  /*ded0*/  @!P0 BRA `(.L_x_212) ;  /* 0x0000001800a08947 */ /* 0x002fea0003800000 */
.L_x_259:
[----:B------:R-:W-:Y:S05]  /*dee0*/  @!P1 BRA `(.L_x_213) ;  /* 0x0000000000049947 */ /* 0x000fea0003800000 */
[----:B------:R-:W-:Y:S01]  /*def0*/  BPT.TRAP 0x1 ;  /* 0x000000040000795c */ /* 0x000fe20000300000 */
.L_x_213:
[----:B------:R-:W3:Y:S02]  /*df00*/  SYNCS.PHASECHK.TRANS64.TRYWAIT P0, [R0+URZ+0xa8], R3 ;  /* 0x0000a803000075a7 */ /* 0x000ee4000800017f */
[----:B---3--:R-:W-:Y:S05]  /*df10*/  @!P0 BRA `(.L_x_214) ;  /* 0x0000001800a48947 */ /* 0x008fea0003800000 */
.L_x_260:
[----:B------:R-:W-:Y:S05]  /*df20*/  @!P1 BRA `(.L_x_215) ;  /* 0x0000000000049947 */ /* 0x000fea0003800000 */
[----:B------:R-:W-:Y:S01]  /*df30*/  BPT.TRAP 0x1 ;  /* 0x000000040000795c */ /* 0x000fe20000300000 */
.L_x_215:
[----:B------:R-:W4:Y:S02]  /*df40*/  SYNCS.PHASECHK.TRANS64.TRYWAIT P0, [R0+URZ+0xb0], R3 ;  /* 0x0000b003000075a7 */ /* 0x000f24000800017f */
[----:B----4-:R-:W-:Y:S05]  /*df50*/  @!P0 BRA `(.L_x_216) ;  /* 0x0000001800a88947 */ /* 0x010fea0003800000 */
.L_x_261:
[----:B------:R-:W-:Y:S05]  /*df60*/  @!P1 BRA `(.L_x_217) ;  /* 0x0000000000049947 */ /* 0x000fea0003800000 */
[----:B------:R-:W-:Y:S01]  /*df70*/  BPT.TRAP 0x1 ;  /* 0x000000040000795c */ /* 0x000fe20000300000 */
.L_x_217:
[----:B-1-34-:R-:W-:-:S04]  /*df80*/  MOV R3, 0x1 ;  /* 0x0000000100037802 */ /* 0x01afc80000000f00 */
[----:B------:R-:W-:-:S07]  /*df90*/  SHF.L.U32 R3, R3, 0x1f, RZ ;  /* 0x0000001f03037819 */ /* 0x000fce00000006ff */
.L_x_218:
[----:B-1----:R1:W3:Y:S02]  /*dfa0*/  SYNCS.PHASECHK.TRANS64.TRYWAIT P0, [R0+URZ+0xb8], R3 ;  /* 0x0000b803000075a7 */ /* 0x0022e4000800017f */
[----:B---3--:R-:W-:Y:S05]  /*dfb0*/  @!P0 NANOSLEEP.SYNCS 0x989680 ;  /* 0x009896800000895d */ /* 0x008fea0003900000 */
[----:B------:R-:W3:Y:S02]  /*dfc0*/  @!P0 SYNCS.PHASECHK.TRANS64 P0, [R0+URZ+0xb8], R3 ;  /* 0x0000b803000085a7 */ /* 0x000ee4000800007f */
[----:B---3--:R-:W-:Y:S05]  /*dfd0*/  @!P0 BRA `(.L_x_218) ;  /* 0xfffffffc00f08947 */ /* 0x008fea000383ffff */
.L_x_210:
[----:B------:R-:W-:Y:S05]  /*dfe0*/  BSYNC B0 ;  /* 0x0000000000007941 */ /* 0x000fea0003800000 */
.L_x_209:
[----:B------:R-:W-:Y:S05]  /*dff0*/  EXIT ;  /* 0x000000000000794d */ /* 0x000fea0003800000 */
.L_x_147:
[----:B------:R-:W-:Y:S01]  /*e000*/  LOP3.LUT P0, RZ, R9, 0xff, RZ, 0xc0, !PT ;  /* 0x000000ff09ff7812 */ /* 0x000fe2000780c0ff */
[----:B------:R-:W-:Y:S01]  /*e010*/  IMAD.MOV.U32 R9, RZ, RZ, 0x1 ;  /* 0x00000001ff097424 */ /* 0x000fe200078e00ff */
[----:B------:R-:W-:-:S11]  /*e020*/  MOV R8, RZ ;  /* 0x000000ff00087202 */ /* 0x000fd60000000f00 */
[----:B------:R-:W-:Y:S05]  /*e030*/  @!P0 BRA `(.L_x_219) ;  /* 0x0000000c004c8947 */ /* 0x000fea0003800000 */
[----:B------:R-:W-:Y:S01]  /*e040*/  ULDC UR4, c[0x0][0x28c] ;  /* 0x0000a30000047ab9 */ /* 0x000fe20000000800 */
[----:B------:R-:W-:Y:S01]  /*e050*/  ULDC UR17, c[0x0][0x900] ;  /* 0x0002400000117ab9 */ /* 0x000fe20000000800 */
[----:B------:R-:W-:Y:S01]  /*e060*/  UIADD3 UR4, UR4, 0x3f, URZ ;  /* 0x0000003f04047890 */ /* 0x000fe2000fffe03f */
[----:B------:R-:W-:Y:S01]  /*e070*/  BSSY B0, `(.L_x_219) ;  /* 0x00000cf000007945 */ /* 0x000fe20003800000 */
[----:B------:R-:W-:Y:S01]  /*e080*/  UMOV UR6, 0xffffffff ;  /* 0xffffffff00067882 */ /* 0x000fe20000000000 */
[----:B------:R-:W-:Y:S01]  /*e090*/  USHF.L.U32 UR13, UR37, 0x6, URZ ;  /* 0x00000006250d7899 */ /* 0x000fe2000800063f */
[----:B------:R-:W-:Y:S01]  /*e0a0*/  IMAD.MOV.U32 R0, RZ, RZ, 0x1 ;  /* 0x00000001ff007424 */ /* 0x000fe200078e00ff */
[----:B------:R-:W-:Y:S01]  /*e0b0*/  USHF.R.S32.HI UR5, URZ, 0x1f, UR4 ;  /* 0x0000001f3f057899 */ /* 0x000fe20008011404 */
[----:B------:R-:W-:Y:S01]  /*e0c0*/  MOV R9, 0x1 ;  /* 0x0000000100097802 */ /* 0x000fe20000000f00 */
[----:B------:R-:W-:Y:S01]  /*e0d0*/  USHF.L.U32 UR14, UR37, 0xc, URZ ;  /* 0x0000000c250e7899 */ /* 0x000fe2000800063f */
[----:B------:R-:W-:Y:S01]  /*e0e0*/  IMAD.MOV.U32 R8, RZ, RZ, RZ ;  /* 0x000000ffff087224 */ /* 0x000fe200078e00ff */
[----:B------:R-:W-:-:S02]  /*e0f0*/  ULEA.HI UR5, UR5, UR4, URZ, 0x6 ;  /* 0x0000000405057291 */ /* 0x000fc4000f8f303f */
[----:B------:R-:W-:Y:S02]  /*e100*/  USHF.L.U32 UR6, UR6, UR17, URZ ;  /* 0x0000001106067299 */ /* 0x000fe4000800063f */
[----:B------:R-:W-:Y:S01]  /*e110*/  USHF.R.S32.HI UR16, URZ, 0x6, UR5 ;  /* 0x000000063f107899 */ /* 0x000fe20008011405 */
[----:B------:R-:W-:Y:S01]  /*e120*/  ULDC UR15, c[0x0][0x8a8] ;  /* 0x00022a00000f7ab9 */ /* 0x000fe20000000800 */
[----:B------:R-:W-:Y:S02]  /*e130*/  ULOP3.LUT UR26, UR41, 0x2, URZ, 0xfc, !UPT ;  /* 0x00000002291a7892 */ /* 0x000fe4000f8efc3f */
[----:B------:R-:W-:Y:S02]  /*e140*/  ULOP3.LUT UR13, UR13, 0x40, URZ, 0xc0, !UPT ;  /* 0x000000400d0d7892 */ /* 0x000fe4000f8ec03f */
[----:B------:R-:W-:Y:S02]  /*e150*/  ULOP3.LUT UR14, UR14, 0x1000, URZ, 0xc0, !UPT ;  /* 0x000010000e0e7892 */ /* 0x000fe4000f8ec03f */
[----:B------:R-:W-:-:S02]  /*e160*/  UIADD3 UR15, UR15, -0x1, URZ ;  /* 0xffffffff0f0f7890 */ /* 0x000fc4000fffe03f */
[----:B------:R-:W-:Y:S02]  /*e170*/  USHF.L.U32 UR17, UR38, UR17, URZ ;  /* 0x0000001126117299 */ /* 0x000fe4000800063f */
[----:B------:R-:W-:Y:S02]  /*e180*/  ULOP3.LUT UR18, URZ, UR6, URZ, 0x33, !UPT ;  /* 0x000000063f127292 */ /* 0x000fe4000f8e333f */
[----:B------:R-:W-:Y:S01]  /*e190*/  UIADD3 UR27, UR16, 0x1, URZ ;  /* 0x00000001101b7890 */ /* 0x000fe2000fffe03f */
[----:B------:R-:W-:-:S11]  /*e1a0*/  ULDC.64 UR22, c[0x0][0x198] ;  /* 0x0000660000167ab9 */ /* 0x000fd60000000a00 */
.L_x_230:
[----:B------:R-:W-:-:S03]  /*e1b0*/  UMOV UR4, 0xffffffff ;  /* 0xffffffff00047882 */ /* 0x000fc60000000000 */
[----:B------:R-:W-:Y:S05]  /*e1c0*/  BRA.DIV UR4, `(.L_x_220) ;  /* 0x0000001a04207947 */ /* 0x000fea000b800000 */
[----:B------:R-:W-:-:S13]  /*e1d0*/  ELECT P6, URZ, PT ;  /* 0x00000000003f782f */ /* 0x000fda00038c0000 */
.L_x_264:
[----:B------:R-:W1:Y:S01]  /*e1e0*/  LDC R2, c[0x0][0x28c] ;  /* 0x0000a300ff027b82 */ /* 0x000e620000000800 */
[----:B------:R-:W-:Y:S01]  /*e1f0*/  BSSY B1, `(.L_x_221) ;  /* 0x000003a000017945 */ /* 0x000fe20003800000 */
[----:B-1----:R-:W-:-:S13]  /*e200*/  ISETP.LT.OR P6, PT, R2, 0x1, !P6 ;  /* 0x000000010200780c */ /* 0x002fda00077c1670 */
[----:B------:R-:W-:Y:S05]  /*e210*/  @P6 BRA `(.L_x_222) ;  /* 0x0000000000dc6947 */ /* 0x000fea0003800000 */
[----:B------:R-:W-:Y:S01]  /*e220*/  LEA R7, R7, UR13, 0x7 ;  /* 0x0000000d07077c11 */ /* 0x000fe2000f8e38ff */
[----:B------:R-:W-:Y:S01]  /*e230*/  IMAD.MOV.U32 R13, RZ, RZ, RZ ;  /* 0x000000ffff0d7224 */ /* 0x000fe200078e00ff */
[----:B------:R-:W-:Y:S01]  /*e240*/  SHF.L.U32 R12, R12, 0x8, RZ ;  /* 0x000000080c0c7819 */ /* 0x000fe200000006ff */
[----:B------:R-:W-:Y:S01]  /*e250*/  IMAD.MOV.U32 R2, RZ, RZ, R9 ;  /* 0x000000ffff027224 */ /* 0x000fe200078e0009 */
[----:B------:R-:W-:Y:S02]  /*e260*/  MOV R14, UR27 ;  /* 0x0000001b000e7c02 */ /* 0x000fe40008000f00 */
[----:B------:R-:W-:-:S07]  /*e270*/  MOV R3, R8 ;  /* 0x0000000800037202 */ /* 0x000fce0000000f00 */
.L_x_225:
[----:B------:R-:W1:Y:S01]  /*e280*/  S2R R5, SR_CgaCtaId ;  /* 0x0000000000057919 */ /* 0x000e620000008800 */
[----:B------:R-:W-:Y:S01]  /*e290*/  MOV R4, 0x400 ;  /* 0x0000040000047802 */ /* 0x000fe20000000f00 */
[----:B------:R-:W2:Y:S03]  /*e2a0*/  S2R R15, SR_TID.X ;  /* 0x00000000000f7919 */ /* 0x000ea60000002100 */
[----:B-1----:R-:W-:Y:S02]  /*e2b0*/  LEA R10, R5, R4, 0x18 ;  /* 0x00000004050a7211 */ /* 0x002fe400078ec0ff */
[----:B------:R-:W-:Y:S02]  /*e2c0*/  SHF.L.U32 R4, R2, 0x1f, RZ ;  /* 0x0000001f02047819 */ /* 0x000fe400000006ff */
[----:B--2---:R-:W-:Y:S01]  /*e2d0*/  LOP3.LUT P1, RZ, R15, 0x7f, RZ, 0xc0, !PT ;  /* 0x0000007f0fff7812 */ /* 0x004fe2000782c0ff */
[----:B------:R-:W-:-:S04]  /*e2e0*/  IMAD R11, R3, 0x8, R10 ;  /* 0x00000008030b7824 */ /* 0x000fc800078e020a */
[----:B------:R-:W1:Y:S08]  /*e2f0*/  SYNCS.PHASECHK.TRANS64.TRYWAIT P0, [R11+URZ+0x40], R4 ;  /* 0x000040040b0075a7 */ /* 0x000e70000800017f */
[----:B------:R-:W2:Y:S01]  /*e300*/  @!P1 LDC R5, c[0x0][0x500] ;  /* 0x00014000ff059b82 */ /* 0x000ea20000000800 */
[----:B-1----:R-:W-:Y:S05]  /*e310*/  @!P0 BRA `(.L_x_223) ;  /* 0x0000001400ec8947 */ /* 0x002fea0003800000 */
.L_x_265:
[----:B------:R-:W-:Y:S01]  /*e320*/  UPRMT UR4, UR26, 0x9910, URZ ;  /* 0x000099101a047896 */ /* 0x000fe2000800003f */
[----:B--2---:R2:W-:Y:S03]  /*e330*/  @!P1 SYNCS.ARRIVE.TRANS64 RZ, [R11+URZ], R5 ;  /* 0x000000050bff99a7 */ /* 0x0045e6000800003f */
[----:B------:R-:W-:-:S06]  /*e340*/  UISETP.NE.AND UP0, UPT, UR4, 0x2, UPT ;  /* 0x000000020400788c */ /* 0x000fcc000bf05270 */
[----:B------:R-:W-:-:S13]  /*e350*/  PLOP3.LUT P0, PT, PT, PT, UP0, 0x80, 0x0 ;  /* 0x000000000000781c */ /* 0x000fda0003f0f008 */
[----:B--2---:R-:W-:Y:S05]  /*e360*/  @P0 BRA `(.L_x_224) ;  /* 0x0000000000040947 */ /* 0x004fea0003800000 */
[----:B------:R-:W-:Y:S01]  /*e370*/  BPT.TRAP 0x1 ;  /* 0x000000040000795c */ /* 0x000fe20000300000 */
.L_x_224:
[C---:B-1----:R-:W-:Y:S01]  /*e380*/  LEA R4, R3.reuse, R10, 0xe ;  /* 0x0000000a03047211 */ /* 0x042fe200078e70ff */
[----:B------:R-:W-:Y:S01]  /*e390*/  UIADD3 UR4, UP0, UR22, 0xf0, URZ ;  /* 0x000000f016047890 */ /* 0x000fe2000ff1e03f */
[C---:B------:R-:W-:Y:S01]  /*e3a0*/  R2UR UR8, R3.reuse ;  /* 0x00000000030872ca */ /* 0x040fe200000e0000 */
[----:B------:R-:W-:Y:S01]  /*e3b0*/  UIADD3 UR24, UP1, UR22, 0x1f0, URZ ;  /* 0x000001f016187890 */ /* 0x000fe2000ff3e03f */
[----:B------:R-:W-:Y:S01]  /*e3c0*/  R2UR UR5, R4 ;  /* 0x00000000040572ca */ /* 0x000fe200000e0000 */
[----:B------:R-:W-:Y:S01]  /*e3d0*/  VIADD R3, R3, 0x1 ;  /* 0x0000000103037836 */ /* 0x000fe20000000000 */
[----:B------:R-:W-:Y:S01]  /*e3e0*/  R2UR UR20, R10 ;  /* 0x000000000a1472ca */ /* 0x000fe200000e0000 */
[----:B------:R-:W-:Y:S01]  /*e3f0*/  UIADD3.X UR25, URZ, UR23, URZ, UP1, !UPT ;  /* 0x000000173f197290 */ /* 0x000fe20008ffe43f */
[----:B------:R-:W-:Y:S01]  /*e400*/  R2UR UR9, R11 ;  /* 0x000000000b0972ca */ /* 0x000fe200000e0000 */
[----:B------:R-:W-:Y:S01]  /*e410*/  UMOV UR6, 0x0 ;  /* 0x0000000000067882 */ /* 0x000fe20000000000 */
[----:B------:R-:W-:Y:S01]  /*e420*/  R2UR UR11, R12 ;  /* 0x000000000c0b72ca */ /* 0x000fe200000e0000 */
[----:B------:R-:W-:Y:S01]  /*e430*/  UMOV UR7, 0x10000000 ;  /* 0x1000000000077882 */ /* 0x000fe20000000000 */
[----:B------:R-:W-:Y:S01]  /*e440*/  R2UR UR10, R13 ;  /* 0x000000000d0a72ca */ /* 0x000fe200000e0000 */
[----:B------:R-:W-:Y:S01]  /*e450*/  UMOV UR28, 0x30000 ;  /* 0x00030000001c7882 */ /* 0x000fe20000000000 */
[----:B------:R-:W-:Y:S01]  /*e460*/  R2UR UR12, R6 ;  /* 0x00000000060c72ca */ /* 0x000fe200000e0000 */
[----:B------:R-:W-:Y:S01]  /*e470*/  ULEA UR8, UR8, UR14, 0xd ;  /* 0x0000000e08087291 */ /* 0x000fe2000f8e683f */
[----:B------:R-:W-:Y:S01]  /*e480*/  IADD3 R14, R14, -0x1, RZ ;  /* 0xffffffff0e0e7810 */ /* 0x000fe20007ffe0ff */
[----:B------:R-:W-:Y:S01]  /*e490*/  UIADD3 UR19, UR5, 0x6200, URZ ;  /* 0x0000620005137890 */ /* 0x000fe2000fffe03f */
[----:B------:R-:W-:Y:S01]  /*e4a0*/  R2UR UR21, R7 ;  /* 0x00000000071572ca */ /* 0x000fe200000e0000 */
[----:B------:R-:W-:Y:S01]  /*e4b0*/  UIADD3.X UR5, URZ, UR23, URZ, UP0, !UPT ;  /* 0x000000173f057290 */ /* 0x000fe200087fe43f */
[----:B------:R-:W-:Y:S01]  /*e4c0*/  ISETP.GT.AND P1, PT, R14, 0x1, PT ;  /* 0x000000010e00780c */ /* 0x000fe20003f24270 */
[----:B------:R-:W-:Y:S01]  /*e4d0*/  UIADD3 UR20, UR20, 0x26200, UR8 ;  /* 0x0002620014147890 */ /* 0x000fe2000fffe008 */
[----:B------:R-:W-:Y:S01]  /*e4e0*/  ISETP.NE.AND P0, PT, R3, 0x8, PT ;  /* 0x000000080300780c */ /* 0x000fe20003f05270 */
[----:B------:R-:W-:Y:S01]  /*e4f0*/  VIADD R13, R13, 0x40 ;  /* 0x000000400d0d7836 */ /* 0x000fe20000000000 */
[----:B------:R-:W-:-:S02]  /*e500*/  UMOV UR8, UR19 ;  /* 0x0000001300087c82 */ /* 0x000fc40008000000 */
[----:B------:R-:W-:Y:S02]  /*e510*/  SEL R5, RZ, 0x1, P0 ;  /* 0x00000001ff057807 */ /* 0x000fe40000000000 */
[----:B------:R1:W-:Y:S01]  /*e520*/  UTMALDG.3D [UR8], [UR4], desc[UR6] ;  /* 0x00000608040075b4 */ /* 0x0003e20008011000 */
[----:B------:R-:W-:Y:S02]  /*e530*/  SEL R3, R3, RZ, P0 ;  /* 0x000000ff03037207 */ /* 0x000fe40000000000 */
[----:B------:R-:W-:Y:S01]  /*e540*/  LOP3.LUT R2, R2, R5, RZ, 0x3c, !PT ;  /* 0x0000000502027212 */ /* 0x000fe200078e3cff */
[----:B-1----:R-:W-:Y:S01]  /*e550*/  UMOV UR8, UR20 ;  /* 0x0000001400087c82 */ /* 0x002fe20008000000 */
[----:B------:R-:W-:Y:S02]  /*e560*/  UMOV UR11, UR21 ;  /* 0x00000015000b7c82 */ /* 0x000fe40008000000 */
[----:B------:R1:W-:Y:S02]  /*e570*/  UTMALDG.3D.MULTICAST [UR8], [UR24], UR28, desc[UR6] ;  /* 0x00000608180073b4 */ /* 0x0003e4000801181c */
[----:B-1----:R-:W-:Y:S05]  /*e580*/  @P1 BRA `(.L_x_225) ;  /* 0xfffffffc003c1947 */ /* 0x002fea000383ffff */
.L_x_222:
[----:B------:R-:W-:Y:S05]  /*e590*/  BSYNC B1 ;  /* 0x0000000000017941 */ /* 0x000fea0003800000 */
.L_x_221:
[----:B------:R-:W2:Y:S01]  /*e5a0*/  LDL.LU R16, [R1+0xcc] ;  /* 0x0000cc0001107983 */ /* 0x000ea20000300800 */
[----:B------:R-:W-:Y:S02]  /*e5b0*/  LOP3.LUT P2, RZ, R0, 0xff, RZ, 0xc0, !PT ;  /* 0x000000ff00ff7812 */ /* 0x000fe4000784c0ff */
[----:B------:R-:W-:Y:S01]  /*e5c0*/  IADD3 R8, R8, UR16, RZ ;  /* 0x0000001008087c10 */ /* 0x000fe2000fffe0ff */
[----:B------:R-:W3:Y:S01]  /*e5d0*/  LDL.LU R15, [R1+0xc8] ;  /* 0x0000c800010f7983 */ /* 0x000ee20000300800 */
[----:B------:R-:W-:Y:S01]  /*e5e0*/  IMAD.U32 R4, RZ, RZ, UR16 ;  /* 0x00000010ff047e24 */ /* 0x000fe2000f8e00ff */
[----:B------:R-:W-:Y:S01]  /*e5f0*/  ULDC.64 UR4, c[0x0][0x8f8] ;  /* 0x00023e0000047ab9 */ /* 0x000fe20000000a00 */
[----:B------:R-:W-:Y:S01]  /*e600*/  SHF.R.U32.HI R0, RZ, 0x3, R8 ;  /* 0x00000003ff007819 */ /* 0x000fe20000011608 */
[----:B------:R-:W-:Y:S01]  /*e610*/  BSSY B1, `(.L_x_226) ;  /* 0x0000072000017945 */ /* 0x000fe20003800000 */
[----:B------:R-:W-:Y:S01]  /*e620*/  ISETP.GT.U32.AND P0, PT, R8, 0x7, PT ;  /* 0x000000070800780c */ /* 0x000fe20003f04070 */
[----:B------:R-:W-:Y:S01]  /*e630*/  IMAD.MOV.U32 R12, RZ, RZ, -0x1 ;  /* 0xffffffffff0c7424 */ /* 0x000fe200078e00ff */
[----:B------:R-:W-:Y:S01]  /*e640*/  LOP3.LUT R0, R0, 0x1, RZ, 0xc0, !PT ;  /* 0x0000000100007812 */ /* 0x000fe200078ec0ff */
[----:B------:R-:W-:Y:S01]  /*e650*/  IMAD.MOV.U32 R6, RZ, RZ, -0x1 ;  /* 0xffffffffff067424 */ /* 0x000fe200078e00ff */
[----:B------:R-:W-:Y:S01]  /*e660*/  ISETP.LT.U32.AND P0, PT, R4, 0x8, P0 ;  /* 0x000000080400780c */ /* 0x000fe20000701070 */
[----:B------:R-:W1:Y:S01]  /*e670*/  @P2 S2R R3, SR_CgaCtaId ;  /* 0x0000000000032919 */ /* 0x000e620000008800 */
[----:B------:R-:W-:-:S02]  /*e680*/  @P2 MOV R2, 0x400 ;  /* 0x0000040000022802 */ /* 0x000fc40000000f00 */
[----:B------:R-:W-:Y:S02]  /*e690*/  ISETP.NE.U32.AND P1, PT, R0, 0x1, PT ;  /* 0x000000010000780c */ /* 0x000fe40003f25070 */
[----:B------:R-:W-:Y:S02]  /*e6a0*/  MOV R0, UR16 ;  /* 0x0000001000007c02 */ /* 0x000fe40008000f00 */
[----:B------:R-:W-:Y:S02]  /*e6b0*/  MOV R7, 0xffffffff ;  /* 0xffffffff00077802 */ /* 0x000fe40000000f00 */
[----:B------:R-:W-:Y:S02]  /*e6c0*/  ISETP.GT.U32.AND P1, PT, R0, 0x7, !P1 ;  /* 0x000000070000780c */ /* 0x000fe40004f24070 */
[----:B------:R-:W-:Y:S02]  /*e6d0*/  SEL R0, RZ, 0x1, !P0 ;  /* 0x00000001ff007807 */ /* 0x000fe40004000000 */
[----:B------:R-:W-:-:S02]  /*e6e0*/  LOP3.LUT R8, R8, 0x7, RZ, 0xc0, !PT ;  /* 0x0000000708087812 */ /* 0x000fc400078ec0ff */
[----:B-1----:R-:W-:-:S04]  /*e6f0*/  @P2 LEA R2, R3, R2, 0x18 ;  /* 0x0000000203022211 */ /* 0x002fc800078ec0ff */
[----:B------:R1:W-:Y:S02]  /*e700*/  @P2 SYNCS.ARRIVE.TRANS64.A1T0 RZ, [R2+URZ+0xc8], RZ ;  /* 0x0000c8ff02ff29a7 */ /* 0x0003e4000810003f */
[----:B-1----:R-:W-:-:S04]  /*e710*/  SEL R2, RZ, 0x1, !P1 ;  /* 0x00000001ff027807 */ /* 0x002fc80004800000 */
[----:B------:R-:W-:Y:S02]  /*e720*/  LOP3.LUT R9, R2, R9, R0, 0x96, !PT ;  /* 0x0000000902097212 */ /* 0x000fe400078e9600 */
[----:B------:R-:W-:Y:S02]  /*e730*/  PRMT R2, RZ, 0x7610, R2 ;  /* 0x00007610ff027816 */ /* 0x000fe40000000002 */
[----:B------:R-:W-:Y:S02]  /*e740*/  PRMT R0, RZ, 0x7610, R0 ;  /* 0x00007610ff007816 */ /* 0x000fe40000000000 */
[----:B---3--:R-:W-:-:S04]  /*e750*/  IADD3 R15, P2, R15, UR54, RZ ;  /* 0x000000360f0f7c10 */ /* 0x008fc8000ff5e0ff */
[----:B--2---:R-:W-:Y:S01]  /*e760*/  IADD3.X R16, R16, UR39, RZ, P2, !PT ;  /* 0x0000002710107c10 */ /* 0x004fe200097fe4ff */
[----:B------:R1:W-:Y:S01]  /*e770*/  STL [R1+0xc8], R15 ;  /* 0x0000c80f01007387 */ /* 0x0003e20000100800 */
[----:B------:R-:W-:-:S03]  /*e780*/  ISETP.GE.U32.AND P2, PT, R15, UR4, PT ;  /* 0x000000040f007c0c */ /* 0x000fc6000bf46070 */
[----:B------:R1:W-:Y:S01]  /*e790*/  STL [R1+0xcc], R16 ;  /* 0x0000cc1001007387 */ /* 0x0003e20000100800 */
[----:B------:R-:W-:-:S13]  /*e7a0*/  ISETP.GE.U32.AND.EX P0, PT, R16, UR5, PT, P2 ;  /* 0x0000000510007c0c */ /* 0x000fda000bf06120 */
[----:B-1----:R-:W-:Y:S05]  /*e7b0*/  @P0 BRA `(.L_x_227) ;  /* 0x00000004005c0947 */ /* 0x002fea0003800000 */
[----:B------:R-:W-:Y:S01]  /*e7c0*/  ULDC.64 UR4, c[0x0][0x8d0] ;  /* 0x0002340000047ab9 */ /* 0x000fe20000000a00 */
[----:B------:R-:W1:Y:S01]  /*e7d0*/  S2R R11, SR_CTAID.X ;  /* 0x00000000000b7919 */ /* 0x000e620000002500 */
[----:B------:R-:W-:Y:S01]  /*e7e0*/  ISETP.NE.U32.AND P0, PT, RZ, UR4, PT ;  /* 0x00000004ff007c0c */ /* 0x000fe2000bf05070 */
[----:B------:R-:W-:Y:S01]  /*e7f0*/  ULDC UR7, c[0x0][0x8d8] ;  /* 0x0002360000077ab9 */ /* 0x000fe20000000800 */
[----:B------:R-:W-:Y:S01]  /*e800*/  MOV R2, R15 ;  /* 0x0000000f00027202 */ /* 0x000fe20000000f00 */
[----:B------:R-:W2:Y:S01]  /*e810*/  S2R R10, SR_CTAID.Y ;  /* 0x00000000000a7919 */ /* 0x000ea20000002600 */
[----:B------:R-:W-:Y:S01]  /*e820*/  ISETP.NE.AND.EX P0, PT, RZ, UR5, PT, P0 ;  /* 0x00000005ff007c0c */ /* 0x000fe2000bf05300 */
[----:B------:R-:W-:-:S12]  /*e830*/  IMAD.MOV.U32 R3, RZ, RZ, R16 ;  /* 0x000000ffff037224 */ /* 0x000fd800078e0010 */
[----:B------:R-:W-:Y:S05]  /*e840*/  @!P0 BRA `(.L_x_228) ;  /* 0x0000000000288947 */ /* 0x000fea0003800000 */
[----:B------:R-:W-:Y:S02]  /*e850*/  ULDC UR6, c[0x0][0x8dc] ;  /* 0x0002370000067ab9 */ /* 0x000fe40000000800 */
[----:B------:R-:W-:-:S04]  /*e860*/  IADD3 R7, P0, R15, UR6, RZ ;  /* 0x000000060f077c10 */ /* 0x000fc8000ff1e0ff */
[----:B------:R-:W-:-:S05]  /*e870*/  IADD3.X R13, RZ, R16, RZ, P0, !PT ;  /* 0x00000010ff0d7210 */ /* 0x000fca00007fe4ff */
[----:B------:R-:W-:-:S04]  /*e880*/  IMAD.WIDE.U32 R4, R13, UR4, RZ ;  /* 0x000000040d047c25 */ /* 0x000fc8000f8e00ff */
[----:B------:R-:W-:-:S04]  /*e890*/  IMAD.WIDE.U32 R4, P0, R7, UR5, R4 ;  /* 0x0000000507047c25 */ /* 0x000fc8000f800004 */
[----:B------:R-:W-:Y:S01]  /*e8a0*/  IMAD.WIDE.U32 R6, R7, UR4, RZ ;  /* 0x0000000407067c25 */ /* 0x000fe2000f8e00ff */
[----:B------:R-:W-:-:S03]  /*e8b0*/  MOV R2, R5 ;  /* 0x0000000500027202 */ /* 0x000fc60000000f00 */
[----:B------:R-:W-:Y:S01]  /*e8c0*/  IMAD.X R3, RZ, RZ, RZ, P0 ;  /* 0x000000ffff037224 */ /* 0x000fe200000e06ff */
[----:B------:R-:W-:-:S05]  /*e8d0*/  IADD3 RZ, P0, R7, R4, RZ ;  /* 0x0000000407ff7210 */ /* 0x000fca0007f1e0ff */
[----:B------:R-:W-:-:S08]  /*e8e0*/  IMAD.WIDE.U32.X R2, R13, UR5, R2, P0 ;  /* 0x000000050d027c25 */ /* 0x000fd000080e0402 */
.L_x_228:
[--C-:B------:R-:W-:Y:S01]  /*e8f0*/  SHF.R.U64 R6, R2, UR7, R3.reuse ;  /* 0x0000000702067c19 */ /* 0x100fe20008001203 */
[----:B------:R-:W-:Y:S01]  /*e900*/  ULDC.64 UR4, c[0x0][0x8c8] ;  /* 0x0002320000047ab9 */ /* 0x000fe20000000a00 */
[----:B------:R-:W-:Y:S01]  /*e910*/  SHF.R.U32.HI R2, RZ, UR7, R3 ;  /* 0x00000007ff027c19 */ /* 0x000fe20008011603 */
[----:B------:R-:W-:Y:S01]  /*e920*/  IMAD.MOV.U32 R3, RZ, RZ, R16 ;  /* 0x000000ffff037224 */ /* 0x000fe200078e0010 */
[----:B------:R-:W-:Y:S01]  /*e930*/  IADD3 R5, P0, RZ, -R6, RZ ;  /* 0x80000006ff057210 */ /* 0x000fe20007f1e0ff */
[----:B------:R-:W3:Y:S01]  /*e940*/  LDC R16, c[0x0][0x144] ;  /* 0x00005100ff107b82 */ /* 0x000ee20000000800 */
[----:B-1----:R-:W-:Y:S01]  /*e950*/  I2FP.F32.U32 R7, R11 ;  /* 0x0000000b00077245 */ /* 0x002fe20000201000 */
[----:B------:R-:W-:Y:S01]  /*e960*/  ULDC.64 UR8, c[0x0][0x8e8] ;  /* 0x00023a0000087ab9 */ /* 0x000fe20000000a00 */
[----:B------:R-:W-:Y:S01]  /*e970*/  ULDC UR6, c[0x0][0x8b0] ;  /* 0x00022c0000067ab9 */ /* 0x000fe20000000800 */
[----:B------:R-:W-:Y:S01]  /*e980*/  IMAD.X R2, RZ, RZ, ~R2, P0 ;  /* 0x000000ffff027224 */ /* 0x000fe200000e0e02 */
[----:B------:R-:W-:-:S03]  /*e990*/  ISETP.NE.U32.AND P0, PT, RZ, UR8, PT ;  /* 0x00000008ff007c0c */ /* 0x000fc6000bf05070 */
[----:B------:R-:W-:Y:S01]  /*e9a0*/  IMAD R4, R2, UR4, RZ ;  /* 0x0000000402047c24 */ /* 0x000fe2000f8e02ff */
[----:B------:R-:W-:Y:S01]  /*e9b0*/  MOV R2, R15 ;  /* 0x0000000f00027202 */ /* 0x000fe20000000f00 */
[----:B------:R-:W1:Y:S01]  /*e9c0*/  LDC R13, c[0x0][0x148] ;  /* 0x00005200ff0d7b82 */ /* 0x000e620000000800 */
[----:B------:R-:W-:-:S03]  /*e9d0*/  ISETP.NE.AND.EX P0, PT, RZ, UR9, PT, P0 ;  /* 0x00000009ff007c0c */ /* 0x000fc6000bf05300 */
[----:B------:R-:W-:Y:S01]  /*e9e0*/  IMAD.WIDE.U32 R2, R5, UR4, R2 ;  /* 0x0000000405027c25 */ /* 0x000fe2000f8e0002 */
[----:B------:R-:W-:-:S03]  /*e9f0*/  ULDC UR4, c[0x0][0x150] ;  /* 0x0000540000047ab9 */ /* 0x000fc60000000800 */
[----:B------:R-:W-:Y:S02]  /*ea00*/  IMAD R5, R5, UR5, R4 ;  /* 0x0000000505057c24 */ /* 0x000fe4000f8e0204 */
[----:B------:R-:W-:Y:S01]  /*ea10*/  FMUL R4, R7, UR4 ;  /* 0x0000000407047c20 */ /* 0x000fe20008400000 */
[----:B------:R-:W-:Y:S01]  /*ea20*/  ULDC UR4, c[0x0][0x8c0] ;  /* 0x0002300000047ab9 */ /* 0x000fe20000000800 */
[----:B------:R-:W-:Y:S01]  /*ea30*/  ULDC UR5, c[0x0][0x154] ;  /* 0x0000550000057ab9 */ /* 0x000fe20000000800 */
[----:B------:R-:W-:-:S03]  /*ea40*/  IADD3 R3, R3, R5, RZ ;  /* 0x0000000503037210 */ /* 0x000fc60007ffe0ff */
[----:B------:R-:W4:Y:S01]  /*ea50*/  F2I.U32.TRUNC.NTZ R4, R4 ;  /* 0x0000000400047305 */ /* 0x000f22000020f000 */
[----:B------:R-:W-:Y:S02]  /*ea60*/  SHF.R.U64 R7, R2, UR4, R3 ;  /* 0x0000000402077c19 */ /* 0x000fe40008001203 */
[----:B--2---:R-:W-:-:S05]  /*ea70*/  I2FP.F32.U32 R2, R10 ;  /* 0x0000000a00027245 */ /* 0x004fca0000201000 */
[----:B------:R-:W-:Y:S01]  /*ea80*/  FMUL R5, R2, UR5 ;  /* 0x0000000502057c20 */ /* 0x000fe20008400000 */
[----:B------:R-:W-:Y:S01]  /*ea90*/  SHF.R.U32.HI R2, RZ, UR4, R3 ;  /* 0x00000004ff027c19 */ /* 0x000fe20008011603 */
[----:B------:R-:W-:Y:S02]  /*eaa0*/  ULDC UR4, c[0x0][0x900] ;  /* 0x0002400000047ab9 */ /* 0x000fe40000000800 */
[----:B------:R2:W1:Y:S01]  /*eab0*/  F2I.U32.TRUNC.NTZ R15, R5 ;  /* 0x00000005000f7305 */ /* 0x000462000020f000 */
[--C-:B------:R-:W-:Y:S02]  /*eac0*/  SHF.R.U32.HI R3, RZ, UR6, R2.reuse ;  /* 0x00000006ff037c19 */ /* 0x100fe40008011602 */
[----:B------:R-:W-:Y:S01]  /*ead0*/  SHF.R.U64 R14, R7, UR6, R2 ;  /* 0x00000006070e7c19 */ /* 0x000fe20008001202 */
[----:B----4-:R-:W-:Y:S01]  /*eae0*/  IMAD.MOV R2, RZ, RZ, -R4 ;  /* 0x000000ffff027224 */ /* 0x010fe200078e0a04 */
[--C-:B------:R-:W-:Y:S02]  /*eaf0*/  SHF.R.U32.HI R4, RZ, UR4, R3.reuse ;  /* 0x00000004ff047c19 */ /* 0x100fe40008011603 */
[----:B------:R-:W-:Y:S01]  /*eb00*/  SHF.R.U64 R12, R14, UR4, R3 ;  /* 0x000000040e0c7c19 */ /* 0x000fe20008001203 */
[----:B---3--:R-:W-:-:S02]  /*eb10*/  IMAD R17, R16, R2, R11 ;  /* 0x0000000210117224 */ /* 0x008fc400078e020b */
[----:B------:R-:W-:Y:S01]  /*eb20*/  IMAD.MOV.U32 R3, RZ, RZ, R4 ;  /* 0x000000ffff037224 */ /* 0x000fe200078e0004 */
[----:B------:R-:W-:Y:S01]  /*eb30*/  MOV R2, R12 ;  /* 0x0000000c00027202 */ /* 0x000fe20000000f00 */
[----:B--2---:R-:W-:Y:S06]  /*eb40*/  @!P0 BRA `(.L_x_229) ;  /* 0x0000000000288947 */ /* 0x004fec0003800000 */
[----:B------:R-:W-:Y:S02]  /*eb50*/  ULDC UR4, c[0x0][0x8f4] ;  /* 0x00023d0000047ab9 */ /* 0x000fe40000000800 */
[----:B------:R-:W-:-:S04]  /*eb60*/  IADD3 R3, P0, R12, UR4, RZ ;  /* 0x000000040c037c10 */ /* 0x000fc8000ff1e0ff */
[----:B------:R-:W-:-:S05]  /*eb70*/  IADD3.X R11, RZ, R4, RZ, P0, !PT ;  /* 0x00000004ff0b7210 */ /* 0x000fca00007fe4ff */
[----:B------:R-:W-:-:S04]  /*eb80*/  IMAD.WIDE.U32 R4, R11, UR8, RZ ;  /* 0x000000080b047c25 */ /* 0x000fc8000f8e00ff */
[----:B------:R-:W-:-:S04]  /*eb90*/  IMAD.WIDE.U32 R4, P0, R3, UR9, R4 ;  /* 0x0000000903047c25 */ /* 0x000fc8000f800004 */
[----:B------:R-:W-:Y:S01]  /*eba0*/  IMAD.WIDE.U32 R2, R3, UR8, RZ ;  /* 0x0000000803027c25 */ /* 0x000fe2000f8e00ff */
[----:B------:R-:W-:-:S04]  /*ebb0*/  MOV R2, R5 ;  /* 0x0000000500027202 */ /* 0x000fc80000000f00 */
[----:B------:R-:W-:Y:S01]  /*ebc0*/  IADD3 RZ, P1, R3, R4, RZ ;  /* 0x0000000403ff7210 */ /* 0x000fe20007f3e0ff */
[----:B------:R-:W-:-:S04]  /*ebd0*/  IMAD.X R3, RZ, RZ, RZ, P0 ;  /* 0x000000ffff037224 */ /* 0x000fc800000e06ff */
[----:B------:R-:W-:-:S08]  /*ebe0*/  IMAD.WIDE.U32.X R2, R11, UR9, R2, P1 ;  /* 0x000000090b027c25 */ /* 0x000fd000088e0402 */
.L_x_229:
[----:B------:R-:W2:Y:S01]  /*ebf0*/  LDC R4, c[0x0][0x904] ;  /* 0x00024100ff047b82 */ /* 0x000ea20000000800 */
[----:B------:R-:W-:Y:S01]  /*ec00*/  ULDC UR4, c[0x0][0x8f0] ;  /* 0x00023c0000047ab9 */ /* 0x000fe20000000800 */
[----:B------:R-:W-:Y:S01]  /*ec10*/  LOP3.LUT R14, R14, UR18, RZ, 0xc0, !PT ;  /* 0x000000120e0e7c12 */ /* 0x000fe2000f8ec0ff */
[----:B-1----:R-:W-:Y:S01]  /*ec20*/  IMAD.MOV R15, RZ, RZ, -R15 ;  /* 0x000000ffff0f7224 */ /* 0x002fe200078e0a0f */
[----:B------:R-:W-:Y:S01]  /*ec30*/  SHF.R.U64 R3, R2, UR4, R3 ;  /* 0x0000000402037c19 */ /* 0x000fe20008001203 */
[----:B------:R-:W-:Y:S01]  /*ec40*/  ULDC UR4, c[0x0][0x8e0] ;  /* 0x0002380000047ab9 */ /* 0x000fe20000000800 */
[----:B------:R-:W-:Y:S02]  /*ec50*/  ULDC UR5, c[0x0][0x8b8] ;  /* 0x00022e0000057ab9 */ /* 0x000fe40000000800 */
[C---:B------:R-:W-:Y:S01]  /*ec60*/  IADD3 R5, -R3.reuse, RZ, RZ ;  /* 0x000000ff03057210 */ /* 0x040fe20007ffe1ff */
[----:B------:R-:W-:Y:S01]  /*ec70*/  IMAD R14, R3, UR17, R14 ;  /* 0x00000011030e7c24 */ /* 0x000fe2000f8e020e */
[----:B------:R-:W-:-:S03]  /*ec80*/  LOP3.LUT R3, R7, UR15, RZ, 0xc0, !PT ;  /* 0x0000000f07037c12 */ /* 0x000fc6000f8ec0ff */
[----:B------:R-:W-:Y:S01]  /*ec90*/  IMAD R2, R5, UR4, R12 ;  /* 0x0000000405027c24 */ /* 0x000fe2000f8e020c */
[----:B------:R-:W-:-:S03]  /*eca0*/  ULDC UR4, c[0x0][0x8a8] ;  /* 0x00022a0000047ab9 */ /* 0x000fc60000000800 */
[----:B------:R-:W-:Y:S01]  /*ecb0*/  IMAD R3, R2, UR4, R3 ;  /* 0x0000000402037c24 */ /* 0x000fe2000f8e0203 */
[----:B--2---:R-:W-:Y:S01]  /*ecc0*/  ISETP.NE.AND P0, PT, R4, 0x1, PT ;  /* 0x000000010400780c */ /* 0x004fe20003f05270 */
[----:B------:R-:W-:-:S05]  /*ecd0*/  IMAD.MOV.U32 R4, RZ, RZ, 0x1 ;  /* 0x00000001ff047424 */ /* 0x000fca00078e00ff */
[----:B------:R-:W-:-:S07]  /*ece0*/  PRMT R2, R4, 0x7610, R2 ;  /* 0x0000761004027816 */ /* 0x000fce0000000002 */
[----:B------:R-:W-:-:S04]  /*ecf0*/  @P0 IMAD R17, R13, R15, R10 ;  /* 0x0000000f0d110224 */ /* 0x000fc800078e020a */
[----:B------:R-:W-:-:S05]  /*ed00*/  IMAD R12, R14, UR5, R17 ;  /* 0x000000050e0c7c24 */ /* 0x000fca000f8e0211 */
[----:B------:R-:W-:Y:S02]  /*ed10*/  SEL R7, R3, R12, !P0 ;  /* 0x0000000c03077207 */ /* 0x000fe40004000000 */
[----:B------:R-:W-:-:S07]  /*ed20*/  SEL R12, R12, R3, !P0 ;  /* 0x000000030c0c7207 */ /* 0x000fce0004000000 */
.L_x_227:
[----:B------:R-:W-:Y:S05]  /*ed30*/  BSYNC B1 ;  /* 0x0000000000017941 */ /* 0x000fea0003800000 */
.L_x_226:
[----:B------:R-:W-:-:S13]  /*ed40*/  LOP3.LUT P0, RZ, R2, 0xff, RZ, 0xc0, !PT ;  /* 0x000000ff02ff7812 */ /* 0x000fda000780c0ff */
[----:B------:R-:W-:Y:S05]  /*ed50*/  @P0 BRA `(.L_x_230) ;  /* 0xfffffff400140947 */ /* 0x000fea000383ffff */
[----:B------:R-:W-:Y:S05]  /*ed60*/  BSYNC B0 ;  /* 0x0000000000007941 */ /* 0x000fea0003800000 */
.L_x_219:
[----:B------:R-:W-:-:S03]  /*ed70*/  UMOV UR4, 0xffffffff ;  /* 0xffffffff00047882 */ /* 0x000fc60000000000 */
[----:B------:R-:W-:Y:S05]  /*ed80*/  BRA.DIV UR4, `(.L_x_231) ;  /* 0x0000000e04647947 */ /* 0x000fea000b800000 */
[----:B------:R-:W-:-:S13]  /*ed90*/  ELECT P6, URZ, PT ;  /* 0x00000000003f782f */ /* 0x000fda00038c0000 */
.L_x_268:
[----:B------:R-:W-:Y:S04]  /*eda0*/  BSSY B0, `(.L_x_232) ;  /* 0x0000050000007945 */ /* 0x000fe80003800000 */
[----:B------:R-:W-:Y:S05]  /*edb0*/  @!P6 BRA `(.L_x_233) ;  /* 0x000000040038e947 */ /* 0x000fea0003800000 */
[----:B------:R-:W-:-:S04]  /*edc0*/  ULOP3.LUT UR4, UR41, 0x2, URZ, 0xfc, !UPT ;  /* 0x0000000229047892 */ /* 0x000fc8000f8efc3f */
[----:B------:R-:W-:-:S06]  /*edd0*/  UISETP.NE.AND UP0, UPT, UR4, 0x3, UPT ;  /* 0x000000030400788c */ /* 0x000fcc000bf05270 */
[----:B------:R-:W-:-:S13]  /*ede0*/  PLOP3.LUT P0, PT, PT, PT, UP0, 0x80, 0x0 ;  /* 0x000000000000781c */ /* 0x000fda0003f0f008 */
[----:B------:R-:W-:Y:S05]  /*edf0*/  @!P0 BRA `(.L_x_234) ;  /* 0x0000000000048947 */ /* 0x000fea0003800000 */
[----:B------:R-:W-:Y:S01]  /*ee00*/  BPT.TRAP 0x1 ;  /* 0x000000040000795c */ /* 0x000fe20000300000 */
.L_x_234:
[----:B------:R-:W1:Y:S01]  /*ee10*/  S2R R3, SR_CgaCtaId ;  /* 0x0000000000037919 */ /* 0x000e620000008800 */
[----:B------:R-:W-:Y:S02]  /*ee20*/  MOV R0, 0x400 ;  /* 0x0000040000007802 */ /* 0x000fe40000000f00 */
[----:B------:R-:W-:Y:S02]  /*ee30*/  SHF.L.U32 R2, R9, 0x1f, RZ ;  /* 0x0000001f09027819 */ /* 0x000fe400000006ff */
[----:B-1----:R-:W-:-:S04]  /*ee40*/  LEA R3, R3, R0, 0x18 ;  /* 0x0000000003037211 */ /* 0x002fc800078ec0ff */
[----:B------:R-:W-:-:S04]  /*ee50*/  IADD3 R3, R3, 0x40, RZ ;  /* 0x0000004003037810 */ /* 0x000fc80007ffe0ff */
[C---:B------:R-:W-:Y:S01]  /*ee60*/  LEA R5, R8.reuse, R3, 0x3 ;  /* 0x0000000308057211 */ /* 0x040fe200078e18ff */
[----:B------:R-:W-:-:S03]  /*ee70*/  VIADD R8, R8, 0x1 ;  /* 0x0000000108087836 */ /* 0x000fc60000000000 */
[----:B------:R-:W1:Y:S02]  /*ee80*/  SYNCS.PHASECHK.TRANS64.TRYWAIT P0, [R5+URZ], R2 ;  /* 0x00000002050075a7 */ /* 0x000e64000800017f */
[----:B------:R-:W-:-:S04]  /*ee90*/  ISETP.NE.AND P1, PT, R8, 0x8, PT ;  /* 0x000000080800780c */ /* 0x000fc80003f25270 */
[----:B------:R-:W-:Y:S02]  /*eea0*/  SEL R0, RZ, 0x1, P1 ;  /* 0x00000001ff007807 */ /* 0x000fe40000800000 */
[----:B------:R-:W-:Y:S02]  /*eeb0*/  SEL R8, R8, RZ, P1 ;  /* 0x000000ff08087207 */ /* 0x000fe40000800000 */
[----:B------:R-:W-:Y:S02]  /*eec0*/  LOP3.LUT R9, R9, R0, RZ, 0x3c, !PT ;  /* 0x0000000009097212 */ /* 0x000fe400078e3cff */
[----:B------:R-:W-:Y:S02]  /*eed0*/  LEA R7, R8, R3, 0x3 ;  /* 0x0000000308077211 */ /* 0x000fe400078e18ff */
[----:B------:R-:W-:Y:S01]  /*eee0*/  SHF.L.U32 R4, R9, 0x1f, RZ ;  /* 0x0000001f09047819 */ /* 0x000fe200000006ff */
[----:B-1----:R-:W-:Y:S06]  /*eef0*/  @!P0 BRA `(.L_x_235) ;  /* 0x0000000c00288947 */ /* 0x002fec0003800000 */
.L_x_269:
[----:B------:R-:W2:Y:S01]  /*ef00*/  SYNCS.PHASECHK.TRANS64.TRYWAIT P0, [R7+URZ], R4 ;  /* 0x00000004070075a7 */ /* 0x000ea2000800017f */
[----:B------:R-:W-:-:S04]  /*ef10*/  IADD3 R0, R8, 0x1, RZ ;  /* 0x0000000108007810 */ /* 0x000fc80007ffe0ff */
[----:B------:R-:W-:-:S04]  /*ef20*/  ISETP.NE.AND P1, PT, R0, 0x8, PT ;  /* 0x000000080000780c */ /* 0x000fc80003f25270 */
[----:B-1----:R-:W-:Y:S02]  /*ef30*/  SEL R2, RZ, 0x1, P1 ;  /* 0x00000001ff027807 */ /* 0x002fe40000800000 */
[----:B------:R-:W-:Y:S02]  /*ef40*/  SEL R0, R0, RZ, P1 ;  /* 0x000000ff00007207 */ /* 0x000fe40000800000 */
[----:B------:R-:W-:-:S03]  /*ef50*/  LOP3.LUT R9, R9, R2, RZ, 0x3c, !PT ;  /* 0x0000000209097212 */ /* 0x000fc600078e3cff */
[----:B------:R-:W-:Y:S01]  /*ef60*/  IMAD R6, R0, 0x8, R3 ;  /* 0x0000000800067824 */ /* 0x000fe200078e0203 */
[----:B------:R-:W-:Y:S01]  /*ef70*/  SHF.L.U32 R5, R9, 0x1f, RZ ;  /* 0x0000001f09057819 */ /* 0x000fe200000006ff */
[----:B--2---:R-:W-:Y:S06]  /*ef80*/  @!P0 BRA `(.L_x_236) ;  /* 0x0000000c00188947 */ /* 0x004fec0003800000 */
.L_x_270:
[----:B------:R-:W2:Y:S01]  /*ef90*/  SYNCS.PHASECHK.TRANS64.TRYWAIT P0, [R6+URZ], R5 ;  /* 0x00000005060075a7 */ /* 0x000ea2000800017f */
[----:B------:R-:W-:-:S04]  /*efa0*/  IADD3 R0, R0, 0x1, RZ ;  /* 0x0000000100007810 */ /* 0x000fc80007ffe0ff */
[----:B------:R-:W-:-:S04]  /*efb0*/  ISETP.NE.AND P1, PT, R0, 0x8, PT ;  /* 0x000000080000780c */ /* 0x000fc80003f25270 */
[----:B------:R-:W-:Y:S02]  /*efc0*/  SEL R2, RZ, 0x1, P1 ;  /* 0x00000001ff027807 */ /* 0x000fe40000800000 */
[----:B------:R-:W-:Y:S02]  /*efd0*/  SEL R0, R0, RZ, P1 ;  /* 0x000000ff00007207 */ /* 0x000fe40000800000 */
[----:B------:R-:W-:Y:S02]  /*efe0*/  LOP3.LUT R9, R9, R2, RZ, 0x3c, !PT ;  /* 0x0000000209097212 */ /* 0x000fe400078e3cff */
[----:B-1----:R-:W-:Y:S02]  /*eff0*/  LEA R7, R0, R3, 0x3 ;  /* 0x0000000300077211 */ /* 0x002fe400078e18ff */
[----:B------:R-:W-:Y:S01]  /*f000*/  SHF.L.U32 R4, R9, 0x1f, RZ ;  /* 0x0000001f09047819 */ /* 0x000fe200000006ff */
[----:B--2---:R-:W-:Y:S06]  /*f010*/  @!P0 BRA `(.L_x_237) ;  /* 0x0000000c00088947 */ /* 0x004fec0003800000 */
.L_x_271:
[----:B------:R-:W2:Y:S01]  /*f020*/  SYNCS.PHASECHK.TRANS64.TRYWAIT P0, [R7+URZ], R4 ;  /* 0x00000004070075a7 */ /* 0x000ea2000800017f */
[----:B------:R-:W-:-:S05]  /*f030*/  VIADD R0, R0, 0x1 ;  /* 0x0000000100007836 */ /* 0x000fca0000000000 */
[----:B------:R-:W-:-:S04]  /*f040*/  ISETP.NE.AND P1, PT, R0, 0x8, PT ;  /* 0x000000080000780c */ /* 0x000fc80003f25270 */
[----:B------:R-:W-:Y:S02]  /*f050*/  SEL R2, RZ, 0x1, P1 ;  /* 0x00000001ff027807 */ /* 0x000fe40000800000 */
[----:B------:R-:W-:Y:S02]  /*f060*/  SEL R0, R0, RZ, P1 ;  /* 0x000000ff00007207 */ /* 0x000fe40000800000 */
[----:B------:R-:W-:Y:S02]  /*f070*/  LOP3.LUT R9, R9, R2, RZ, 0x3c, !PT ;  /* 0x0000000209097212 */ /* 0x000fe400078e3cff */
[----:B-1----:R-:W-:Y:S02]  /*f080*/  LEA R6, R0, R3, 0x3 ;  /* 0x0000000300067211 */ /* 0x002fe400078e18ff */
[----:B------:R-:W-:Y:S01]  /*f090*/  SHF.L.U32 R5, R9, 0x1f, RZ ;  /* 0x0000001f09057819 */ /* 0x000fe200000006ff */
[----:B--2---:R-:W-:Y:S06]  /*f0a0*/  @!P0 BRA `(.L_x_238) ;  /* 0x0000000800f88947 */ /* 0x004fec0003800000 */
.L_x_272:
[----:B------:R-:W2:Y:S01]  /*f0b0*/  SYNCS.PHASECHK.TRANS64.TRYWAIT P0, [R6+URZ], R5 ;  /* 0x00000005060075a7 */ /* 0x000ea2000800017f */
[----:B------:R-:W-:-:S04]  /*f0c0*/  IADD3 R0, R0, 0x1, RZ ;  /* 0x0000000100007810 */ /* 0x000fc80007ffe0ff */
[----:B------:R-:W-:-:S04]  /*f0d0*/  ISETP.NE.AND P1, PT, R0, 0x8, PT ;  /* 0x000000080000780c */ /* 0x000fc80003f25270 */
[----:B------:R-:W-:Y:S02]  /*f0e0*/  SEL R2, RZ, 0x1, P1 ;  /* 0x00000001ff027807 */ /* 0x000fe40000800000 */
[----:B------:R-:W-:Y:S02]  /*f0f0*/  SEL R0, R0, RZ, P1 ;  /* 0x000000ff00007207 */ /* 0x000fe40000800000 */
[----:B------:R-:W-:-:S03]  /*f100*/  LOP3.LUT R9, R9, R2, RZ, 0x3c, !PT ;  /* 0x0000000209097212 */ /* 0x000fc600078e3cff */
[----:B-1----:R-:W-:Y:S01]  /*f110*/  IMAD R7, R0, 0x8, R3 ;  /* 0x0000000800077824 */ /* 0x002fe200078e0203 */
[----:B------:R-:W-:Y:S01]  /*f120*/  SHF.L.U32 R4, R9, 0x1f, RZ ;  /* 0x0000001f09047819 */ /* 0x000fe200000006ff */
[----:B--2---:R-:W-:Y:S06]  /*f130*/  @!P0 BRA `(.L_x_239) ;  /* 0x0000000800e88947 */ /* 0x004fec0003800000 */
.L_x_273:
        /* <DEDUP_REMOVED lines=9> */
.L_x_274:
[----:B------:R-:W2:Y:S01]  /*f1d0*/  SYNCS.PHASECHK.TRANS64.TRYWAIT P0, [R6+URZ], R5 ;  /* 0x00000005060075a7 */ /* 0x000ea2000800017f */
[----:B------:R-:W-:-:S05]  /*f1e0*/  VIADD R0, R0, 0x1 ;  /* 0x0000000100007836 */ /* 0x000fca0000000000 */
[----:B------:R-:W-:-:S04]  /*f1f0*/  ISETP.NE.AND P1, PT, R0, 0x8, PT ;  /* 0x000000080000780c */ /* 0x000fc80003f25270 */
[----:B------:R-:W-:Y:S02]  /*f200*/  SEL R2, RZ, 0x1, P1 ;  /* 0x00000001ff027807 */ /* 0x000fe40000800000 */
[----:B------:R-:W-:Y:S02]  /*f210*/  SEL R0, R0, RZ, P1 ;  /* 0x000000ff00007207 */ /* 0x000fe40000800000 */
[----:B------:R-:W-:Y:S01]  /*f220*/  LOP3.LUT R2, R9, R2, RZ, 0x3c, !PT ;  /* 0x0000000209027212 */ /* 0x000fe200078e3cff */
[----:B--2---:R-:W-:Y:S06]  /*f230*/  @!P0 BRA `(.L_x_241) ;  /* 0x0000000800d08947 */ /* 0x004fec0003800000 */
.L_x_275:
[----:B------:R-:W-:Y:S02]  /*f240*/  LEA R3, R0, R3, 0x3 ;  /* 0x0000000300037211 */ /* 0x000fe400078e18ff */
[----:B------:R-:W-:-:S07]  /*f250*/  SHF.L.U32 R0, R2, 0x1f, RZ ;  /* 0x0000001f02007819 */ /* 0x000fce00000006ff */
.L_x_242:
[----:B---3--:R3:W4:Y:S02]  /*f260*/  SYNCS.PHASECHK.TRANS64.TRYWAIT P0, [R3+URZ], R0 ;  /* 0x00000000030075a7 */ /* 0x008724000800017f */
[----:B----4-:R-:W-:Y:S05]  /*f270*/  @!P0 NANOSLEEP.SYNCS 0x989680 ;  /* 0x009896800000895d */ /* 0x010fea0003900000 */
[----:B------:R-:W4:Y:S02]  /*f280*/  @!P0 SYNCS.PHASECHK.TRANS64 P0, [R3+URZ], R0 ;  /* 0x00000000030085a7 */ /* 0x000f24000800007f */
[----:B----4-:R-:W-:Y:S05]  /*f290*/  @!P0 BRA `(.L_x_242) ;  /* 0xfffffffc00f08947 */ /* 0x010fea000383ffff */
.L_x_233:
[----:B------:R-:W-:Y:S05]  /*f2a0*/  BSYNC B0 ;  /* 0x0000000000007941 */ /* 0x000fea0003800000 */
.L_x_232:
[----:B------:R-:W-:Y:S05]  /*f2b0*/  EXIT ;  /* 0x000000000000794d */ /* 0x000fea0003800000 */
.L_x_24:
[----:B---3--:R-:W-:-:S04]  /*f2c0*/  MOV R3, UR4 ;  /* 0x0000000400037c02 */ /* 0x008fc80008000f00 */
[----:B------:R3:W4:Y:S03]  /*f2d0*/  SYNCS.PHASECHK.TRANS64.TRYWAIT P0, [R3+URZ], R0 ;  /* 0x00000000030075a7 */ /* 0x000726000800017f */
[----:B----4-:R-:W-:Y:S05]  /*f2e0*/  @!P0 NANOSLEEP.SYNCS 0x989680 ;  /* 0x009896800000895d */ /* 0x010fea0003900000 */
[----:B------:R-:W4:Y:S02]  /*f2f0*/  @!P0 SYNCS.PHASECHK.TRANS64 P0, [R3+URZ], R0 ;  /* 0x00000000030085a7 */ /* 0x000f24000800007f */
[----:B----4-:R-:W-:Y:S05]  /*f300*/  @!P0 BRA `(.L_x_24) ;  /* 0xfffffffc00ec8947 */ /* 0x010fea000383ffff */
[----:B------:R-:W-:Y:S05]  /*f310*/  BRA `(.L_x_23) ;  /* 0xffffff3000607947 */ /* 0x000fea000383ffff */
.L_x_30:
[----:B---3--:R-:W-:-:S04]  /*f320*/  IMAD.U32 R4, RZ, RZ, UR6 ;  /* 0x00000006ff047e24 */ /* 0x008fc8000f8e00ff */
[----:B------:R3:W4:Y:S03]  /*f330*/  SYNCS.PHASECHK.TRANS64.TRYWAIT P0, [R4+URZ], R3 ;  /* 0x00000003040075a7 */ /* 0x000726000800017f */
[----:B----4-:R-:W-:Y:S05]  /*f340*/  @!P0 NANOSLEEP.SYNCS 0x989680 ;  /* 0x009896800000895d */ /* 0x010fea0003900000 */
[----:B------:R-:W4:Y:S02]  /*f350*/  @!P0 SYNCS.PHASECHK.TRANS64 P0, [R4+URZ], R3 ;  /* 0x00000003040085a7 */ /* 0x000f24000800007f */
[----:B----4-:R-:W-:Y:S05]  /*f360*/  @!P0 BRA `(.L_x_30) ;  /* 0xfffffffc00ec8947 */ /* 0x010fea000383ffff */
[----:B------:R-:W-:Y:S05]  /*f370*/  BRA `(.L_x_29) ;  /* 0xffffff44005c7947 */ /* 0x000fea000383ffff */
.L_x_56:
[----:B-1----:R1:W2:Y:S02]  /*f380*/  SYNCS.PHASECHK.TRANS64.TRYWAIT P1, [R27+URZ+0x80], R4 ;  /* 0x000080041b0075a7 */ /* 0x0022a4000802017f */
[----:B--2---:R-:W-:Y:S05]  /*f390*/  @!P1 NANOSLEEP.SYNCS 0x989680 ;  /* 0x009896800000995d */ /* 0x004fea0003900000 */
[----:B------:R-:W2:Y:S02]  /*f3a0*/  @!P1 SYNCS.PHASECHK.TRANS64 P1, [R27+URZ+0x80], R4 ;  /* 0x000080041b0095a7 */ /* 0x000ea4000802007f */
[----:B--2---:R-:W-:Y:S05]  /*f3b0*/  @!P1 BRA `(.L_x_56) ;  /* 0xfffffffc00f09947 */ /* 0x004fea000383ffff */
[----:B------:R-:W-:Y:S05]  /*f3c0*/  BRA `(.L_x_243) ;  /* 0xffffff74004c7947 */ /* 0x000fea000383ffff */
.L_x_67:
[----:B-1----:R1:W3:Y:S02]  /*f3d0*/  SYNCS.PHASECHK.TRANS64.TRYWAIT P2, [R26+URZ+0x80], R15 ;  /* 0x0000800f1a0075a7 */ /* 0x0022e4000804017f */
[----:B---3--:R-:W-:Y:S05]  /*f3e0*/  @!P2 NANOSLEEP.SYNCS 0x989680 ;  /* 0x009896800000a95d */ /* 0x008fea0003900000 */
[----:B------:R-:W3:Y:S02]  /*f3f0*/  @!P2 SYNCS.PHASECHK.TRANS64 P2, [R26+URZ+0x80], R15 ;  /* 0x0000800f1a00a5a7 */ /* 0x000ee4000804007f */
[----:B---3--:R-:W-:Y:S05]  /*f400*/  @!P2 BRA `(.L_x_67) ;  /* 0xfffffffc00f0a947 */ /* 0x008fea000383ffff */
[----:B------:R-:W-:Y:S05]  /*f410*/  BRA `(.L_x_244) ;  /* 0xffffff8000087947 */ /* 0x000fea000383ffff */
.L_x_78:
[----:B-1----:R1:W3:Y:S02]  /*f420*/  SYNCS.PHASECHK.TRANS64.TRYWAIT P2, [R20+URZ+0x80], R15 ;  /* 0x0000800f140075a7 */ /* 0x0022e4000804017f */
[----:B---3--:R-:W-:Y:S05]  /*f430*/  @!P2 NANOSLEEP.SYNCS 0x989680 ;  /* 0x009896800000a95d */ /* 0x008fea0003900000 */
[----:B------:R-:W3:Y:S02]  /*f440*/  @!P2 SYNCS.PHASECHK.TRANS64 P2, [R20+URZ+0x80], R15 ;  /* 0x0000800f1400a5a7 */ /* 0x000ee4000804007f */
[----:B---3--:R-:W-:Y:S05]  /*f450*/  @!P2 BRA `(.L_x_78) ;  /* 0xfffffffc00f0a947 */ /* 0x008fea000383ffff */
[----:B------:R-:W-:Y:S05]  /*f460*/  BRA `(.L_x_245) ;  /* 0xffffff8800507947 */ /* 0x000fea000383ffff */
.L_x_89:
[----:B---3--:R3:W4:Y:S02]  /*f470*/  SYNCS.PHASECHK.TRANS64.TRYWAIT P2, [R19+URZ+0x80], R20 ;  /* 0x00008014130075a7 */ /* 0x008724000804017f */
[----:B----4-:R-:W-:Y:S05]  /*f480*/  @!P2 NANOSLEEP.SYNCS 0x989680 ;  /* 0x009896800000a95d */ /* 0x010fea0003900000 */
[----:B------:R-:W4:Y:S02]  /*f490*/  @!P2 SYNCS.PHASECHK.TRANS64 P2, [R19+URZ+0x80], R20 ;  /* 0x000080141300a5a7 */ /* 0x000f24000804007f */
[----:B----4-:R-:W-:Y:S05]  /*f4a0*/  @!P2 BRA `(.L_x_89) ;  /* 0xfffffffc00f0a947 */ /* 0x010fea000383ffff */
[----:B------:R-:W-:Y:S05]  /*f4b0*/  BRA `(.L_x_246) ;  /* 0xffffff9000907947 */ /* 0x000fea000383ffff */
.L_x_100:
[----:B--2---:R2:W3:Y:S02]  /*f4c0*/  SYNCS.PHASECHK.TRANS64.TRYWAIT P2, [R17+URZ+0x80], R20 ;  /* 0x00008014110075a7 */ /* 0x0044e4000804017f */
[----:B---3--:R-:W-:Y:S05]  /*f4d0*/  @!P2 NANOSLEEP.SYNCS 0x989680 ;  /* 0x009896800000a95d */ /* 0x008fea0003900000 */
[----:B------:R-:W3:Y:S02]  /*f4e0*/  @!P2 SYNCS.PHASECHK.TRANS64 P2, [R17+URZ+0x80], R20 ;  /* 0x000080141100a5a7 */ /* 0x000ee4000804007f */
[----:B---3--:R-:W-:Y:S05]  /*f4f0*/  @!P2 BRA `(.L_x_100) ;  /* 0xfffffffc00f0a947 */ /* 0x008fea000383ffff */
[----:B------:R-:W-:Y:S05]  /*f500*/  BRA `(.L_x_247) ;  /* 0xffffff9c001c7947 */ /* 0x000fea000383ffff */
.L_x_111:
[----:B--2---:R2:W3:Y:S02]  /*f510*/  SYNCS.PHASECHK.TRANS64.TRYWAIT P2, [R17+URZ+0x80], R20 ;  /* 0x00008014110075a7 */ /* 0x0044e4000804017f */
[----:B---3--:R-:W-:Y:S05]  /*f520*/  @!P2 NANOSLEEP.SYNCS 0x989680 ;  /* 0x009896800000a95d */ /* 0x008fea0003900000 */
[----:B------:R-:W3:Y:S02]  /*f530*/  @!P2 SYNCS.PHASECHK.TRANS64 P2, [R17+URZ+0x80], R20 ;  /* 0x000080141100a5a7 */ /* 0x000ee4000804007f */
[----:B---3--:R-:W-:Y:S05]  /*f540*/  @!P2 BRA `(.L_x_111) ;  /* 0xfffffffc00f0a947 */ /* 0x008fea000383ffff */
[----:B------:R-:W-:Y:S05]  /*f550*/  BRA `(.L_x_248) ;  /* 0xffffffa400747947 */ /* 0x000fea000383ffff */
.L_x_122:
[----:B--2---:R2:W3:Y:S02]  /*f560*/  SYNCS.PHASECHK.TRANS64.TRYWAIT P2, [R17+URZ+0x80], R20 ;  /* 0x00008014110075a7 */ /* 0x0044e4000804017f */
[----:B---3--:R-:W-:Y:S05]  /*f570*/  @!P2 NANOSLEEP.SYNCS 0x989680 ;  /* 0x009896800000a95d */ /* 0x008fea0003900000 */
[----:B------:R-:W3:Y:S02]  /*f580*/  @!P2 SYNCS.PHASECHK.TRANS64 P2, [R17+URZ+0x80], R20 ;  /* 0x000080141100a5a7 */ /* 0x000ee4000804007f */
[----:B---3--:R-:W-:Y:S05]  /*f590*/  @!P2 BRA `(.L_x_122) ;  /* 0xfffffffc00f0a947 */ /* 0x008fea000383ffff */
[----:B------:R-:W-:Y:S05]  /*f5a0*/  BRA `(.L_x_249) ;  /* 0xffffffb0000c7947 */ /* 0x000fea000383ffff */
.L_x_133:
[----:B--2---:R2:W3:Y:S02]  /*f5b0*/  SYNCS.PHASECHK.TRANS64.TRYWAIT P2, [R20+URZ+0x80], R9 ;  /* 0x00008009140075a7 */ /* 0x0044e4000804017f */
[----:B---3--:R-:W-:Y:S05]  /*f5c0*/  @!P2 NANOSLEEP.SYNCS 0x989680 ;  /* 0x009896800000a95d */ /* 0x008fea0003900000 */
[----:B------:R-:W3:Y:S02]  /*f5d0*/  @!P2 SYNCS.PHASECHK.TRANS64 P2, [R20+URZ+0x80], R9 ;  /* 0x000080091400a5a7 */ /* 0x000ee4000804007f */
[----:B---3--:R-:W-:Y:S05]  /*f5e0*/  @!P2 BRA `(.L_x_133) ;  /* 0xfffffffc00f0a947 */ /* 0x008fea000383ffff */
[----:B------:R-:W-:Y:S05]  /*f5f0*/  BRA `(.L_x_250) ;  /* 0xffffffb800647947 */ /* 0x000fea000383ffff */
.L_x_149:
[----:B-1----:R-:W-:-:S04]  /*f600*/  MOV R5, UR4 ;  /* 0x0000000400057c02 */ /* 0x002fc80008000f00 */
[----:B------:R1:W2:Y:S03]  /*f610*/  SYNCS.PHASECHK.TRANS64.TRYWAIT P0, [R5+URZ+0xc8], R0 ;  /* 0x0000c800050075a7 */ /* 0x0002a6000800017f */
[----:B--2---:R-:W-:Y:S05]  /*f620*/  @!P0 NANOSLEEP.SYNCS 0x989680 ;  /* 0x009896800000895d */ /* 0x004fea0003900000 */
[----:B------:R-:W2:Y:S02]  /*f630*/  @!P0 SYNCS.PHASECHK.TRANS64 P0, [R5+URZ+0xc8], R0 ;  /* 0x0000c800050085a7 */ /* 0x000ea4000800007f */
[----:B--2---:R-:W-:Y:S05]  /*f640*/  @!P0 BRA `(.L_x_149) ;  /* 0xfffffffc00ec8947 */ /* 0x004fea000383ffff */
[----:B------:R-:W-:Y:S05]  /*f650*/  BRA `(.L_x_148) ;  /* 0xffffffd000547947 */ /* 0x000fea000383ffff */
.L_x_158:
[----:B-1----:R-:W-:-:S04]  /*f660*/  MOV R3, UR13 ;  /* 0x0000000d00037c02 */ /* 0x002fc80008000f00 */
[----:B------:R1:W2:Y:S03]  /*f670*/  SYNCS.PHASECHK.TRANS64.TRYWAIT P2, [R3+URZ+0xa0], R2 ;  /* 0x0000a002030075a7 */ /* 0x0002a6000804017f */
[----:B--2---:R-:W-:Y:S05]  /*f680*/  @!P2 NANOSLEEP.SYNCS 0x989680 ;  /* 0x009896800000a95d */ /* 0x004fea0003900000 */
[----:B------:R-:W2:Y:S02]  /*f690*/  @!P2 SYNCS.PHASECHK.TRANS64 P2, [R3+URZ+0xa0], R2 ;  /* 0x0000a0020300a5a7 */ /* 0x000ea4000804007f */
[----:B--2---:R-:W-:Y:S05]  /*f6a0*/  @!P2 BRA `(.L_x_158) ;  /* 0xfffffffc00eca947 */ /* 0x004fea000383ffff */
[----:B------:R-:W-:Y:S05]  /*f6b0*/  BRA `(.L_x_251) ;  /* 0xffffffd4003c7947 */ /* 0x000fea000383ffff */
.L_x_164:
[----:B-12---:R-:W-:-:S04]  /*f6c0*/  IMAD.U32 R3, RZ, RZ, UR13 ;  /* 0x0000000dff037e24 */ /* 0x006fc8000f8e00ff */
[----:B------:R1:W2:Y:S03]  /*f6d0*/  SYNCS.PHASECHK.TRANS64.TRYWAIT P2, [R3+URZ+0xa8], R2 ;  /* 0x0000a802030075a7 */ /* 0x0002a6000804017f */
[----:B--2---:R-:W-:Y:S05]  /*f6e0*/  @!P2 NANOSLEEP.SYNCS 0x989680 ;  /* 0x009896800000a95d */ /* 0x004fea0003900000 */
[----:B------:R-:W2:Y:S02]  /*f6f0*/  @!P2 SYNCS.PHASECHK.TRANS64 P2, [R3+URZ+0xa8], R2 ;  /* 0x0000a8020300a5a7 */ /* 0x000ea4000804007f */
[----:B--2---:R-:W-:Y:S05]  /*f700*/  @!P2 BRA `(.L_x_164) ;  /* 0xfffffffc00eca947 */ /* 0x004fea000383ffff */
[----:B------:R-:W-:Y:S05]  /*f710*/  BRA `(.L_x_252) ;  /* 0xffffffd400847947 */ /* 0x000fea000383ffff */
.L_x_170:
[----:B-123--:R-:W-:-:S04]  /*f720*/  MOV R3, UR13 ;  /* 0x0000000d00037c02 */ /* 0x00efc80008000f00 */
[----:B------:R1:W2:Y:S03]  /*f730*/  SYNCS.PHASECHK.TRANS64.TRYWAIT P2, [R3+URZ+0xb0], R2 ;  /* 0x0000b002030075a7 */ /* 0x0002a6000804017f */
[----:B--2---:R-:W-:Y:S05]  /*f740*/  @!P2 NANOSLEEP.SYNCS 0x989680 ;  /* 0x009896800000a95d */ /* 0x004fea0003900000 */
[----:B------:R-:W2:Y:S02]  /*f750*/  @!P2 SYNCS.PHASECHK.TRANS64 P2, [R3+URZ+0xb0], R2 ;  /* 0x0000b0020300a5a7 */ /* 0x000ea4000804007f */
[----:B--2---:R-:W-:Y:S05]  /*f760*/  @!P2 BRA `(.L_x_170) ;  /* 0xfffffffc00eca947 */ /* 0x004fea000383ffff */
[----:B------:R-:W-:Y:S05]  /*f770*/  BRA `(.L_x_253) ;  /* 0xffffffd400d87947 */ /* 0x000fea000383ffff */
.L_x_176:
[----:B-1234-:R-:W-:-:S04]  /*f780*/  MOV R3, UR13 ;  /* 0x0000000d00037c02 */ /* 0x01efc80008000f00 */
[----:B------:R1:W2:Y:S03]  /*f790*/  SYNCS.PHASECHK.TRANS64.TRYWAIT P2, [R3+URZ+0xb8], R2 ;  /* 0x0000b802030075a7 */ /* 0x0002a6000804017f */
[----:B--2---:R-:W-:Y:S05]  /*f7a0*/  @!P2 NANOSLEEP.SYNCS 0x989680 ;  /* 0x009896800000a95d */ /* 0x004fea0003900000 */
[----:B------:R-:W2:Y:S02]  /*f7b0*/  @!P2 SYNCS.PHASECHK.TRANS64 P2, [R3+URZ+0xb8], R2 ;  /* 0x0000b8020300a5a7 */ /* 0x000ea4000804007f */
[----:B--2---:R-:W-:Y:S05]  /*f7c0*/  @!P2 BRA `(.L_x_176) ;  /* 0xfffffffc00eca947 */ /* 0x004fea000383ffff */
[----:B------:R-:W-:Y:S05]  /*f7d0*/  BRA `(.L_x_254) ;  /* 0xffffffd800247947 */ /* 0x000fea000383ffff */
.L_x_182:
[----:B-1234-:R-:W-:-:S04]  /*f7e0*/  IMAD.U32 R3, RZ, RZ, UR13 ;  /* 0x0000000dff037e24 */ /* 0x01efc8000f8e00ff */
[----:B------:R1:W2:Y:S03]  /*f7f0*/  SYNCS.PHASECHK.TRANS64.TRYWAIT P2, [R3+URZ+0xa0], R2 ;  /* 0x0000a002030075a7 */ /* 0x0002a6000804017f */
[----:B--2---:R-:W-:Y:S05]  /*f800*/  @!P2 NANOSLEEP.SYNCS 0x989680 ;  /* 0x009896800000a95d */ /* 0x004fea0003900000 */
[----:B------:R-:W2:Y:S02]  /*f810*/  @!P2 SYNCS.PHASECHK.TRANS64 P2, [R3+URZ+0xa0], R2 ;  /* 0x0000a0020300a5a7 */ /* 0x000ea4000804007f */
[----:B--2---:R-:W-:Y:S05]  /*f820*/  @!P2 BRA `(.L_x_182) ;  /* 0xfffffffc00eca947 */ /* 0x004fea000383ffff */
[----:B------:R-:W-:Y:S05]  /*f830*/  BRA `(.L_x_255) ;  /* 0xffffffd800787947 */ /* 0x000fea000383ffff */
.L_x_188:
[----:B-1234-:R-:W-:-:S04]  /*f840*/  MOV R3, UR13 ;  /* 0x0000000d00037c02 */ /* 0x01efc80008000f00 */
[----:B------:R1:W2:Y:S03]  /*f850*/  SYNCS.PHASECHK.TRANS64.TRYWAIT P2, [R3+URZ+0xa8], R2 ;  /* 0x0000a802030075a7 */ /* 0x0002a6000804017f */
[----:B--2---:R-:W-:Y:S05]  /*f860*/  @!P2 NANOSLEEP.SYNCS 0x989680 ;  /* 0x009896800000a95d */ /* 0x004fea0003900000 */
[----:B------:R-:W2:Y:S02]  /*f870*/  @!P2 SYNCS.PHASECHK.TRANS64 P2, [R3+URZ+0xa8], R2 ;  /* 0x0000a8020300a5a7 */ /* 0x000ea4000804007f */
[----:B--2---:R-:W-:Y:S05]  /*f880*/  @!P2 BRA `(.L_x_188) ;  /* 0xfffffffc00eca947 */ /* 0x004fea000383ffff */
[----:B------:R-:W-:Y:S05]  /*f890*/  BRA `(.L_x_256) ;  /* 0xffffffd800b87947 */ /* 0x000fea000383ffff */
.L_x_194:
[----:B-1234-:R-:W-:-:S04]  /*f8a0*/  MOV R3, UR13 ;  /* 0x0000000d00037c02 */ /* 0x01efc80008000f00 */
[----:B------:R1:W2:Y:S03]  /*f8b0*/  SYNCS.PHASECHK.TRANS64.TRYWAIT P2, [R3+URZ+0xb0], R2 ;  /* 0x0000b002030075a7 */ /* 0x0002a6000804017f */
[----:B--2---:R-:W-:Y:S05]  /*f8c0*/  @!P2 NANOSLEEP.SYNCS 0x989680 ;  /* 0x009896800000a95d */ /* 0x004fea0003900000 */
[----:B------:R-:W2:Y:S02]  /*f8d0*/  @!P2 SYNCS.PHASECHK.TRANS64 P2, [R3+URZ+0xb0], R2 ;  /* 0x0000b0020300a5a7 */ /* 0x000ea4000804007f */
[----:B--2---:R-:W-:Y:S05]  /*f8e0*/  @!P2 BRA `(.L_x_194) ;  /* 0xfffffffc00eca947 */ /* 0x004fea000383ffff */
[----:B------:R-:W-:Y:S05]  /*f8f0*/  BRA `(.L_x_257) ;  /* 0xffffffdc00007947 */ /* 0x000fea000383ffff */
.L_x_200:
[----:B-1234-:R-:W-:-:S04]  /*f900*/  IMAD.U32 R3, RZ, RZ, UR13 ;  /* 0x0000000dff037e24 */ /* 0x01efc8000f8e00ff */
[----:B------:R1:W2:Y:S03]  /*f910*/  SYNCS.PHASECHK.TRANS64.TRYWAIT P2, [R3+URZ+0xb8], R2 ;  /* 0x0000b802030075a7 */ /* 0x0002a6000804017f */
[----:B--2---:R-:W-:Y:S05]  /*f920*/  @!P2 NANOSLEEP.SYNCS 0x989680 ;  /* 0x009896800000a95d */ /* 0x004fea0003900000 */
[----:B------:R-:W2:Y:S02]  /*f930*/  @!P2 SYNCS.PHASECHK.TRANS64 P2, [R3+URZ+0xb8], R2 ;  /* 0x0000b8020300a5a7 */ /* 0x000ea4000804007f */
[----:B--2---:R-:W-:Y:S05]  /*f940*/  @!P2 BRA `(.L_x_200) ;  /* 0xfffffffc00eca947 */ /* 0x004fea000383ffff */
[----:B------:R-:W-:Y:S05]  /*f950*/  BRA `(.L_x_258) ;  /* 0xffffffdc003c7947 */ /* 0x000fea000383ffff */
.L_x_212:
[----:B-1----:R1:W3:Y:S02]  /*f960*/  SYNCS.PHASECHK.TRANS64.TRYWAIT P0, [R0+URZ+0xa0], R3 ;  /* 0x0000a003000075a7 */ /* 0x0022e4000800017f */
[----:B---3--:R-:W-:Y:S05]  /*f970*/  @!P0 NANOSLEEP.SYNCS 0x989680 ;  /* 0x009896800000895d */ /* 0x008fea0003900000 */
[----:B------:R-:W3:Y:S02]  /*f980*/  @!P0 SYNCS.PHASECHK.TRANS64 P0, [R0+URZ+0xa0], R3 ;  /* 0x0000a003000085a7 */ /* 0x000ee4000800007f */
[----:B---3--:R-:W-:Y:S05]  /*f990*/  @!P0 BRA `(.L_x_212) ;  /* 0xfffffffc00f08947 */ /* 0x008fea000383ffff */
[----:B------:R-:W-:Y:S05]  /*f9a0*/  BRA `(.L_x_259) ;  /* 0xffffffe4004c7947 */ /* 0x000fea000383ffff */
.L_x_214:
[----:B---3--:R3:W4:Y:S02]  /*f9b0*/  SYNCS.PHASECHK.TRANS64.TRYWAIT P0, [R0+URZ+0xa8], R3 ;  /* 0x0000a803000075a7 */ /* 0x008724000800017f */
[----:B----4-:R-:W-:Y:S05]  /*f9c0*/  @!P0 NANOSLEEP.SYNCS 0x989680 ;  /* 0x009896800000895d */ /* 0x010fea0003900000 */
[----:B------:R-:W4:Y:S02]  /*f9d0*/  @!P0 SYNCS.PHASECHK.TRANS64 P0, [R0+URZ+0xa8], R3 ;  /* 0x0000a803000085a7 */ /* 0x000f24000800007f */
[----:B----4-:R-:W-:Y:S05]  /*f9e0*/  @!P0 BRA `(.L_x_214) ;  /* 0xfffffffc00f08947 */ /* 0x010fea000383ffff */
[----:B------:R-:W-:Y:S05]  /*f9f0*/  BRA `(.L_x_260) ;  /* 0xffffffe400487947 */ /* 0x000fea000383ffff */
.L_x_216:
[----:B----4-:R4:W1:Y:S02]  /*fa00*/  SYNCS.PHASECHK.TRANS64.TRYWAIT P0, [R0+URZ+0xb0], R3 ;  /* 0x0000b003000075a7 */ /* 0x010864000800017f */
[----:B-1----:R-:W-:Y:S05]  /*fa10*/  @!P0 NANOSLEEP.SYNCS 0x989680 ;  /* 0x009896800000895d */ /* 0x002fea0003900000 */
[----:B------:R-:W1:Y:S02]  /*fa20*/  @!P0 SYNCS.PHASECHK.TRANS64 P0, [R0+URZ+0xb0], R3 ;  /* 0x0000b003000085a7 */ /* 0x000e64000800007f */
[----:B-1----:R-:W-:Y:S05]  /*fa30*/  @!P0 BRA `(.L_x_216) ;  /* 0xfffffffc00f08947 */ /* 0x002fea000383ffff */
[----:B------:R-:W-:Y:S05]  /*fa40*/  BRA `(.L_x_261) ;  /* 0xffffffe400447947 */ /* 0x000fea000383ffff */
.L_x_220:
[----:B------:R-:W-:Y:S01]  /*fa50*/  BSSY B1, `(.L_x_262) ;  /* 0x0000006000017945 */ /* 0x000fe20003800000 */
[----:B------:R-:W-:-:S07]  /*fa60*/  MOV R15, 0xffffffff ;  /* 0xffffffff000f7802 */ /* 0x000fce0000000f00 */
[----:B------:R-:W-:Y:S05]  /*fa70*/  WARPSYNC.COLLECTIVE R15, `(.L_x_263) ;  /* 0x000000000f0c7348 */ /* 0x000fea0003c00000 */
[----:B------:R-:W-:Y:S02]  /*fa80*/  ELECT P6, UR62, PT ;  /* 0x00000000003e782f */ /* 0x000fe400038c0000 */
[----:B------:R-:W-:Y:S01]  /*fa90*/  MOV R14, UR62 ;  /* 0x0000003e000e7c02 */ /* 0x000fe20008000f00 */
[----:B------:R-:W-:Y:S10]  /*faa0*/  ENDCOLLECTIVE ;  /* 0x000000000000791b */ /* 0x000ff40003800000 */
.L_x_263:
[----:B------:R-:W-:Y:S05]  /*fab0*/  BSYNC B1 ;  /* 0x0000000000017941 */ /* 0x000fea0003800000 */
.L_x_262:
[----:B------:R-:W-:Y:S05]  /*fac0*/  BRA `(.L_x_264) ;  /* 0xffffffe400c47947 */ /* 0x000fea000383ffff */
.L_x_223:
[----:B-1----:R1:W3:Y:S02]  /*fad0*/  SYNCS.PHASECHK.TRANS64.TRYWAIT P0, [R11+URZ+0x40], R4 ;  /* 0x000040040b0075a7 */ /* 0x0022e4000800017f */
[----:B---3--:R-:W-:Y:S05]  /*fae0*/  @!P0 NANOSLEEP.SYNCS 0x989680 ;  /* 0x009896800000895d */ /* 0x008fea0003900000 */
[----:B------:R-:W3:Y:S02]  /*faf0*/  @!P0 SYNCS.PHASECHK.TRANS64 P0, [R11+URZ+0x40], R4 ;  /* 0x000040040b0085a7 */ /* 0x000ee4000800007f */
[----:B---3--:R-:W-:Y:S05]  /*fb00*/  @!P0 BRA `(.L_x_223) ;  /* 0xfffffffc00f08947 */ /* 0x008fea000383ffff */
[----:B------:R-:W-:Y:S05]  /*fb10*/  BRA `(.L_x_265) ;  /* 0xffffffe800007947 */ /* 0x000fea000383ffff */
.L_x_231:
[----:B------:R-:W-:Y:S01]  /*fb20*/  BSSY B0, `(.L_x_266) ;  /* 0x0000006000007945 */ /* 0x000fe20003800000 */
[----:B------:R-:W-:-:S07]  /*fb30*/  MOV R15, 0xffffffff ;  /* 0xffffffff000f7802 */ /* 0x000fce0000000f00 */
[----:B------:R-:W-:Y:S05]  /*fb40*/  WARPSYNC.COLLECTIVE R15, `(.L_x_267) ;  /* 0x000000000f0c7348 */ /* 0x000fea0003c00000 */
[----:B------:R-:W-:Y:S02]  /*fb50*/  ELECT P6, UR62, PT ;  /* 0x00000000003e782f */ /* 0x000fe400038c0000 */
[----:B------:R-:W-:Y:S01]  /*fb60*/  MOV R14, UR62 ;  /* 0x0000003e000e7c02 */ /* 0x000fe20008000f00 */
[----:B------:R-:W-:Y:S10]  /*fb70*/  ENDCOLLECTIVE ;  /* 0x000000000000791b */ /* 0x000ff40003800000 */
.L_x_267:
[----:B------:R-:W-:Y:S05]  /*fb80*/  BSYNC B0 ;  /* 0x0000000000007941 */ /* 0x000fea0003800000 */
.L_x_266:
[----:B------:R-:W-:Y:S05]  /*fb90*/  BRA `(.L_x_268) ;  /* 0xfffffff000807947 */ /* 0x000fea000383ffff */
.L_x_235:
[----:B-1----:R1:W2:Y:S02]  /*fba0*/  SYNCS.PHASECHK.TRANS64.TRYWAIT P0, [R5+URZ], R2 ;  /* 0x00000002050075a7 */ /* 0x0022a4000800017f */
[----:B--2---:R-:W-:Y:S05]  /*fbb0*/  @!P0 NANOSLEEP.SYNCS 0x989680 ;  /* 0x009896800000895d */ /* 0x004fea0003900000 */
[----:B------:R-:W2:Y:S02]  /*fbc0*/  @!P0 SYNCS.PHASECHK.TRANS64 P0, [R5+URZ], R2 ;  /* 0x00000002050085a7 */ /* 0x000ea4000800007f */
[----:B--2---:R-:W-:Y:S05]  /*fbd0*/  @!P0 BRA `(.L_x_235) ;  /* 0xfffffffc00f08947 */ /* 0x004fea000383ffff */
[----:B------:R-:W-:Y:S05]  /*fbe0*/  BRA `(.L_x_269) ;  /* 0xfffffff000c47947 */ /* 0x000fea000383ffff */
.L_x_236:
[----:B-1----:R1:W2:Y:S02]  /*fbf0*/  SYNCS.PHASECHK.TRANS64.TRYWAIT P0, [R7+URZ], R4 ;  /* 0x00000004070075a7 */ /* 0x0022a4000800017f */
[----:B--2---:R-:W-:Y:S05]  /*fc00*/  @!P0 NANOSLEEP.SYNCS 0x989680 ;  /* 0x009896800000895d */ /* 0x004fea0003900000 */
[----:B------:R-:W2:Y:S02]  /*fc10*/  @!P0 SYNCS.PHASECHK.TRANS64 P0, [R7+URZ], R4 ;  /* 0x00000004070085a7 */ /* 0x000ea4000800007f */
[----:B--2---:R-:W-:Y:S05]  /*fc20*/  @!P0 BRA `(.L_x_236) ;  /* 0xfffffffc00f08947 */ /* 0x004fea000383ffff */
[----:B------:R-:W-:Y:S05]  /*fc30*/  BRA `(.L_x_270) ;  /* 0xfffffff000d47947 */ /* 0x000fea000383ffff */
.L_x_237:
[----:B-1----:R1:W2:Y:S02]  /*fc40*/  SYNCS.PHASECHK.TRANS64.TRYWAIT P0, [R6+URZ], R5 ;  /* 0x00000005060075a7 */ /* 0x0022a4000800017f */
[----:B--2---:R-:W-:Y:S05]  /*fc50*/  @!P0 NANOSLEEP.SYNCS 0x989680 ;  /* 0x009896800000895d */ /* 0x004fea0003900000 */
[----:B------:R-:W2:Y:S02]  /*fc60*/  @!P0 SYNCS.PHASECHK.TRANS64 P0, [R6+URZ], R5 ;  /* 0x00000005060085a7 */ /* 0x000ea4000800007f */
[----:B--2---:R-:W-:Y:S05]  /*fc70*/  @!P0 BRA `(.L_x_237) ;  /* 0xfffffffc00f08947 */ /* 0x004fea000383ffff */
[----:B------:R-:W-:Y:S05]  /*fc80*/  BRA `(.L_x_271) ;  /* 0xfffffff000e47947 */ /* 0x000fea000383ffff */
.L_x_238:
[----:B-1----:R1:W2:Y:S02]  /*fc90*/  SYNCS.PHASECHK.TRANS64.TRYWAIT P0, [R7+URZ], R4 ;  /* 0x00000004070075a7 */ /* 0x0022a4000800017f */
[----:B--2---:R-:W-:Y:S05]  /*fca0*/  @!P0 NANOSLEEP.SYNCS 0x989680 ;  /* 0x009896800000895d */ /* 0x004fea0003900000 */
[----:B------:R-:W2:Y:S02]  /*fcb0*/  @!P0 SYNCS.PHASECHK.TRANS64 P0, [R7+URZ], R4 ;  /* 0x00000004070085a7 */ /* 0x000ea4000800007f */
[----:B--2---:R-:W-:Y:S05]  /*fcc0*/  @!P0 BRA `(.L_x_238) ;  /* 0xfffffffc00f08947 */ /* 0x004fea000383ffff */
[----:B------:R-:W-:Y:S05]  /*fcd0*/  BRA `(.L_x_272) ;  /* 0xfffffff000f47947 */ /* 0x000fea000383ffff */
.L_x_239:
[----:B-1----:R1:W2:Y:S02]  /*fce0*/  SYNCS.PHASECHK.TRANS64.TRYWAIT P0, [R6+URZ], R5 ;  /* 0x00000005060075a7 */ /* 0x0022a4000800017f */
[----:B--2---:R-:W-:Y:S05]  /*fcf0*/  @!P0 NANOSLEEP.SYNCS 0x989680 ;  /* 0x009896800000895d */ /* 0x004fea0003900000 */
[----:B------:R-:W2:Y:S02]  /*fd00*/  @!P0 SYNCS.PHASECHK.TRANS64 P0, [R6+URZ], R5 ;  /* 0x00000005060085a7 */ /* 0x000ea4000800007f */
[----:B--2---:R-:W-:Y:S05]  /*fd10*/  @!P0 BRA `(.L_x_239) ;  /* 0xfffffffc00f08947 */ /* 0x004fea000383ffff */
[----:B------:R-:W-:Y:S05]  /*fd20*/  BRA `(.L_x_273) ;  /* 0xfffffff400047947 */ /* 0x000fea000383ffff */
.L_x_240:
[----:B-1----:R1:W2:Y:S02]  /*fd30*/  SYNCS.PHASECHK.TRANS64.TRYWAIT P0, [R7+URZ], R4 ;  /* 0x00000004070075a7 */ /* 0x0022a4000800017f */
[----:B--2---:R-:W-:Y:S05]  /*fd40*/  @!P0 NANOSLEEP.SYNCS 0x989680 ;  /* 0x009896800000895d */ /* 0x004fea0003900000 */
[----:B------:R-:W2:Y:S02]  /*fd50*/  @!P0 SYNCS.PHASECHK.TRANS64 P0, [R7+URZ], R4 ;  /* 0x00000004070085a7 */ /* 0x000ea4000800007f */
[----:B--2---:R-:W-:Y:S05]  /*fd60*/  @!P0 BRA `(.L_x_240) ;  /* 0xfffffffc00f08947 */ /* 0x004fea000383ffff */
[----:B------:R-:W-:Y:S05]  /*fd70*/  BRA `(.L_x_274) ;  /* 0xfffffff400147947 */ /* 0x000fea000383ffff */
.L_x_241:
[----:B--2---:R2:W3:Y:S02]  /*fd80*/  SYNCS.PHASECHK.TRANS64.TRYWAIT P0, [R6+URZ], R5 ;  /* 0x00000005060075a7 */ /* 0x0044e4000800017f */
[----:B---3--:R-:W-:Y:S05]  /*fd90*/  @!P0 NANOSLEEP.SYNCS 0x989680 ;  /* 0x009896800000895d */ /* 0x008fea0003900000 */
[----:B------:R-:W3:Y:S02]  /*fda0*/  @!P0 SYNCS.PHASECHK.TRANS64 P0, [R6+URZ], R5 ;  /* 0x00000005060085a7 */ /* 0x000ee4000800007f */
[----:B---3--:R-:W-:Y:S05]  /*fdb0*/  @!P0 BRA `(.L_x_241) ;  /* 0xfffffffc00f08947 */ /* 0x008fea000383ffff */
[----:B------:R-:W-:Y:S05]  /*fdc0*/  BRA `(.L_x_275) ;  /* 0xfffffff4001c7947 */ /* 0x000fea000383ffff */
.L_x_276:
[----:B------:R-:W-:-:S00]  /*fdd0*/  BRA `(.L_x_276) ;  /* 0xfffffffc00fc7947 */ /* 0x000fc0000383ffff */
[----:B------:R-:W-:-:S00]  /*fde0*/  NOP ;  /* 0x0000000000007918 */ /* 0x000fc00000000000 */
        /* <DEDUP_REMOVED lines=9> */
.L_x_277:


//--------------------- .nv.global.init           --------------------------
	.section	.nv.global.init,"aw",@progbits
.nv.global.init:
	.type		$str$24,@object
	.size		$str$24,($str$25 - $str$24)
$str$24:
        /*0000*/ 	.byte	0x28, 0x61, 0x64, 0x64, 0x72, 0x65, 0x73, 0x73, 0x20, 0x26, 0x20, 0x6d, 0x61, 0x73, 0x6b, 0x29
        /*0010*/ 	.byte	0x20, 0x3d, 0x3d, 0x20, 0x30, 0x00
	.type		$str$25,@object
	.size		$str$25,(__unnamed_1 - $str$25)
$str$25:
        /*0016*/ 	.byte	0x2f, 0x74, 0x6d, 0x70, 0x2f, 0x63, 0x75, 0x74, 0x6c, 0x61, 0x73, 0x73, 0x5f, 0x73, 0x77, 0x65
        /*0026*/ 	.byte	0x65, 0x70, 0x5f, 0x73, 0x72, 0x63, 0x2f, 0x69, 0x6e, 0x63, 0x6c, 0x75, 0x64, 0x65, 0x2f, 0x63
        /*0036*/ 	.byte	0x75, 0x74, 0x65, 0x2f, 0x70, 0x6f, 0x69, 0x6e, 0x74, 0x65, 0x72, 0x5f, 0x66, 0x6c, 0x61, 0x67
        /*0046*/ 	.byte	0x67, 0x65, 0x64, 0x2e, 0x68, 0x70, 0x70, 0x00
	.type		__unnamed_1,@object
	.size		__unnamed_1,(__unnamed_2 - __unnamed_1)
__unnamed_1:
        /* <DEDUP_REMOVED lines=28> */
        /*020e*/ 	.byte	0x3a, 0x43, 0x3c, 0x34, 0x30, 0x39, 0x36, 0x3e, 0x3e, 0x3e, 0x3e, 0x3e, 0x5d, 0x00
	.type		__unnamed_2,@object
	.size		__unnamed_2,(.L_1 - __unnamed_2)
__unnamed_2:
        /* <DEDUP_REMOVED lines=29> */
.L_1:


//--------------------- .nv.shared._ZN7cutlass13device_kernelINS_4gemm6kernel13GemmUniversalIN4cute5tupleIJiiiiEEENS1_10collective13CollectiveMmaINS1_37MainloopSm90TmaGmmaWarpSpecializedFP8ILi8ENS5_IJNS4_1CILi2EEENSA_ILi1EEESC_EEENS1_35KernelTmaWarpSpecializedCooperativeEEENS5_IJNSA_ILi256EEENSA_ILi128EEENSA_ILi64EEEEEENS_12float_e4m3_tENS5_IJlSC_lEEESK_SL_NS4_8TiledMMAINS4_8MMA_AtomIJNS4_4SM904GMMA31MMA_64x128x32_F32E4M3E4M3_SS_TNILNSP_7ScaleInE1ELSR_1EEEEEENS4_6LayoutISD_NS5_IJSC_NSA_ILi0EEESV_EEEEENS5_IJNS4_10UnderscoreESY_SY_EEEEENS4_13SM90_TMA_LOADENS4_14ComposedLayoutINS4_7SwizzleILi2ELi4ELi3EEENS4_18smem_ptr_flag_bitsILi8EEENSU_INS5_IJNSA_ILi8EEESI_EEENS5_IJSI_SC_EEEEEEEvNS4_8identityENS4_23SM90_TMA_LOAD_MULTICASTES1B_vS1C_EENS_8epilogue10collective18CollectiveEpilogueINS1F_22Sm90TmaWarpSpecializedILi4ELi2ELi16ELb0ELb0EEEJSJ_NS5_IJSH_NSA_ILi32EEEEEESK_SL_SK_SL_NS1F_6fusion15FusionCallbacksIS1J_NS1M_17LinCombPerRowBiasISK_fSK_SK_fLi16ELNS_15FloatRoundStyleE2EEESJ_S1L_JEEES11_NS12_INS13_ILi1ELi4ELi3EEES16_NSU_INS5_IJS17_S1K_EEENS5_IJS1K_SC_EEEEEEENS4_39AutoVectorizingCopyWithAssumedAlignmentILi128EEENS4_14SM90_TMA_STOREES1W_S1Y_NS4_9Copy_AtomIJNS4_17SM90_U32x4_STSM_NENS_6half_tEEEEvEEEvvEEEEvNT_6ParamsE --------------------------
	.section	.nv.shared._ZN7cutlass13device_kernelINS_4gemm6kernel13GemmUniversalIN4cute5tupleIJiiiiEEENS1_10collective13CollectiveMmaINS1_37MainloopSm90TmaGmmaWarpSpecializedFP8ILi8ENS5_IJNS4_1CILi2EEENSA_ILi1EEESC_EEENS1_35KernelTmaWarpSpecializedCooperativeEEENS5_IJNSA_ILi256EEENSA_ILi128EEENSA_ILi64EEEEEENS_12float_e4m3_tENS5_IJlSC_lEEESK_SL_NS4_8TiledMMAINS4_8MMA_AtomIJNS4_4SM904GMMA31MMA_64x128x32_F32E4M3E4M3_SS_TNILNSP_7ScaleInE1ELSR_1EEEEEENS4_6LayoutISD_NS5_IJSC_NSA_ILi0EEESV_EEEEENS5_IJNS4_10UnderscoreESY_SY_EEEEENS4_13SM90_TMA_LOADENS4_14ComposedLayoutINS4_7SwizzleILi2ELi4ELi3EEENS4_18smem_ptr_flag_bitsILi8EEENSU_INS5_IJNSA_ILi8EEESI_EEENS5_IJSI_SC_EEEEEEEvNS4_8identityENS4_23SM90_TMA_LOAD_MULTICASTES1B_vS1C_EENS_8epilogue10collective18CollectiveEpilogueINS1F_22Sm90TmaWarpSpecializedILi4ELi2ELi16ELb0ELb0EEEJSJ_NS5_IJSH_NSA_ILi32EEEEEESK_SL_SK_SL_NS1F_6fusion15FusionCallbacksIS1J_NS1M_17LinCombPerRowBiasISK_fSK_SK_fLi16ELNS_15FloatRoundStyleE2EEESJ_S1L_JEEES11_NS12_INS13_ILi1ELi4ELi3EEES16_NSU_INS5_IJS17_S1K_EEENS5_IJS1K_SC_EEEEEEENS4_39AutoVectorizingCopyWithAssumedAlignmentILi128EEENS4_14SM90_TMA_STOREES1W_S1Y_NS4_9Copy_AtomIJNS4_17SM90_U32x4_STSM_NENS_6half_tEEEEvEEEvvEEEEvNT_6ParamsE,"aw",@nobits
	.sectionflags	@""
	.align	16
	.zero		1024


//--------------------- .nv.shared.reserved.0     --------------------------
	.section	.nv.shared.reserved.0,"aw",@nobits
	.weak		__nv_reservedSMEM_offset_0_alias
	.size		__nv_reservedSMEM_offset_0_alias, 0, 0
	.other		__nv_reservedSMEM_offset_0_alias,@"STO_CUDA_RESERVED_SHARED STV_DEFAULT"
__nv_reservedSMEM_offset_0_alias:
	.zero		0


//--------------------- .nv.global                --------------------------
	.section	.nv.global,"aw",@nobits
.nv.global:
	.type		_ZN39_INTERNAL_47c15a4b_4_k_cu_8d0f8418_29144cute1_E,@object
	.size		_ZN39_INTERNAL_47c15a4b_4_k_cu_8d0f8418_29144cute1_E,(_ZN39_INTERNAL_47c15a4b_4_k_cu_8d0f8418_29144cuda3std3__45__cpo6cbeginE - _ZN39_INTERNAL_47c15a4b_4_k_cu_8d0f8418_29144cute1_E)
_ZN39_INTERNAL_47c15a4b_4_k_cu_8d0f8418_29144cute1_E:
	.zero		1
	.type		_ZN39_INTERNAL_47c15a4b_4_k_cu_8d0f8418_29144cuda3std3__45__cpo6cbeginE,@object
	.size		_ZN39_INTERNAL_47c15a4b_4_k_cu_8d0f8418_29144cuda3std3__45__cpo6cbeginE,(_ZN39_INTERNAL_47c15a4b_4_k_cu_8d0f8418_29144cuda3std3__48in_placeE - _ZN39_INTERNAL_47c15a4b_4_k_cu_8d0f8418_29144cuda3std3__45__cpo6cbeginE)
_ZN39_INTERNAL_47c15a4b_4_k_cu_8d0f8418_29144cuda3std3__45__cpo6cbeginE:
	.zero		1
	.type		_ZN39_INTERNAL_47c15a4b_4_k_cu_8d0f8418_29144cuda3std3__48in_placeE,@object
	.size		_ZN39_INTERNAL_47c15a4b_4_k_cu_8d0f8418_29144cuda3std3__48in_placeE,(_ZN39_INTERNAL_47c15a4b_4_k_cu_8d0f8418_29144cuda3std6ranges3__45__cpo9iter_moveE - _ZN39_INTERNAL_47c15a4b_4_k_cu_8d0f8418_29144cuda3std3__48in_placeE)
_ZN39_INTERNAL_47c15a4b_4_k_cu_8d0f8418_29144cuda3std3__48in_placeE:
	.zero		1
	.type		_ZN39_INTERNAL_47c15a4b_4_k_cu_8d0f8418_29144cuda3std6ranges3__45__cpo9iter_moveE,@object
	.size		_ZN39_INTERNAL_47c15a4b_4_k_cu_8d0f8418_29144cuda3std6ranges3__45__cpo9iter_moveE,(_ZN39_INTERNAL_47c15a4b_4_k_cu_8d0f8418_29144cuda3std3__45__cpo5beginE - _ZN39_INTERNAL_47c15a4b_4_k_cu_8d0f8418_29144cuda3std6ranges3__45__cpo9iter_moveE)
_ZN39_INTERNAL_47c15a4b_4_k_cu_8d0f8418_29144cuda3std6ranges3__45__cpo9iter_moveE:
	.zero		1
	.type		_ZN39_INTERNAL_47c15a4b_4_k_cu_8d0f8418_29144cuda3std3__45__cpo5beginE,@object
	.size		_ZN39_INTERNAL_47c15a4b_4_k_cu_8d0f8418_29144cuda3std3__45__cpo5beginE,(_ZN39_INTERNAL_47c15a4b_4_k_cu_8d0f8418_29144cuda3std3__441_GLOBAL__N__47c15a4b_4_k_cu_8d0f8418_29146ignoreE - _ZN39_INTERNAL_47c15a4b_4_k_cu_8d0f8418_29144cuda3std3__45__cpo5beginE)
_ZN39_INTERNAL_47c15a4b_4_k_cu_8d0f8418_29144cuda3std3__45__cpo5beginE:
	.zero		1
	.type		_ZN39_INTERNAL_47c15a4b_4_k_cu_8d0f8418_29144cuda3std3__441_GLOBAL__N__47c15a4b_4_k_cu_8d0f8418_29146ignoreE,@object
	.size		_ZN39_INTERNAL_47c15a4b_4_k_cu_8d0f8418_29144cuda3std3__441_GLOBAL__N__47c15a4b_4_k_cu_8d0f8418_29146ignoreE,(_ZN39_INTERNAL_47c15a4b_4_k_cu_8d0f8418_29144cute7productE - _ZN39_INTERNAL_47c15a4b_4_k_cu_8d0f8418_29144cuda3std3__441_GLOBAL__N__47c15a4b_4_k_cu_8d0f8418_29146ignoreE)
_ZN39_INTERNAL_47c15a4b_4_k_cu_8d0f8418_29144cuda3std3__441_GLOBAL__N__47c15a4b_4_k_cu_8d0f8418_29146ignoreE:
	.zero		1
	.type		_ZN39_INTERNAL_47c15a4b_4_k_cu_8d0f8418_29144cute7productE,@object
	.size		_ZN39_INTERNAL_47c15a4b_4_k_cu_8d0f8418_29144cute7productE,(_ZN39_INTERNAL_47c15a4b_4_k_cu_8d0f8418_29144cuda3std3__45__cpo3endE - _ZN39_INTERNAL_47c15a4b_4_k_cu_8d0f8418_29144cute7productE)
_ZN39_INTERNAL_47c15a4b_4_k_cu_8d0f8418_29144cute7productE:
	.zero		1
	.type		_ZN39_INTERNAL_47c15a4b_4_k_cu_8d0f8418_29144cuda3std3__45__cpo3endE,@object
	.size		_ZN39_INTERNAL_47c15a4b_4_k_cu_8d0f8418_29144cuda3std3__45__cpo3endE,(_ZN39_INTERNAL_47c15a4b_4_k_cu_8d0f8418_29144cuda3std3__419piecewise_constructE - _ZN39_INTERNAL_47c15a4b_4_k_cu_8d0f8418_29144cuda3std3__45__cpo3endE)
_ZN39_INTERNAL_47c15a4b_4_k_cu_8d0f8418_29144cuda3std3__45__cpo3endE:
	.zero		1
	.type		_ZN39_INTERNAL_47c15a4b_4_k_cu_8d0f8418_29144cuda3std3__419piecewise_constructE,@object
	.size		_ZN39_INTERNAL_47c15a4b_4_k_cu_8d0f8418_29144cuda3std3__419piecewise_constructE,(_ZN39_INTERNAL_47c15a4b_4_k_cu_8d0f8418_29144cuda3std3__45__cpo4cendE - _ZN39_INTERNAL_47c15a4b_4_k_cu_8d0f8418_29144cuda3std3__419piecewise_constructE)
_ZN39_INTERNAL_47c15a4b_4_k_cu_8d0f8418_29144cuda3std3__419piecewise_constructE:
	.zero		1
	.type		_ZN39_INTERNAL_47c15a4b_4_k_cu_8d0f8418_29144cuda3std3__45__cpo4cendE,@object
	.size		_ZN39_INTERNAL_47c15a4b_4_k_cu_8d0f8418_29144cuda3std3__45__cpo4cendE,(_ZN39_INTERNAL_47c15a4b_4_k_cu_8d0f8418_29144cuda3std6ranges3__45__cpo4swapE - _ZN39_INTERNAL_47c15a4b_4_k_cu_8d0f8418_29144cuda3std3__45__cpo4cendE)
_ZN39_INTERNAL_47c15a4b_4_k_cu_8d0f8418_29144cuda3std3__45__cpo4cendE:
	.zero		1
	.type		_ZN39_INTERNAL_47c15a4b_4_k_cu_8d0f8418_29144cuda3std6ranges3__45__cpo4swapE,@object
	.size		_ZN39_INTERNAL_47c15a4b_4_k_cu_8d0f8418_29144cuda3std6ranges3__45__cpo4swapE,(.L_9 - _ZN39_INTERNAL_47c15a4b_4_k_cu_8d0f8418_29144cuda3std6ranges3__45__cpo4swapE)
_ZN39_INTERNAL_47c15a4b_4_k_cu_8d0f8418_29144cuda3std6ranges3__45__cpo4swapE:
	.zero		1
.L_9:


//--------------------- .nv.constant0._ZN7cutlass13device_kernelINS_4gemm6kernel13GemmUniversalIN4cute5tupleIJiiiiEEENS1_10collective13CollectiveMmaINS1_37MainloopSm90TmaGmmaWarpSpecializedFP8ILi8ENS5_IJNS4_1CILi2EEENSA_ILi1EEESC_EEENS1_35KernelTmaWarpSpecializedCooperativeEEENS5_IJNSA_ILi256EEENSA_ILi128EEENSA_ILi64EEEEEENS_12float_e4m3_tENS5_IJlSC_lEEESK_SL_NS4_8TiledMMAINS4_8MMA_AtomIJNS4_4SM904GMMA31MMA_64x128x32_F32E4M3E4M3_SS_TNILNSP_7ScaleInE1ELSR_1EEEEEENS4_6LayoutISD_NS5_IJSC_NSA_ILi0EEESV_EEEEENS5_IJNS4_10UnderscoreESY_SY_EEEEENS4_13SM90_TMA_LOADENS4_14ComposedLayoutINS4_7SwizzleILi2ELi4ELi3EEENS4_18smem_ptr_flag_bitsILi8EEENSU_INS5_IJNSA_ILi8EEESI_EEENS5_IJSI_SC_EEEEEEEvNS4_8identityENS4_23SM90_TMA_LOAD_MULTICASTES1B_vS1C_EENS_8epilogue10collective18CollectiveEpilogueINS1F_22Sm90TmaWarpSpecializedILi4ELi2ELi16ELb0ELb0EEEJSJ_NS5_IJSH_NSA_ILi32EEEEEESK_SL_SK_SL_NS1F_6fusion15FusionCallbacksIS1J_NS1M_17LinCombPerRowBiasISK_fSK_SK_fLi16ELNS_15FloatRoundStyleE2EEESJ_S1L_JEEES11_NS12_INS13_ILi1ELi4ELi3EEES16_NSU_INS5_IJS17_S1K_EEENS5_IJS1K_SC_EEEEEEENS4_39AutoVectorizingCopyWithAssumedAlignmentILi128EEENS4_14SM90_TMA_STOREES1W_S1Y_NS4_9Copy_AtomIJNS4_17SM90_U32x4_STSM_NENS_6half_tEEEEvEEEvvEEEEvNT_6ParamsE --------------------------
	.section	.nv.constant0._ZN7cutlass13device_kernelINS_4gemm6kernel13GemmUniversalIN4cute5tupleIJiiiiEEENS1_10collective13CollectiveMmaINS1_37MainloopSm90TmaGmmaWarpSpecializedFP8ILi8ENS5_IJNS4_1CILi2EEENSA_ILi1EEESC_EEENS1_35KernelTmaWarpSpecializedCooperativeEEENS5_IJNSA_ILi256EEENSA_ILi128EEENSA_ILi64EEEEEENS_12float_e4m3_tENS5_IJlSC_lEEESK_SL_NS4_8TiledMMAINS4_8MMA_AtomIJNS4_4SM904GMMA31MMA_64x128x32_F32E4M3E4M3_SS_TNILNSP_7ScaleInE1ELSR_1EEEEEENS4_6LayoutISD_NS5_IJSC_NSA_ILi0EEESV_EEEEENS5_IJNS4_10UnderscoreESY_SY_EEEEENS4_13SM90_TMA_LOADENS4_14ComposedLayoutINS4_7SwizzleILi2ELi4ELi3EEENS4_18smem_ptr_flag_bitsILi8EEENSU_INS5_IJNSA_ILi8EEESI_EEENS5_IJSI_SC_EEEEEEEvNS4_8identityENS4_23SM90_TMA_LOAD_MULTICASTES1B_vS1C_EENS_8epilogue10collective18CollectiveEpilogueINS1F_22Sm90TmaWarpSpecializedILi4ELi2ELi16ELb0ELb0EEEJSJ_NS5_IJSH_NSA_ILi32EEEEEESK_SL_SK_SL_NS1F_6fusion15FusionCallbacksIS1J_NS1M_17LinCombPerRowBiasISK_fSK_SK_fLi16ELNS_15FloatRoundStyleE2EEESJ_S1L_JEEES11_NS12_INS13_ILi1ELi4ELi3EEES16_NSU_INS5_IJS17_S1K_EEENS5_IJS1K_SC_EEEEEEENS4_39AutoVectorizingCopyWithAssumedAlignmentILi128EEENS4_14SM90_TMA_STOREES1W_S1Y_NS4_9Copy_AtomIJNS4_17SM90_U32x4_STSM_NENS_6half_tEEEEvEEEvvEEEEvNT_6ParamsE,"a",@progbits
	.sectionflags	@""
	.align	4
.nv.constant0._ZN7cutlass13device_kernelINS_4gemm6kernel13GemmUniversalIN4cute5tupleIJiiiiEEENS1_10collective13CollectiveMmaINS1_37MainloopSm90TmaGmmaWarpSpecializedFP8ILi8ENS5_IJNS4_1CILi2EEENSA_ILi1EEESC_EEENS1_35KernelTmaWarpSpecializedCooperativeEEENS5_IJNSA_ILi256EEENSA_ILi128EEENSA_ILi64EEEEEENS_12float_e4m3_tENS5_IJlSC_lEEESK_SL_NS4_8TiledMMAINS4_8MMA_AtomIJNS4_4SM904GMMA31MMA_64x128x32_F32E4M3E4M3_SS_TNILNSP_7ScaleInE1ELSR_1EEEEEENS4_6LayoutISD_NS5_IJSC_NSA_ILi0EEESV_EEEEENS5_IJNS4_10UnderscoreESY_SY_EEEEENS4_13SM90_TMA_LOADENS4_14ComposedLayoutINS4_7SwizzleILi2ELi4ELi3EEENS4_18smem_ptr_flag_bitsILi8EEENSU_INS5_IJNSA_ILi8EEESI_EEENS5_IJSI_SC_EEEEEEEvNS4_8identityENS4_23SM90_TMA_LOAD_MULTICASTES1B_vS1C_EENS_8epilogue10collective18CollectiveEpilogueINS1F_22Sm90TmaWarpSpecializedILi4ELi2ELi16ELb0ELb0EEEJSJ_NS5_IJSH_NSA_ILi32EEEEEESK_SL_SK_SL_NS1F_6fusion15FusionCallbacksIS1J_NS1M_17LinCombPerRowBiasISK_fSK_SK_fLi16ELNS_15FloatRoundStyleE2EEESJ_S1L_JEEES11_NS12_INS13_ILi1ELi4ELi3EEES16_NSU_INS5_IJS17_S1K_EEENS5_IJS1K_SC_EEEEEEENS4_39AutoVectorizingCopyWithAssumedAlignmentILi128EEENS4_14SM90_TMA_STOREES1W_S1Y_NS4_9Copy_AtomIJNS4_17SM90_U32x4_STSM_NENS_6half_tEEEEvEEEvvEEEEvNT_6ParamsE:
	.zero		2432


//--------------------- SYMBOLS --------------------------

	.type		.nv.reservedSmem.offset0,@object
	.size		.nv.reservedSmem.offset0,0x4
	.type		__assertfail,@function
